//
// Generated by NVIDIA NVVM Compiler
//
// Compiler Build ID: CL-36424714
// Cuda compilation tools, release 13.0, V13.0.88
// Based on NVVM 20.0.0
//

.version 9.0
.target sm_100
.address_size 64

	// .globl	_Z7cudaAddPiS_S_i
// _ZZN3cub18CUB_300001_SM_10006detail9transform23transform_kernel_ublkcpINS2_19async_copy_policy_tILi128EEEiN4cuda3std3__44plusIiEEN6thrust24THRUST_300001_SM_1000_NS6detail15normal_iteratorINSC_10device_ptrIiEEEEJiiEEEvT0_iT1_T2_DpNS2_16aligned_base_ptrIT3_EEE3bar has been demoted
// _ZZN3cub18CUB_300001_SM_10006detail9transform23transform_kernel_ublkcpINS2_19async_copy_policy_tILi128EEElN4cuda3std3__44plusIiEEN6thrust24THRUST_300001_SM_1000_NS6detail15normal_iteratorINSC_10device_ptrIiEEEEJiiEEEvT0_iT1_T2_DpNS2_16aligned_base_ptrIT3_EEE3bar has been demoted
// _ZZN3cub18CUB_300001_SM_10006detail9transform23transform_kernel_ublkcpINS2_19async_copy_policy_tILi128EEEiN4cuda3std3__45minusIiEEN6thrust24THRUST_300001_SM_1000_NS6detail15normal_iteratorINSC_10device_ptrIiEEEEJiiEEEvT0_iT1_T2_DpNS2_16aligned_base_ptrIT3_EEE3bar has been demoted
// _ZZN3cub18CUB_300001_SM_10006detail9transform23transform_kernel_ublkcpINS2_19async_copy_policy_tILi128EEElN4cuda3std3__45minusIiEEN6thrust24THRUST_300001_SM_1000_NS6detail15normal_iteratorINSC_10device_ptrIiEEEEJiiEEEvT0_iT1_T2_DpNS2_16aligned_base_ptrIT3_EEE3bar has been demoted
// _ZZN3cub18CUB_300001_SM_10006detail9transform23transform_kernel_ublkcpINS2_19async_copy_policy_tILi128EEEiN4cuda3std3__410multipliesIiEEN6thrust24THRUST_300001_SM_1000_NS6detail15normal_iteratorINSC_10device_ptrIiEEEEJiiEEEvT0_iT1_T2_DpNS2_16aligned_base_ptrIT3_EEE3bar has been demoted
// _ZZN3cub18CUB_300001_SM_10006detail9transform23transform_kernel_ublkcpINS2_19async_copy_policy_tILi128EEElN4cuda3std3__410multipliesIiEEN6thrust24THRUST_300001_SM_1000_NS6detail15normal_iteratorINSC_10device_ptrIiEEEEJiiEEEvT0_iT1_T2_DpNS2_16aligned_base_ptrIT3_EEE3bar has been demoted
// _ZZN3cub18CUB_300001_SM_10006detail9transform23transform_kernel_ublkcpINS2_19async_copy_policy_tILi128EEEiN4cuda3std3__47modulusIiEEN6thrust24THRUST_300001_SM_1000_NS6detail15normal_iteratorINSC_10device_ptrIiEEEEJiiEEEvT0_iT1_T2_DpNS2_16aligned_base_ptrIT3_EEE3bar has been demoted
// _ZZN3cub18CUB_300001_SM_10006detail9transform23transform_kernel_ublkcpINS2_19async_copy_policy_tILi128EEElN4cuda3std3__47modulusIiEEN6thrust24THRUST_300001_SM_1000_NS6detail15normal_iteratorINSC_10device_ptrIiEEEEJiiEEEvT0_iT1_T2_DpNS2_16aligned_base_ptrIT3_EEE3bar has been demoted
.global .align 1 .b8 _ZN34_INTERNAL_ab6d64b5_4_k_cu_badf1bed4cuda3std3__45__cpo5beginE[1];
.global .align 1 .b8 _ZN34_INTERNAL_ab6d64b5_4_k_cu_badf1bed4cuda3std3__45__cpo3endE[1];
.global .align 1 .b8 _ZN34_INTERNAL_ab6d64b5_4_k_cu_badf1bed4cuda3std3__45__cpo6cbeginE[1];
.global .align 1 .b8 _ZN34_INTERNAL_ab6d64b5_4_k_cu_badf1bed4cuda3std3__45__cpo4cendE[1];
.global .align 1 .b8 _ZN34_INTERNAL_ab6d64b5_4_k_cu_badf1bed4cuda3std3__45__cpo6rbeginE[1];
.global .align 1 .b8 _ZN34_INTERNAL_ab6d64b5_4_k_cu_badf1bed4cuda3std3__45__cpo4rendE[1];
.global .align 1 .b8 _ZN34_INTERNAL_ab6d64b5_4_k_cu_badf1bed4cuda3std3__45__cpo7crbeginE[1];
.global .align 1 .b8 _ZN34_INTERNAL_ab6d64b5_4_k_cu_badf1bed4cuda3std3__45__cpo5crendE[1];
.global .align 1 .b8 _ZN34_INTERNAL_ab6d64b5_4_k_cu_badf1bed4cuda3std3__436_GLOBAL__N__ab6d64b5_4_k_cu_badf1bed6ignoreE[1];
.global .align 1 .b8 _ZN34_INTERNAL_ab6d64b5_4_k_cu_badf1bed4cuda3std3__419piecewise_constructE[1];
.global .align 1 .b8 _ZN34_INTERNAL_ab6d64b5_4_k_cu_badf1bed4cuda3std3__48in_placeE[1];
.global .align 1 .b8 _ZN34_INTERNAL_ab6d64b5_4_k_cu_badf1bed4cuda3std3__420unreachable_sentinelE[1];
.global .align 1 .b8 _ZN34_INTERNAL_ab6d64b5_4_k_cu_badf1bed4cuda3std3__47nulloptE[1];
.global .align 1 .b8 _ZN34_INTERNAL_ab6d64b5_4_k_cu_badf1bed4cuda3std3__48unexpectE[1];
.global .align 1 .b8 _ZN34_INTERNAL_ab6d64b5_4_k_cu_badf1bed4cuda3std6ranges3__45__cpo4swapE[1];
.global .align 1 .b8 _ZN34_INTERNAL_ab6d64b5_4_k_cu_badf1bed4cuda3std6ranges3__45__cpo9iter_moveE[1];
.global .align 1 .b8 _ZN34_INTERNAL_ab6d64b5_4_k_cu_badf1bed4cuda3std6ranges3__45__cpo5beginE[1];
.global .align 1 .b8 _ZN34_INTERNAL_ab6d64b5_4_k_cu_badf1bed4cuda3std6ranges3__45__cpo3endE[1];
.global .align 1 .b8 _ZN34_INTERNAL_ab6d64b5_4_k_cu_badf1bed4cuda3std6ranges3__45__cpo6cbeginE[1];
.global .align 1 .b8 _ZN34_INTERNAL_ab6d64b5_4_k_cu_badf1bed4cuda3std6ranges3__45__cpo4cendE[1];
.global .align 1 .b8 _ZN34_INTERNAL_ab6d64b5_4_k_cu_badf1bed4cuda3std6ranges3__45__cpo7advanceE[1];
.global .align 1 .b8 _ZN34_INTERNAL_ab6d64b5_4_k_cu_badf1bed4cuda3std6ranges3__45__cpo9iter_swapE[1];
.global .align 1 .b8 _ZN34_INTERNAL_ab6d64b5_4_k_cu_badf1bed4cuda3std6ranges3__45__cpo4nextE[1];
.global .align 1 .b8 _ZN34_INTERNAL_ab6d64b5_4_k_cu_badf1bed4cuda3std6ranges3__45__cpo4prevE[1];
.global .align 1 .b8 _ZN34_INTERNAL_ab6d64b5_4_k_cu_badf1bed4cuda3std6ranges3__45__cpo4dataE[1];
.global .align 1 .b8 _ZN34_INTERNAL_ab6d64b5_4_k_cu_badf1bed4cuda3std6ranges3__45__cpo5cdataE[1];
.global .align 1 .b8 _ZN34_INTERNAL_ab6d64b5_4_k_cu_badf1bed4cuda3std6ranges3__45__cpo4sizeE[1];
.global .align 1 .b8 _ZN34_INTERNAL_ab6d64b5_4_k_cu_badf1bed4cuda3std6ranges3__45__cpo5ssizeE[1];
.global .align 1 .b8 _ZN34_INTERNAL_ab6d64b5_4_k_cu_badf1bed4cuda3std6ranges3__45__cpo8distanceE[1];
.global .align 1 .b8 _ZN34_INTERNAL_ab6d64b5_4_k_cu_badf1bed6thrust24THRUST_300001_SM_1000_NS8cuda_cub3parE[1];
.global .align 1 .b8 _ZN34_INTERNAL_ab6d64b5_4_k_cu_badf1bed6thrust24THRUST_300001_SM_1000_NS8cuda_cub10par_nosyncE[1];
.global .align 1 .b8 _ZN34_INTERNAL_ab6d64b5_4_k_cu_badf1bed6thrust24THRUST_300001_SM_1000_NS6system6detail10sequential3seqE[1];
.global .align 1 .b8 _ZN34_INTERNAL_ab6d64b5_4_k_cu_badf1bed6thrust24THRUST_300001_SM_1000_NS12placeholders2_1E[1];
.global .align 1 .b8 _ZN34_INTERNAL_ab6d64b5_4_k_cu_badf1bed6thrust24THRUST_300001_SM_1000_NS12placeholders2_2E[1];
.global .align 1 .b8 _ZN34_INTERNAL_ab6d64b5_4_k_cu_badf1bed6thrust24THRUST_300001_SM_1000_NS12placeholders2_3E[1];
.global .align 1 .b8 _ZN34_INTERNAL_ab6d64b5_4_k_cu_badf1bed6thrust24THRUST_300001_SM_1000_NS12placeholders2_4E[1];
.global .align 1 .b8 _ZN34_INTERNAL_ab6d64b5_4_k_cu_badf1bed6thrust24THRUST_300001_SM_1000_NS12placeholders2_5E[1];
.global .align 1 .b8 _ZN34_INTERNAL_ab6d64b5_4_k_cu_badf1bed6thrust24THRUST_300001_SM_1000_NS12placeholders2_6E[1];
.global .align 1 .b8 _ZN34_INTERNAL_ab6d64b5_4_k_cu_badf1bed6thrust24THRUST_300001_SM_1000_NS12placeholders2_7E[1];
.global .align 1 .b8 _ZN34_INTERNAL_ab6d64b5_4_k_cu_badf1bed6thrust24THRUST_300001_SM_1000_NS12placeholders2_8E[1];
.global .align 1 .b8 _ZN34_INTERNAL_ab6d64b5_4_k_cu_badf1bed6thrust24THRUST_300001_SM_1000_NS12placeholders2_9E[1];
.global .align 1 .b8 _ZN34_INTERNAL_ab6d64b5_4_k_cu_badf1bed6thrust24THRUST_300001_SM_1000_NS12placeholders3_10E[1];
.global .align 1 .b8 _ZN34_INTERNAL_ab6d64b5_4_k_cu_badf1bed6thrust24THRUST_300001_SM_1000_NS3seqE[1];
.extern .shared .align 128 .b8 _ZN3cub18CUB_300001_SM_10006detail9transform4smemE[];

.visible .entry _Z7cudaAddPiS_S_i(
	.param .u64 .ptr .align 1 _Z7cudaAddPiS_S_i_param_0,
	.param .u64 .ptr .align 1 _Z7cudaAddPiS_S_i_param_1,
	.param .u64 .ptr .align 1 _Z7cudaAddPiS_S_i_param_2,
	.param .u32 _Z7cudaAddPiS_S_i_param_3
)
{
	.reg .pred 	%p<2>;
	.reg .b32 	%r<9>;
	.reg .b64 	%rd<11>;

	ld.param.u64 	%rd1, [_Z7cudaAddPiS_S_i_param_0];
	ld.param.u64 	%rd2, [_Z7cudaAddPiS_S_i_param_1];
	ld.param.u64 	%rd3, [_Z7cudaAddPiS_S_i_param_2];
	ld.param.u32 	%r2, [_Z7cudaAddPiS_S_i_param_3];
	mov.u32 	%r3, %ntid.x;
	mov.u32 	%r4, %ctaid.x;
	mov.u32 	%r5, %tid.x;
	mad.lo.s32 	%r1, %r3, %r4, %r5;
	setp.ge.s32 	%p1, %r1, %r2;
	@%p1 bra 	$L__BB0_2;
	cvta.to.global.u64 	%rd4, %rd1;
	cvta.to.global.u64 	%rd5, %rd2;
	cvta.to.global.u64 	%rd6, %rd3;
	mul.wide.s32 	%rd7, %r1, 4;
	add.s64 	%rd8, %rd4, %rd7;
	ld.global.u32 	%r6, [%rd8];
	add.s64 	%rd9, %rd5, %rd7;
	ld.global.u32 	%r7, [%rd9];
	add.s32 	%r8, %r7, %r6;
	add.s64 	%rd10, %rd6, %rd7;
	st.global.u32 	[%rd10], %r8;
$L__BB0_2:
	ret;

}
	// .globl	_Z7cudaSubPiS_S_i
.visible .entry _Z7cudaSubPiS_S_i(
	.param .u64 .ptr .align 1 _Z7cudaSubPiS_S_i_param_0,
	.param .u64 .ptr .align 1 _Z7cudaSubPiS_S_i_param_1,
	.param .u64 .ptr .align 1 _Z7cudaSubPiS_S_i_param_2,
	.param .u32 _Z7cudaSubPiS_S_i_param_3
)
{
	.reg .pred 	%p<2>;
	.reg .b32 	%r<9>;
	.reg .b64 	%rd<11>;

	ld.param.u64 	%rd1, [_Z7cudaSubPiS_S_i_param_0];
	ld.param.u64 	%rd2, [_Z7cudaSubPiS_S_i_param_1];
	ld.param.u64 	%rd3, [_Z7cudaSubPiS_S_i_param_2];
	ld.param.u32 	%r2, [_Z7cudaSubPiS_S_i_param_3];
	mov.u32 	%r3, %ntid.x;
	mov.u32 	%r4, %ctaid.x;
	mov.u32 	%r5, %tid.x;
	mad.lo.s32 	%r1, %r3, %r4, %r5;
	setp.ge.s32 	%p1, %r1, %r2;
	@%p1 bra 	$L__BB1_2;
	cvta.to.global.u64 	%rd4, %rd1;
	cvta.to.global.u64 	%rd5, %rd2;
	cvta.to.global.u64 	%rd6, %rd3;
	mul.wide.s32 	%rd7, %r1, 4;
	add.s64 	%rd8, %rd4, %rd7;
	ld.global.u32 	%r6, [%rd8];
	add.s64 	%rd9, %rd5, %rd7;
	ld.global.u32 	%r7, [%rd9];
	sub.s32 	%r8, %r6, %r7;
	add.s64 	%rd10, %rd6, %rd7;
	st.global.u32 	[%rd10], %r8;
$L__BB1_2:
	ret;

}
	// .globl	_Z8cudaMultPiS_S_i
.visible .entry _Z8cudaMultPiS_S_i(
	.param .u64 .ptr .align 1 _Z8cudaMultPiS_S_i_param_0,
	.param .u64 .ptr .align 1 _Z8cudaMultPiS_S_i_param_1,
	.param .u64 .ptr .align 1 _Z8cudaMultPiS_S_i_param_2,
	.param .u32 _Z8cudaMultPiS_S_i_param_3
)
{
	.reg .pred 	%p<2>;
	.reg .b32 	%r<9>;
	.reg .b64 	%rd<11>;

	ld.param.u64 	%rd1, [_Z8cudaMultPiS_S_i_param_0];
	ld.param.u64 	%rd2, [_Z8cudaMultPiS_S_i_param_1];
	ld.param.u64 	%rd3, [_Z8cudaMultPiS_S_i_param_2];
	ld.param.u32 	%r2, [_Z8cudaMultPiS_S_i_param_3];
	mov.u32 	%r3, %ntid.x;
	mov.u32 	%r4, %ctaid.x;
	mov.u32 	%r5, %tid.x;
	mad.lo.s32 	%r1, %r3, %r4, %r5;
	setp.ge.s32 	%p1, %r1, %r2;
	@%p1 bra 	$L__BB2_2;
	cvta.to.global.u64 	%rd4, %rd1;
	cvta.to.global.u64 	%rd5, %rd2;
	cvta.to.global.u64 	%rd6, %rd3;
	mul.wide.s32 	%rd7, %r1, 4;
	add.s64 	%rd8, %rd4, %rd7;
	ld.global.u32 	%r6, [%rd8];
	add.s64 	%rd9, %rd5, %rd7;
	ld.global.u32 	%r7, [%rd9];
	mul.lo.s32 	%r8, %r7, %r6;
	add.s64 	%rd10, %rd6, %rd7;
	st.global.u32 	[%rd10], %r8;
$L__BB2_2:
	ret;

}
	// .globl	_Z7cudaModPiS_S_i
.visible .entry _Z7cudaModPiS_S_i(
	.param .u64 .ptr .align 1 _Z7cudaModPiS_S_i_param_0,
	.param .u64 .ptr .align 1 _Z7cudaModPiS_S_i_param_1,
	.param .u64 .ptr .align 1 _Z7cudaModPiS_S_i_param_2,
	.param .u32 _Z7cudaModPiS_S_i_param_3
)
{
	.reg .pred 	%p<2>;
	.reg .b32 	%r<9>;
	.reg .b64 	%rd<11>;

	ld.param.u64 	%rd1, [_Z7cudaModPiS_S_i_param_0];
	ld.param.u64 	%rd2, [_Z7cudaModPiS_S_i_param_1];
	ld.param.u64 	%rd3, [_Z7cudaModPiS_S_i_param_2];
	ld.param.u32 	%r2, [_Z7cudaModPiS_S_i_param_3];
	mov.u32 	%r3, %ntid.x;
	mov.u32 	%r4, %ctaid.x;
	mov.u32 	%r5, %tid.x;
	mad.lo.s32 	%r1, %r3, %r4, %r5;
	setp.ge.s32 	%p1, %r1, %r2;
	@%p1 bra 	$L__BB3_2;
	cvta.to.global.u64 	%rd4, %rd1;
	cvta.to.global.u64 	%rd5, %rd2;
	cvta.to.global.u64 	%rd6, %rd3;
	mul.wide.s32 	%rd7, %r1, 4;
	add.s64 	%rd8, %rd4, %rd7;
	ld.global.u32 	%r6, [%rd8];
	add.s64 	%rd9, %rd5, %rd7;
	ld.global.u32 	%r7, [%rd9];
	rem.s32 	%r8, %r6, %r7;
	add.s64 	%rd10, %rd6, %rd7;
	st.global.u32 	[%rd10], %r8;
$L__BB3_2:
	ret;

}
	// .globl	_ZN3cub18CUB_300001_SM_10006detail11EmptyKernelIvEEvv
.visible .entry _ZN3cub18CUB_300001_SM_10006detail11EmptyKernelIvEEvv()
{


	ret;

}
	// .globl	_ZN3cub18CUB_300001_SM_10006detail8for_each13static_kernelINS2_12policy_hub_t12policy_500_tEmN6thrust24THRUST_300001_SM_1000_NS8cuda_cub20__uninitialized_fill7functorINS7_10device_ptrIiEEiEEEEvT0_T1_
.visible .entry _ZN3cub18CUB_300001_SM_10006detail8for_each13static_kernelINS2_12policy_hub_t12policy_500_tEmN6thrust24THRUST_300001_SM_1000_NS8cuda_cub20__uninitialized_fill7functorINS7_10device_ptrIiEEiEEEEvT0_T1_(
	.param .u64 _ZN3cub18CUB_300001_SM_10006detail8for_each13static_kernelINS2_12policy_hub_t12policy_500_tEmN6thrust24THRUST_300001_SM_1000_NS8cuda_cub20__uninitialized_fill7functorINS7_10device_ptrIiEEiEEEEvT0_T1__param_0,
	.param .align 8 .b8 _ZN3cub18CUB_300001_SM_10006detail8for_each13static_kernelINS2_12policy_hub_t12policy_500_tEmN6thrust24THRUST_300001_SM_1000_NS8cuda_cub20__uninitialized_fill7functorINS7_10device_ptrIiEEiEEEEvT0_T1__param_1[16]
)
.maxntid 256
{
	.reg .pred 	%p<4>;
	.reg .b16 	%rs<5>;
	.reg .b32 	%r<12>;
	.reg .b64 	%rd<16>;

	ld.param.u32 	%r3, [_ZN3cub18CUB_300001_SM_10006detail8for_each13static_kernelINS2_12policy_hub_t12policy_500_tEmN6thrust24THRUST_300001_SM_1000_NS8cuda_cub20__uninitialized_fill7functorINS7_10device_ptrIiEEiEEEEvT0_T1__param_1+8];
	ld.param.u64 	%rd4, [_ZN3cub18CUB_300001_SM_10006detail8for_each13static_kernelINS2_12policy_hub_t12policy_500_tEmN6thrust24THRUST_300001_SM_1000_NS8cuda_cub20__uninitialized_fill7functorINS7_10device_ptrIiEEiEEEEvT0_T1__param_1];
	ld.param.u64 	%rd5, [_ZN3cub18CUB_300001_SM_10006detail8for_each13static_kernelINS2_12policy_hub_t12policy_500_tEmN6thrust24THRUST_300001_SM_1000_NS8cuda_cub20__uninitialized_fill7functorINS7_10device_ptrIiEEiEEEEvT0_T1__param_0];
	mov.u32 	%r9, %ctaid.x;
	mul.wide.u32 	%rd1, %r9, 512;
	sub.s64 	%rd2, %rd5, %rd1;
	setp.lt.u64 	%p1, %rd2, 512;
	@%p1 bra 	$L__BB5_2;
	mov.u32 	%r11, %tid.x;
	cvta.to.global.u64 	%rd11, %rd4;
	cvt.u64.u32 	%rd12, %r11;
	add.s64 	%rd13, %rd1, %rd12;
	shl.b64 	%rd14, %rd13, 2;
	add.s64 	%rd15, %rd11, %rd14;
	st.global.u32 	[%rd15], %r3;
	st.global.u32 	[%rd15+1024], %r3;
	bra.uni 	$L__BB5_6;
$L__BB5_2:
	cvta.to.global.u64 	%rd6, %rd4;
	mov.u32 	%r2, %tid.x;
	cvt.u64.u32 	%rd7, %r2;
	setp.le.u64 	%p2, %rd2, %rd7;
	add.s64 	%rd8, %rd1, %rd7;
	shl.b64 	%rd9, %rd8, 2;
	add.s64 	%rd3, %rd6, %rd9;
	@%p2 bra 	$L__BB5_4;
	st.global.u32 	[%rd3], %r3;
$L__BB5_4:
	add.s32 	%r10, %r2, 256;
	cvt.u64.u32 	%rd10, %r10;
	setp.le.u64 	%p3, %rd2, %rd10;
	@%p3 bra 	$L__BB5_6;
	st.global.u32 	[%rd3+1024], %r3;
$L__BB5_6:
	ret;

}
	// .globl	_ZN3cub18CUB_300001_SM_10006detail9transform16transform_kernelINS2_10policy_hubILb0EN4cuda3std3__45tupleIJN6thrust24THRUST_300001_SM_1000_NS6detail15normal_iteratorINSA_10device_ptrIiEEEESF_EEEE10policy1000EiNS7_4plusIiEESF_JPiSL_EEEvT0_iT1_T2_DpNS2_10kernel_argIT3_EE
.visible .entry _ZN3cub18CUB_300001_SM_10006detail9transform16transform_kernelINS2_10policy_hubILb0EN4cuda3std3__45tupleIJN6thrust24THRUST_300001_SM_1000_NS6detail15normal_iteratorINSA_10device_ptrIiEEEESF_EEEE10policy1000EiNS7_4plusIiEESF_JPiSL_EEEvT0_iT1_T2_DpNS2_10kernel_argIT3_EE(
	.param .u32 _ZN3cub18CUB_300001_SM_10006detail9transform16transform_kernelINS2_10policy_hubILb0EN4cuda3std3__45tupleIJN6thrust24THRUST_300001_SM_1000_NS6detail15normal_iteratorINSA_10device_ptrIiEEEESF_EEEE10policy1000EiNS7_4plusIiEESF_JPiSL_EEEvT0_iT1_T2_DpNS2_10kernel_argIT3_EE_param_0,
	.param .u32 _ZN3cub18CUB_300001_SM_10006detail9transform16transform_kernelINS2_10policy_hubILb0EN4cuda3std3__45tupleIJN6thrust24THRUST_300001_SM_1000_NS6detail15normal_iteratorINSA_10device_ptrIiEEEESF_EEEE10policy1000EiNS7_4plusIiEESF_JPiSL_EEEvT0_iT1_T2_DpNS2_10kernel_argIT3_EE_param_1,
	.param .align 1 .b8 _ZN3cub18CUB_300001_SM_10006detail9transform16transform_kernelINS2_10policy_hubILb0EN4cuda3std3__45tupleIJN6thrust24THRUST_300001_SM_1000_NS6detail15normal_iteratorINSA_10device_ptrIiEEEESF_EEEE10policy1000EiNS7_4plusIiEESF_JPiSL_EEEvT0_iT1_T2_DpNS2_10kernel_argIT3_EE_param_2[1],
	.param .align 8 .b8 _ZN3cub18CUB_300001_SM_10006detail9transform16transform_kernelINS2_10policy_hubILb0EN4cuda3std3__45tupleIJN6thrust24THRUST_300001_SM_1000_NS6detail15normal_iteratorINSA_10device_ptrIiEEEESF_EEEE10policy1000EiNS7_4plusIiEESF_JPiSL_EEEvT0_iT1_T2_DpNS2_10kernel_argIT3_EE_param_3[8],
	.param .align 8 .b8 _ZN3cub18CUB_300001_SM_10006detail9transform16transform_kernelINS2_10policy_hubILb0EN4cuda3std3__45tupleIJN6thrust24THRUST_300001_SM_1000_NS6detail15normal_iteratorINSA_10device_ptrIiEEEESF_EEEE10policy1000EiNS7_4plusIiEESF_JPiSL_EEEvT0_iT1_T2_DpNS2_10kernel_argIT3_EE_param_4[16],
	.param .align 8 .b8 _ZN3cub18CUB_300001_SM_10006detail9transform16transform_kernelINS2_10policy_hubILb0EN4cuda3std3__45tupleIJN6thrust24THRUST_300001_SM_1000_NS6detail15normal_iteratorINSA_10device_ptrIiEEEESF_EEEE10policy1000EiNS7_4plusIiEESF_JPiSL_EEEvT0_iT1_T2_DpNS2_10kernel_argIT3_EE_param_5[16]
)
.maxntid 128
{
	.reg .pred 	%p<28>;
	.reg .b32 	%r<194>;
	.reg .b64 	%rd<143>;
	// demoted variable
	.shared .align 8 .u64 _ZZN3cub18CUB_300001_SM_10006detail9transform23transform_kernel_ublkcpINS2_19async_copy_policy_tILi128EEEiN4cuda3std3__44plusIiEEN6thrust24THRUST_300001_SM_1000_NS6detail15normal_iteratorINSC_10device_ptrIiEEEEJiiEEEvT0_iT1_T2_DpNS2_16aligned_base_ptrIT3_EEE3bar;
	ld.param.u64 	%rd66, [_ZN3cub18CUB_300001_SM_10006detail9transform16transform_kernelINS2_10policy_hubILb0EN4cuda3std3__45tupleIJN6thrust24THRUST_300001_SM_1000_NS6detail15normal_iteratorINSA_10device_ptrIiEEEESF_EEEE10policy1000EiNS7_4plusIiEESF_JPiSL_EEEvT0_iT1_T2_DpNS2_10kernel_argIT3_EE_param_5];
	ld.param.u64 	%rd64, [_ZN3cub18CUB_300001_SM_10006detail9transform16transform_kernelINS2_10policy_hubILb0EN4cuda3std3__45tupleIJN6thrust24THRUST_300001_SM_1000_NS6detail15normal_iteratorINSA_10device_ptrIiEEEESF_EEEE10policy1000EiNS7_4plusIiEESF_JPiSL_EEEvT0_iT1_T2_DpNS2_10kernel_argIT3_EE_param_4];
	ld.param.u32 	%r71, [_ZN3cub18CUB_300001_SM_10006detail9transform16transform_kernelINS2_10policy_hubILb0EN4cuda3std3__45tupleIJN6thrust24THRUST_300001_SM_1000_NS6detail15normal_iteratorINSA_10device_ptrIiEEEESF_EEEE10policy1000EiNS7_4plusIiEESF_JPiSL_EEEvT0_iT1_T2_DpNS2_10kernel_argIT3_EE_param_0];
	ld.param.u64 	%rd67, [_ZN3cub18CUB_300001_SM_10006detail9transform16transform_kernelINS2_10policy_hubILb0EN4cuda3std3__45tupleIJN6thrust24THRUST_300001_SM_1000_NS6detail15normal_iteratorINSA_10device_ptrIiEEEESF_EEEE10policy1000EiNS7_4plusIiEESF_JPiSL_EEEvT0_iT1_T2_DpNS2_10kernel_argIT3_EE_param_5+8];
	ld.param.u64 	%rd65, [_ZN3cub18CUB_300001_SM_10006detail9transform16transform_kernelINS2_10policy_hubILb0EN4cuda3std3__45tupleIJN6thrust24THRUST_300001_SM_1000_NS6detail15normal_iteratorINSA_10device_ptrIiEEEESF_EEEE10policy1000EiNS7_4plusIiEESF_JPiSL_EEEvT0_iT1_T2_DpNS2_10kernel_argIT3_EE_param_4+8];
	ld.param.u64 	%rd68, [_ZN3cub18CUB_300001_SM_10006detail9transform16transform_kernelINS2_10policy_hubILb0EN4cuda3std3__45tupleIJN6thrust24THRUST_300001_SM_1000_NS6detail15normal_iteratorINSA_10device_ptrIiEEEESF_EEEE10policy1000EiNS7_4plusIiEESF_JPiSL_EEEvT0_iT1_T2_DpNS2_10kernel_argIT3_EE_param_3];
	ld.param.u32 	%r70, [_ZN3cub18CUB_300001_SM_10006detail9transform16transform_kernelINS2_10policy_hubILb0EN4cuda3std3__45tupleIJN6thrust24THRUST_300001_SM_1000_NS6detail15normal_iteratorINSA_10device_ptrIiEEEESF_EEEE10policy1000EiNS7_4plusIiEESF_JPiSL_EEEvT0_iT1_T2_DpNS2_10kernel_argIT3_EE_param_1];
	cvta.to.global.u64 	%rd1, %rd68;
	cvt.u32.u64 	%r1, %rd65;
	cvt.u32.u64 	%r2, %rd67;
	shl.b32 	%r3, %r70, 7;
	mov.u32 	%r72, %ctaid.x;
	mul.lo.s32 	%r4, %r3, %r72;
	sub.s32 	%r5, %r71, %r4;
	min.s32 	%r6, %r3, %r5;
	setp.eq.s32 	%p1, %r72, 0;
	add.s32 	%r74, %r72, 2;
	mov.u32 	%r75, %nctaid.x;
	setp.ge.u32 	%p2, %r74, %r75;
	shl.b32 	%r7, %r70, 9;
	or.pred  	%p3, %p1, %p2;
	@%p3 bra 	$L__BB6_5;
	mov.b32 	%r139, -1;
	// begin inline asm
	{
	 .reg .pred P_OUT; 
	elect.sync _|P_OUT, %r139;
	selp.b32 %r138, 1, 0, P_OUT; 
}
	// end inline asm
	mov.u32 	%r140, %tid.x;
	setp.gt.u32 	%p18, %r140, 31;
	setp.eq.s32 	%p19, %r138, 0;
	or.pred  	%p20, %p18, %p19;
	@%p20 bra 	$L__BB6_3;
	mov.u32 	%r141, _ZZN3cub18CUB_300001_SM_10006detail9transform23transform_kernel_ublkcpINS2_19async_copy_policy_tILi128EEEiN4cuda3std3__44plusIiEEN6thrust24THRUST_300001_SM_1000_NS6detail15normal_iteratorINSC_10device_ptrIiEEEEJiiEEEvT0_iT1_T2_DpNS2_16aligned_base_ptrIT3_EEE3bar;
	mov.b32 	%r142, 1;
	// begin inline asm
	mbarrier.init.shared.b64 [%r141], %r142;
	// end inline asm
	// begin inline asm
	fence.proxy.async.shared::cta; // 6.
	// end inline asm
	mul.wide.s32 	%rd120, %r4, 4;
	add.s32 	%r151, %r7, 15;
	add.s32 	%r152, %r151, %r1;
	and.b32  	%r144, %r152, -16;
	cvta.to.global.u64 	%rd121, %rd64;
	add.s64 	%rd117, %rd121, %rd120;
	mov.u32 	%r143, _ZN3cub18CUB_300001_SM_10006detail9transform4smemE;
	// begin inline asm
	cp.async.bulk.shared::cluster.global.mbarrier::complete_tx::bytes [%r143], [%rd117], %r144, [%r141];
	// end inline asm
	add.s32 	%r153, %r151, %r2;
	and.b32  	%r147, %r153, -16;
	add.s32 	%r154, %r143, %r7;
	add.s32 	%r146, %r154, 128;
	cvta.to.global.u64 	%rd122, %rd66;
	add.s64 	%rd118, %rd122, %rd120;
	// begin inline asm
	cp.async.bulk.shared::cluster.global.mbarrier::complete_tx::bytes [%r146], [%rd118], %r147, [%r141];
	// end inline asm
	add.s32 	%r150, %r147, %r144;
	// begin inline asm
	mbarrier.arrive.expect_tx.release.cta.shared::cta.b64 %rd119, [%r141], %r150; // 8. 
	// end inline asm
$L__BB6_3:
	bar.sync 	0;
	mov.u32 	%r156, _ZZN3cub18CUB_300001_SM_10006detail9transform23transform_kernel_ublkcpINS2_19async_copy_policy_tILi128EEEiN4cuda3std3__44plusIiEEN6thrust24THRUST_300001_SM_1000_NS6detail15normal_iteratorINSC_10device_ptrIiEEEEJiiEEEvT0_iT1_T2_DpNS2_16aligned_base_ptrIT3_EEE3bar;
$L__BB6_4:
	mov.b32 	%r157, 0;
	// begin inline asm
	{
	 .reg .pred P_OUT; 
	mbarrier.try_wait.parity.shared::cta.b64  P_OUT, [%r156], %r157;                                // 7a. 
	selp.b32 %r155, 1, 0, P_OUT; 
}
	// end inline asm
	setp.eq.s32 	%p21, %r155, 0;
	@%p21 bra 	$L__BB6_4;
	bra.uni 	$L__BB6_26;
$L__BB6_5:
	cvt.s64.s32 	%rd4, %r1;
	cvt.s64.s32 	%rd5, %r4;
	shl.b32 	%r77, %r6, 2;
	cvt.s64.s32 	%rd69, %r77;
	shr.u64 	%rd6, %rd69, 2;
	mov.u32 	%r8, %ntid.x;
	mov.u32 	%r9, %ntid.y;
	mul.lo.s32 	%r78, %r8, %r9;
	mov.u32 	%r10, %ntid.z;
	mul.lo.s32 	%r11, %r78, %r10;
	mov.u32 	%r79, %tid.x;
	mov.u32 	%r80, %tid.y;
	mov.u32 	%r81, %tid.z;
	mad.lo.s32 	%r82, %r81, %r9, %r80;
	mad.lo.s32 	%r83, %r82, %r8, %r79;
	cvt.u64.u32 	%rd140, %r83;
	setp.le.u64 	%p4, %rd6, %rd140;
	@%p4 bra 	$L__BB6_15;
	cvt.u32.u64 	%r84, %rd140;
	cvt.u64.u32 	%rd8, %r11;
	add.s32 	%r85, %r84, %r11;
	cvt.u64.u32 	%rd70, %r85;
	max.u64 	%rd71, %rd6, %rd70;
	setp.gt.u64 	%p5, %rd6, %rd70;
	selp.u64 	%rd9, 1, 0, %p5;
	add.s64 	%rd72, %rd9, %rd70;
	sub.s64 	%rd10, %rd71, %rd72;
	and.b64  	%rd73, %rd10, -4294967296;
	setp.ne.s64 	%p6, %rd73, 0;
	@%p6 bra 	$L__BB6_8;
	cvt.u32.u64 	%r86, %rd8;
	cvt.u32.u64 	%r87, %rd10;
	div.u32 	%r88, %r87, %r86;
	cvt.u64.u32 	%rd129, %r88;
	bra.uni 	$L__BB6_9;
$L__BB6_8:
	div.u64 	%rd129, %rd10, %rd8;
$L__BB6_9:
	add.s64 	%rd14, %rd129, %rd9;
	and.b64  	%rd74, %rd14, 3;
	setp.eq.s64 	%p7, %rd74, 3;
	mov.u64 	%rd133, %rd140;
	@%p7 bra 	$L__BB6_12;
	shl.b64 	%rd75, %rd140, 2;
	shl.b64 	%rd76, %rd5, 2;
	add.s64 	%rd77, %rd75, %rd76;
	add.s64 	%rd78, %rd77, %rd4;
	add.s64 	%rd131, %rd64, %rd78;
	mov.u32 	%r90, _ZN3cub18CUB_300001_SM_10006detail9transform4smemE;
	add.s32 	%r91, %r1, %r90;
	shl.b32 	%r92, %r84, 2;
	add.s32 	%r176, %r91, %r92;
	mul.lo.s32 	%r93, %r10, %r9;
	mul.lo.s32 	%r94, %r93, %r8;
	shl.b32 	%r13, %r94, 2;
	add.s64 	%rd79, %rd14, 1;
	and.b64  	%rd80, %rd79, 3;
	neg.s64 	%rd130, %rd80;
	mov.u64 	%rd133, %rd140;
$L__BB6_11:
	.pragma "nounroll";
	// begin inline asm
	cp.async.ca.shared.global [%r176], [%rd131], 4, 4;
	// end inline asm
	add.s64 	%rd133, %rd133, %rd8;
	shl.b64 	%rd82, %rd8, 2;
	add.s64 	%rd131, %rd131, %rd82;
	add.s32 	%r176, %r176, %r13;
	add.s64 	%rd130, %rd130, 1;
	setp.ne.s64 	%p8, %rd130, 0;
	@%p8 bra 	$L__BB6_11;
$L__BB6_12:
	setp.lt.u64 	%p9, %rd14, 3;
	@%p9 bra 	$L__BB6_15;
	shl.b64 	%rd24, %rd8, 2;
	shl.b64 	%rd83, %rd133, 2;
	shl.b64 	%rd84, %rd5, 2;
	add.s64 	%rd25, %rd83, %rd84;
	shl.b64 	%rd85, %rd8, 3;
	add.s64 	%rd26, %rd25, %rd85;
	add.s64 	%rd86, %rd133, %rd5;
	shl.b64 	%rd87, %rd86, 2;
	mad.lo.s64 	%rd27, %rd8, 12, %rd87;
	cvt.u32.u64 	%r96, %rd65;
	mov.u32 	%r97, _ZN3cub18CUB_300001_SM_10006detail9transform4smemE;
	add.s32 	%r98, %r96, %r97;
	mul.lo.s32 	%r99, %r10, %r9;
	mul.lo.s32 	%r100, %r99, %r8;
	shl.b32 	%r101, %r100, 2;
	cvt.u32.u64 	%r102, %rd133;
	shl.b32 	%r103, %r102, 2;
	add.s32 	%r177, %r98, %r103;
	add.s32 	%r180, %r177, %r101;
	shl.b32 	%r104, %r100, 3;
	add.s32 	%r179, %r177, %r104;
	mad.lo.s32 	%r178, %r100, 12, %r177;
	cvt.s64.s32 	%rd88, %rd65;
	add.s64 	%rd134, %rd64, %rd88;
$L__BB6_14:
	add.s64 	%rd89, %rd134, %rd25;
	// begin inline asm
	cp.async.ca.shared.global [%r177], [%rd89], 4, 4;
	// end inline asm
	add.s64 	%rd93, %rd25, %rd24;
	add.s64 	%rd90, %rd134, %rd93;
	// begin inline asm
	cp.async.ca.shared.global [%r180], [%rd90], 4, 4;
	// end inline asm
	add.s64 	%rd91, %rd134, %rd26;
	// begin inline asm
	cp.async.ca.shared.global [%r179], [%rd91], 4, 4;
	// end inline asm
	add.s64 	%rd92, %rd134, %rd27;
	// begin inline asm
	cp.async.ca.shared.global [%r178], [%rd92], 4, 4;
	// end inline asm
	add.s64 	%rd133, %rd133, %rd24;
	mul.wide.u32 	%rd94, %r11, 16;
	add.s64 	%rd134, %rd134, %rd94;
	mul.lo.s32 	%r109, %r10, %r9;
	mul.lo.s32 	%r110, %r109, %r8;
	shl.b32 	%r111, %r110, 4;
	add.s32 	%r180, %r180, %r111;
	add.s32 	%r179, %r179, %r111;
	add.s32 	%r178, %r178, %r111;
	add.s32 	%r177, %r177, %r111;
	setp.lt.u64 	%p10, %rd133, %rd6;
	@%p10 bra 	$L__BB6_14;
$L__BB6_15:
	setp.le.u64 	%p11, %rd6, %rd140;
	// begin inline asm
	cp.async.commit_group;
	// end inline asm
	cvt.s64.s32 	%rd33, %r2;
	@%p11 bra 	$L__BB6_25;
	cvt.u32.u64 	%r112, %rd140;
	cvt.u64.u32 	%rd34, %r11;
	add.s32 	%r113, %r112, %r11;
	cvt.u64.u32 	%rd95, %r113;
	max.u64 	%rd96, %rd6, %rd95;
	setp.gt.u64 	%p12, %rd6, %rd95;
	selp.u64 	%rd35, 1, 0, %p12;
	add.s64 	%rd97, %rd35, %rd95;
	sub.s64 	%rd36, %rd96, %rd97;
	and.b64  	%rd98, %rd36, -4294967296;
	setp.ne.s64 	%p13, %rd98, 0;
	@%p13 bra 	$L__BB6_18;
	cvt.u32.u64 	%r114, %rd34;
	cvt.u32.u64 	%r115, %rd36;
	div.u32 	%r116, %r115, %r114;
	cvt.u64.u32 	%rd136, %r116;
	bra.uni 	$L__BB6_19;
$L__BB6_18:
	div.u64 	%rd136, %rd36, %rd34;
$L__BB6_19:
	add.s64 	%rd40, %rd136, %rd35;
	and.b64  	%rd99, %rd40, 3;
	setp.eq.s64 	%p14, %rd99, 3;
	@%p14 bra 	$L__BB6_22;
	shl.b64 	%rd100, %rd140, 2;
	shl.b64 	%rd101, %rd5, 2;
	add.s64 	%rd102, %rd100, %rd101;
	add.s64 	%rd103, %rd102, %rd33;
	add.s64 	%rd138, %rd66, %rd103;
	shl.b64 	%rd42, %rd34, 2;
	mov.u32 	%r118, _ZN3cub18CUB_300001_SM_10006detail9transform4smemE;
	add.s32 	%r119, %r2, %r118;
	add.s32 	%r120, %r119, %r7;
	shl.b32 	%r121, %r112, 2;
	add.s32 	%r181, %r120, %r121;
	mul.lo.s32 	%r122, %r10, %r9;
	mul.lo.s32 	%r123, %r122, %r8;
	shl.b32 	%r29, %r123, 2;
	add.s64 	%rd104, %rd40, 1;
	and.b64  	%rd105, %rd104, 3;
	neg.s64 	%rd137, %rd105;
$L__BB6_21:
	.pragma "nounroll";
	add.s32 	%r124, %r181, 128;
	// begin inline asm
	cp.async.ca.shared.global [%r124], [%rd138], 4, 4;
	// end inline asm
	add.s64 	%rd140, %rd140, %rd34;
	add.s64 	%rd138, %rd138, %rd42;
	add.s32 	%r181, %r181, %r29;
	add.s64 	%rd137, %rd137, 1;
	setp.ne.s64 	%p15, %rd137, 0;
	@%p15 bra 	$L__BB6_21;
$L__BB6_22:
	setp.lt.u64 	%p16, %rd40, 3;
	@%p16 bra 	$L__BB6_25;
	shl.b64 	%rd51, %rd34, 2;
	shl.b64 	%rd107, %rd140, 2;
	shl.b64 	%rd108, %rd5, 2;
	add.s64 	%rd52, %rd107, %rd108;
	add.s64 	%rd53, %rd52, %rd51;
	shl.b64 	%rd54, %rd34, 4;
	shl.b64 	%rd109, %rd34, 3;
	add.s64 	%rd55, %rd52, %rd109;
	add.s64 	%rd110, %rd140, %rd5;
	shl.b64 	%rd111, %rd110, 2;
	mad.lo.s64 	%rd56, %rd34, 12, %rd111;
	mov.u32 	%r125, _ZN3cub18CUB_300001_SM_10006detail9transform4smemE;
	add.s32 	%r126, %r2, %r125;
	mul.lo.s32 	%r127, %r10, %r9;
	mul.lo.s32 	%r128, %r127, %r8;
	shl.b32 	%r129, %r128, 2;
	cvt.u32.u64 	%r130, %rd140;
	shl.b32 	%r131, %r130, 2;
	add.s32 	%r132, %r126, %r7;
	add.s32 	%r182, %r132, %r131;
	add.s32 	%r185, %r182, %r129;
	shl.b32 	%r33, %r128, 4;
	shl.b32 	%r133, %r128, 3;
	add.s32 	%r184, %r182, %r133;
	mad.lo.s32 	%r183, %r128, 12, %r182;
	add.s64 	%rd141, %rd66, %rd33;
$L__BB6_24:
	add.s64 	%rd113, %rd141, %rd52;
	add.s32 	%r134, %r182, 128;
	// begin inline asm
	cp.async.ca.shared.global [%r134], [%rd113], 4, 4;
	// end inline asm
	add.s64 	%rd114, %rd141, %rd53;
	add.s32 	%r135, %r185, 128;
	// begin inline asm
	cp.async.ca.shared.global [%r135], [%rd114], 4, 4;
	// end inline asm
	add.s64 	%rd115, %rd141, %rd55;
	add.s32 	%r136, %r184, 128;
	// begin inline asm
	cp.async.ca.shared.global [%r136], [%rd115], 4, 4;
	// end inline asm
	add.s64 	%rd116, %rd141, %rd56;
	add.s32 	%r137, %r183, 128;
	// begin inline asm
	cp.async.ca.shared.global [%r137], [%rd116], 4, 4;
	// end inline asm
	add.s64 	%rd140, %rd140, %rd51;
	add.s64 	%rd141, %rd141, %rd54;
	add.s32 	%r185, %r185, %r33;
	add.s32 	%r184, %r184, %r33;
	add.s32 	%r183, %r183, %r33;
	add.s32 	%r182, %r182, %r33;
	setp.lt.u64 	%p17, %rd140, %rd6;
	@%p17 bra 	$L__BB6_24;
$L__BB6_25:
	// begin inline asm
	cp.async.commit_group;
	// end inline asm
	// begin inline asm
	cp.async.wait_group 0;
	// end inline asm
	barrier.sync 	0;
$L__BB6_26:
	cvt.u32.u64 	%r45, %rd65;
	setp.gt.s32 	%p22, %r3, %r5;
	@%p22 bra 	$L__BB6_30;
	setp.lt.s32 	%p23, %r70, 1;
	@%p23 bra 	$L__BB6_35;
	mov.u32 	%r186, %tid.x;
	neg.s32 	%r189, %r70;
	add.s32 	%r158, %r2, %r7;
	shl.b32 	%r159, %r186, 2;
	add.s32 	%r160, %r158, %r159;
	mov.u32 	%r161, _ZN3cub18CUB_300001_SM_10006detail9transform4smemE;
	add.s32 	%r162, %r160, %r161;
	add.s32 	%r188, %r162, 128;
	add.s32 	%r163, %r45, %r159;
	add.s32 	%r187, %r161, %r163;
	mul.wide.s32 	%rd123, %r4, 4;
	add.s64 	%rd62, %rd1, %rd123;
$L__BB6_29:
	.pragma "nounroll";
	mul.wide.s32 	%rd124, %r186, 4;
	add.s64 	%rd125, %rd62, %rd124;
	ld.shared.u32 	%r164, [%r187];
	ld.shared.u32 	%r165, [%r188];
	add.s32 	%r166, %r165, %r164;
	st.global.u32 	[%rd125], %r166;
	add.s32 	%r189, %r189, 1;
	setp.eq.s32 	%p24, %r189, 0;
	add.s32 	%r188, %r188, 512;
	add.s32 	%r187, %r187, 512;
	add.s32 	%r186, %r186, 128;
	@%p24 bra 	$L__BB6_35;
	bra.uni 	$L__BB6_29;
$L__BB6_30:
	setp.lt.s32 	%p25, %r70, 1;
	@%p25 bra 	$L__BB6_35;
	mov.u32 	%r190, %tid.x;
	neg.s32 	%r193, %r70;
	add.s32 	%r167, %r2, %r7;
	shl.b32 	%r168, %r190, 2;
	add.s32 	%r169, %r167, %r168;
	mov.u32 	%r170, _ZN3cub18CUB_300001_SM_10006detail9transform4smemE;
	add.s32 	%r171, %r169, %r170;
	add.s32 	%r192, %r171, 128;
	add.s32 	%r172, %r45, %r168;
	add.s32 	%r191, %r170, %r172;
	mul.wide.s32 	%rd126, %r4, 4;
	add.s64 	%rd63, %rd1, %rd126;
$L__BB6_32:
	.pragma "nounroll";
	setp.ge.s32 	%p26, %r190, %r6;
	@%p26 bra 	$L__BB6_34;
	ld.shared.u32 	%r173, [%r191];
	ld.shared.u32 	%r174, [%r192];
	add.s32 	%r175, %r174, %r173;
	mul.wide.s32 	%rd127, %r190, 4;
	add.s64 	%rd128, %rd63, %rd127;
	st.global.u32 	[%rd128], %r175;
$L__BB6_34:
	add.s32 	%r193, %r193, 1;
	setp.ne.s32 	%p27, %r193, 0;
	add.s32 	%r192, %r192, 512;
	add.s32 	%r191, %r191, 512;
	add.s32 	%r190, %r190, 128;
	@%p27 bra 	$L__BB6_32;
$L__BB6_35:
	ret;

}
	// .globl	_ZN3cub18CUB_300001_SM_10006detail9transform16transform_kernelINS2_10policy_hubILb0EN4cuda3std3__45tupleIJN6thrust24THRUST_300001_SM_1000_NS6detail15normal_iteratorINSA_10device_ptrIiEEEESF_EEEE10policy1000ElNS7_4plusIiEESF_JPiSL_EEEvT0_iT1_T2_DpNS2_10kernel_argIT3_EE
.visible .entry _ZN3cub18CUB_300001_SM_10006detail9transform16transform_kernelINS2_10policy_hubILb0EN4cuda3std3__45tupleIJN6thrust24THRUST_300001_SM_1000_NS6detail15normal_iteratorINSA_10device_ptrIiEEEESF_EEEE10policy1000ElNS7_4plusIiEESF_JPiSL_EEEvT0_iT1_T2_DpNS2_10kernel_argIT3_EE(
	.param .u64 _ZN3cub18CUB_300001_SM_10006detail9transform16transform_kernelINS2_10policy_hubILb0EN4cuda3std3__45tupleIJN6thrust24THRUST_300001_SM_1000_NS6detail15normal_iteratorINSA_10device_ptrIiEEEESF_EEEE10policy1000ElNS7_4plusIiEESF_JPiSL_EEEvT0_iT1_T2_DpNS2_10kernel_argIT3_EE_param_0,
	.param .u32 _ZN3cub18CUB_300001_SM_10006detail9transform16transform_kernelINS2_10policy_hubILb0EN4cuda3std3__45tupleIJN6thrust24THRUST_300001_SM_1000_NS6detail15normal_iteratorINSA_10device_ptrIiEEEESF_EEEE10policy1000ElNS7_4plusIiEESF_JPiSL_EEEvT0_iT1_T2_DpNS2_10kernel_argIT3_EE_param_1,
	.param .align 1 .b8 _ZN3cub18CUB_300001_SM_10006detail9transform16transform_kernelINS2_10policy_hubILb0EN4cuda3std3__45tupleIJN6thrust24THRUST_300001_SM_1000_NS6detail15normal_iteratorINSA_10device_ptrIiEEEESF_EEEE10policy1000ElNS7_4plusIiEESF_JPiSL_EEEvT0_iT1_T2_DpNS2_10kernel_argIT3_EE_param_2[1],
	.param .align 8 .b8 _ZN3cub18CUB_300001_SM_10006detail9transform16transform_kernelINS2_10policy_hubILb0EN4cuda3std3__45tupleIJN6thrust24THRUST_300001_SM_1000_NS6detail15normal_iteratorINSA_10device_ptrIiEEEESF_EEEE10policy1000ElNS7_4plusIiEESF_JPiSL_EEEvT0_iT1_T2_DpNS2_10kernel_argIT3_EE_param_3[8],
	.param .align 8 .b8 _ZN3cub18CUB_300001_SM_10006detail9transform16transform_kernelINS2_10policy_hubILb0EN4cuda3std3__45tupleIJN6thrust24THRUST_300001_SM_1000_NS6detail15normal_iteratorINSA_10device_ptrIiEEEESF_EEEE10policy1000ElNS7_4plusIiEESF_JPiSL_EEEvT0_iT1_T2_DpNS2_10kernel_argIT3_EE_param_4[16],
	.param .align 8 .b8 _ZN3cub18CUB_300001_SM_10006detail9transform16transform_kernelINS2_10policy_hubILb0EN4cuda3std3__45tupleIJN6thrust24THRUST_300001_SM_1000_NS6detail15normal_iteratorINSA_10device_ptrIiEEEESF_EEEE10policy1000ElNS7_4plusIiEESF_JPiSL_EEEvT0_iT1_T2_DpNS2_10kernel_argIT3_EE_param_5[16]
)
.maxntid 128
{
	.reg .pred 	%p<28>;
	.reg .b32 	%r<187>;
	.reg .b64 	%rd<147>;
	// demoted variable
	.shared .align 8 .u64 _ZZN3cub18CUB_300001_SM_10006detail9transform23transform_kernel_ublkcpINS2_19async_copy_policy_tILi128EEElN4cuda3std3__44plusIiEEN6thrust24THRUST_300001_SM_1000_NS6detail15normal_iteratorINSC_10device_ptrIiEEEEJiiEEEvT0_iT1_T2_DpNS2_16aligned_base_ptrIT3_EEE3bar;
	ld.param.u64 	%rd68, [_ZN3cub18CUB_300001_SM_10006detail9transform16transform_kernelINS2_10policy_hubILb0EN4cuda3std3__45tupleIJN6thrust24THRUST_300001_SM_1000_NS6detail15normal_iteratorINSA_10device_ptrIiEEEESF_EEEE10policy1000ElNS7_4plusIiEESF_JPiSL_EEEvT0_iT1_T2_DpNS2_10kernel_argIT3_EE_param_5];
	ld.param.u64 	%rd66, [_ZN3cub18CUB_300001_SM_10006detail9transform16transform_kernelINS2_10policy_hubILb0EN4cuda3std3__45tupleIJN6thrust24THRUST_300001_SM_1000_NS6detail15normal_iteratorINSA_10device_ptrIiEEEESF_EEEE10policy1000ElNS7_4plusIiEESF_JPiSL_EEEvT0_iT1_T2_DpNS2_10kernel_argIT3_EE_param_4];
	ld.param.u64 	%rd70, [_ZN3cub18CUB_300001_SM_10006detail9transform16transform_kernelINS2_10policy_hubILb0EN4cuda3std3__45tupleIJN6thrust24THRUST_300001_SM_1000_NS6detail15normal_iteratorINSA_10device_ptrIiEEEESF_EEEE10policy1000ElNS7_4plusIiEESF_JPiSL_EEEvT0_iT1_T2_DpNS2_10kernel_argIT3_EE_param_0];
	ld.param.u64 	%rd69, [_ZN3cub18CUB_300001_SM_10006detail9transform16transform_kernelINS2_10policy_hubILb0EN4cuda3std3__45tupleIJN6thrust24THRUST_300001_SM_1000_NS6detail15normal_iteratorINSA_10device_ptrIiEEEESF_EEEE10policy1000ElNS7_4plusIiEESF_JPiSL_EEEvT0_iT1_T2_DpNS2_10kernel_argIT3_EE_param_5+8];
	ld.param.u64 	%rd67, [_ZN3cub18CUB_300001_SM_10006detail9transform16transform_kernelINS2_10policy_hubILb0EN4cuda3std3__45tupleIJN6thrust24THRUST_300001_SM_1000_NS6detail15normal_iteratorINSA_10device_ptrIiEEEESF_EEEE10policy1000ElNS7_4plusIiEESF_JPiSL_EEEvT0_iT1_T2_DpNS2_10kernel_argIT3_EE_param_4+8];
	ld.param.u64 	%rd71, [_ZN3cub18CUB_300001_SM_10006detail9transform16transform_kernelINS2_10policy_hubILb0EN4cuda3std3__45tupleIJN6thrust24THRUST_300001_SM_1000_NS6detail15normal_iteratorINSA_10device_ptrIiEEEESF_EEEE10policy1000ElNS7_4plusIiEESF_JPiSL_EEEvT0_iT1_T2_DpNS2_10kernel_argIT3_EE_param_3];
	ld.param.u32 	%r68, [_ZN3cub18CUB_300001_SM_10006detail9transform16transform_kernelINS2_10policy_hubILb0EN4cuda3std3__45tupleIJN6thrust24THRUST_300001_SM_1000_NS6detail15normal_iteratorINSA_10device_ptrIiEEEESF_EEEE10policy1000ElNS7_4plusIiEESF_JPiSL_EEEvT0_iT1_T2_DpNS2_10kernel_argIT3_EE_param_1];
	cvta.to.global.u64 	%rd1, %rd71;
	cvt.u32.u64 	%r1, %rd67;
	cvt.u32.u64 	%r2, %rd69;
	shl.b32 	%r3, %r68, 7;
	mov.u32 	%r69, %ctaid.x;
	cvt.u64.u32 	%rd72, %r69;
	cvt.s64.s32 	%rd73, %r3;
	mul.lo.s64 	%rd4, %rd73, %rd72;
	sub.s64 	%rd74, %rd70, %rd4;
	min.s64 	%rd75, %rd74, %rd73;
	cvt.u32.u64 	%r4, %rd75;
	setp.eq.s32 	%p1, %r69, 0;
	add.s32 	%r71, %r69, 2;
	mov.u32 	%r72, %nctaid.x;
	setp.ge.u32 	%p2, %r71, %r72;
	shl.b32 	%r5, %r68, 9;
	or.pred  	%p3, %p1, %p2;
	@%p3 bra 	$L__BB7_5;
	mov.b32 	%r132, -1;
	// begin inline asm
	{
	 .reg .pred P_OUT; 
	elect.sync _|P_OUT, %r132;
	selp.b32 %r131, 1, 0, P_OUT; 
}
	// end inline asm
	mov.u32 	%r133, %tid.x;
	setp.gt.u32 	%p18, %r133, 31;
	setp.eq.s32 	%p19, %r131, 0;
	or.pred  	%p20, %p18, %p19;
	@%p20 bra 	$L__BB7_3;
	mov.u32 	%r134, _ZZN3cub18CUB_300001_SM_10006detail9transform23transform_kernel_ublkcpINS2_19async_copy_policy_tILi128EEElN4cuda3std3__44plusIiEEN6thrust24THRUST_300001_SM_1000_NS6detail15normal_iteratorINSC_10device_ptrIiEEEEJiiEEEvT0_iT1_T2_DpNS2_16aligned_base_ptrIT3_EEE3bar;
	mov.b32 	%r135, 1;
	// begin inline asm
	mbarrier.init.shared.b64 [%r134], %r135;
	// end inline asm
	// begin inline asm
	fence.proxy.async.shared::cta; // 6.
	// end inline asm
	shl.b64 	%rd124, %rd4, 2;
	add.s32 	%r144, %r5, 15;
	add.s32 	%r145, %r144, %r1;
	and.b32  	%r137, %r145, -16;
	cvta.to.global.u64 	%rd125, %rd66;
	add.s64 	%rd121, %rd125, %rd124;
	mov.u32 	%r136, _ZN3cub18CUB_300001_SM_10006detail9transform4smemE;
	// begin inline asm
	cp.async.bulk.shared::cluster.global.mbarrier::complete_tx::bytes [%r136], [%rd121], %r137, [%r134];
	// end inline asm
	add.s32 	%r146, %r144, %r2;
	and.b32  	%r140, %r146, -16;
	add.s32 	%r147, %r136, %r5;
	add.s32 	%r139, %r147, 128;
	cvta.to.global.u64 	%rd126, %rd68;
	add.s64 	%rd122, %rd126, %rd124;
	// begin inline asm
	cp.async.bulk.shared::cluster.global.mbarrier::complete_tx::bytes [%r139], [%rd122], %r140, [%r134];
	// end inline asm
	add.s32 	%r143, %r140, %r137;
	// begin inline asm
	mbarrier.arrive.expect_tx.release.cta.shared::cta.b64 %rd123, [%r134], %r143; // 8. 
	// end inline asm
$L__BB7_3:
	bar.sync 	0;
	mov.u32 	%r149, _ZZN3cub18CUB_300001_SM_10006detail9transform23transform_kernel_ublkcpINS2_19async_copy_policy_tILi128EEElN4cuda3std3__44plusIiEEN6thrust24THRUST_300001_SM_1000_NS6detail15normal_iteratorINSC_10device_ptrIiEEEEJiiEEEvT0_iT1_T2_DpNS2_16aligned_base_ptrIT3_EEE3bar;
$L__BB7_4:
	mov.b32 	%r150, 0;
	// begin inline asm
	{
	 .reg .pred P_OUT; 
	mbarrier.try_wait.parity.shared::cta.b64  P_OUT, [%r149], %r150;                                // 7a. 
	selp.b32 %r148, 1, 0, P_OUT; 
}
	// end inline asm
	setp.eq.s32 	%p21, %r148, 0;
	@%p21 bra 	$L__BB7_4;
	bra.uni 	$L__BB7_26;
$L__BB7_5:
	cvt.s64.s32 	%rd5, %r1;
	shl.b32 	%r74, %r4, 2;
	cvt.s64.s32 	%rd76, %r74;
	shr.u64 	%rd6, %rd76, 2;
	mov.u32 	%r6, %ntid.x;
	mov.u32 	%r7, %ntid.y;
	mul.lo.s32 	%r75, %r6, %r7;
	mov.u32 	%r8, %ntid.z;
	mul.lo.s32 	%r9, %r75, %r8;
	mov.u32 	%r76, %tid.x;
	mov.u32 	%r77, %tid.y;
	mov.u32 	%r78, %tid.z;
	mad.lo.s32 	%r79, %r78, %r7, %r77;
	mad.lo.s32 	%r80, %r79, %r6, %r76;
	cvt.u64.u32 	%rd144, %r80;
	setp.le.u64 	%p4, %rd6, %rd144;
	@%p4 bra 	$L__BB7_15;
	cvt.u32.u64 	%r81, %rd144;
	cvt.u64.u32 	%rd8, %r9;
	add.s32 	%r82, %r81, %r9;
	cvt.u64.u32 	%rd77, %r82;
	max.u64 	%rd78, %rd6, %rd77;
	setp.gt.u64 	%p5, %rd6, %rd77;
	selp.u64 	%rd9, 1, 0, %p5;
	add.s64 	%rd79, %rd9, %rd77;
	sub.s64 	%rd10, %rd78, %rd79;
	and.b64  	%rd80, %rd10, -4294967296;
	setp.ne.s64 	%p6, %rd80, 0;
	@%p6 bra 	$L__BB7_8;
	cvt.u32.u64 	%r83, %rd8;
	cvt.u32.u64 	%r84, %rd10;
	div.u32 	%r85, %r84, %r83;
	cvt.u64.u32 	%rd133, %r85;
	bra.uni 	$L__BB7_9;
$L__BB7_8:
	div.u64 	%rd133, %rd10, %rd8;
$L__BB7_9:
	add.s64 	%rd14, %rd133, %rd9;
	and.b64  	%rd81, %rd14, 3;
	setp.eq.s64 	%p7, %rd81, 3;
	mov.u64 	%rd137, %rd144;
	@%p7 bra 	$L__BB7_12;
	shl.b64 	%rd82, %rd4, 2;
	shl.b64 	%rd83, %rd144, 2;
	add.s64 	%rd84, %rd82, %rd83;
	add.s64 	%rd85, %rd84, %rd5;
	add.s64 	%rd135, %rd66, %rd85;
	shl.b64 	%rd16, %rd8, 2;
	mov.u32 	%r87, _ZN3cub18CUB_300001_SM_10006detail9transform4smemE;
	add.s32 	%r88, %r1, %r87;
	shl.b32 	%r89, %r81, 2;
	add.s32 	%r169, %r88, %r89;
	mul.lo.s32 	%r90, %r8, %r7;
	mul.lo.s32 	%r91, %r90, %r6;
	shl.b32 	%r11, %r91, 2;
	add.s64 	%rd86, %rd14, 1;
	and.b64  	%rd87, %rd86, 3;
	neg.s64 	%rd134, %rd87;
	mov.u64 	%rd137, %rd144;
$L__BB7_11:
	.pragma "nounroll";
	// begin inline asm
	cp.async.ca.shared.global [%r169], [%rd135], 4, 4;
	// end inline asm
	add.s64 	%rd137, %rd137, %rd8;
	add.s64 	%rd135, %rd135, %rd16;
	add.s32 	%r169, %r169, %r11;
	add.s64 	%rd134, %rd134, 1;
	setp.ne.s64 	%p8, %rd134, 0;
	@%p8 bra 	$L__BB7_11;
$L__BB7_12:
	setp.lt.u64 	%p9, %rd14, 3;
	@%p9 bra 	$L__BB7_15;
	shl.b64 	%rd25, %rd8, 2;
	shl.b64 	%rd89, %rd4, 2;
	shl.b64 	%rd90, %rd137, 2;
	add.s64 	%rd26, %rd89, %rd90;
	shl.b64 	%rd27, %rd8, 4;
	shl.b64 	%rd91, %rd8, 3;
	add.s64 	%rd28, %rd26, %rd91;
	add.s64 	%rd92, %rd137, %rd4;
	shl.b64 	%rd93, %rd92, 2;
	mad.lo.s64 	%rd29, %rd8, 12, %rd93;
	mov.u32 	%r93, _ZN3cub18CUB_300001_SM_10006detail9transform4smemE;
	add.s32 	%r94, %r1, %r93;
	mul.lo.s32 	%r95, %r8, %r7;
	mul.lo.s32 	%r96, %r95, %r6;
	shl.b32 	%r97, %r96, 2;
	cvt.u32.u64 	%r98, %rd137;
	shl.b32 	%r99, %r98, 2;
	add.s32 	%r170, %r94, %r99;
	add.s32 	%r173, %r170, %r97;
	shl.b32 	%r15, %r96, 4;
	shl.b32 	%r100, %r96, 3;
	add.s32 	%r172, %r170, %r100;
	mad.lo.s32 	%r171, %r96, 12, %r170;
	cvt.s64.s32 	%rd94, %r1;
	add.s64 	%rd138, %rd66, %rd94;
$L__BB7_14:
	add.s64 	%rd95, %rd138, %rd26;
	// begin inline asm
	cp.async.ca.shared.global [%r170], [%rd95], 4, 4;
	// end inline asm
	add.s64 	%rd99, %rd26, %rd25;
	add.s64 	%rd96, %rd138, %rd99;
	// begin inline asm
	cp.async.ca.shared.global [%r173], [%rd96], 4, 4;
	// end inline asm
	add.s64 	%rd97, %rd138, %rd28;
	// begin inline asm
	cp.async.ca.shared.global [%r172], [%rd97], 4, 4;
	// end inline asm
	add.s64 	%rd98, %rd138, %rd29;
	// begin inline asm
	cp.async.ca.shared.global [%r171], [%rd98], 4, 4;
	// end inline asm
	add.s64 	%rd137, %rd137, %rd25;
	add.s64 	%rd138, %rd138, %rd27;
	add.s32 	%r173, %r173, %r15;
	add.s32 	%r172, %r172, %r15;
	add.s32 	%r171, %r171, %r15;
	add.s32 	%r170, %r170, %r15;
	setp.lt.u64 	%p10, %rd137, %rd6;
	@%p10 bra 	$L__BB7_14;
$L__BB7_15:
	setp.le.u64 	%p11, %rd6, %rd144;
	// begin inline asm
	cp.async.commit_group;
	// end inline asm
	cvt.s64.s32 	%rd35, %r2;
	@%p11 bra 	$L__BB7_25;
	cvt.u32.u64 	%r105, %rd144;
	cvt.u64.u32 	%rd36, %r9;
	add.s32 	%r106, %r105, %r9;
	cvt.u64.u32 	%rd100, %r106;
	max.u64 	%rd101, %rd6, %rd100;
	setp.gt.u64 	%p12, %rd6, %rd100;
	selp.u64 	%rd37, 1, 0, %p12;
	add.s64 	%rd102, %rd37, %rd100;
	sub.s64 	%rd38, %rd101, %rd102;
	and.b64  	%rd103, %rd38, -4294967296;
	setp.ne.s64 	%p13, %rd103, 0;
	@%p13 bra 	$L__BB7_18;
	cvt.u32.u64 	%r107, %rd36;
	cvt.u32.u64 	%r108, %rd38;
	div.u32 	%r109, %r108, %r107;
	cvt.u64.u32 	%rd140, %r109;
	bra.uni 	$L__BB7_19;
$L__BB7_18:
	div.u64 	%rd140, %rd38, %rd36;
$L__BB7_19:
	add.s64 	%rd42, %rd140, %rd37;
	and.b64  	%rd104, %rd42, 3;
	setp.eq.s64 	%p14, %rd104, 3;
	@%p14 bra 	$L__BB7_22;
	shl.b64 	%rd105, %rd4, 2;
	shl.b64 	%rd106, %rd144, 2;
	add.s64 	%rd107, %rd105, %rd106;
	add.s64 	%rd108, %rd107, %rd35;
	add.s64 	%rd142, %rd68, %rd108;
	shl.b64 	%rd44, %rd36, 2;
	mov.u32 	%r111, _ZN3cub18CUB_300001_SM_10006detail9transform4smemE;
	add.s32 	%r112, %r2, %r111;
	add.s32 	%r113, %r112, %r5;
	shl.b32 	%r114, %r105, 2;
	add.s32 	%r174, %r113, %r114;
	mul.lo.s32 	%r115, %r8, %r7;
	mul.lo.s32 	%r116, %r115, %r6;
	shl.b32 	%r28, %r116, 2;
	add.s64 	%rd109, %rd42, 1;
	and.b64  	%rd110, %rd109, 3;
	neg.s64 	%rd141, %rd110;
$L__BB7_21:
	.pragma "nounroll";
	add.s32 	%r117, %r174, 128;
	// begin inline asm
	cp.async.ca.shared.global [%r117], [%rd142], 4, 4;
	// end inline asm
	add.s64 	%rd144, %rd144, %rd36;
	add.s64 	%rd142, %rd142, %rd44;
	add.s32 	%r174, %r174, %r28;
	add.s64 	%rd141, %rd141, 1;
	setp.ne.s64 	%p15, %rd141, 0;
	@%p15 bra 	$L__BB7_21;
$L__BB7_22:
	setp.lt.u64 	%p16, %rd42, 3;
	@%p16 bra 	$L__BB7_25;
	shl.b64 	%rd53, %rd36, 2;
	shl.b64 	%rd112, %rd4, 2;
	shl.b64 	%rd113, %rd144, 2;
	add.s64 	%rd54, %rd112, %rd113;
	add.s64 	%rd55, %rd54, %rd53;
	shl.b64 	%rd56, %rd36, 4;
	shl.b64 	%rd114, %rd36, 3;
	add.s64 	%rd57, %rd54, %rd114;
	add.s64 	%rd115, %rd144, %rd4;
	shl.b64 	%rd116, %rd115, 2;
	mad.lo.s64 	%rd58, %rd36, 12, %rd116;
	mov.u32 	%r118, _ZN3cub18CUB_300001_SM_10006detail9transform4smemE;
	add.s32 	%r119, %r2, %r118;
	mul.lo.s32 	%r120, %r8, %r7;
	mul.lo.s32 	%r121, %r120, %r6;
	shl.b32 	%r122, %r121, 2;
	cvt.u32.u64 	%r123, %rd144;
	shl.b32 	%r124, %r123, 2;
	add.s32 	%r125, %r119, %r5;
	add.s32 	%r175, %r125, %r124;
	add.s32 	%r178, %r175, %r122;
	shl.b32 	%r32, %r121, 4;
	shl.b32 	%r126, %r121, 3;
	add.s32 	%r177, %r175, %r126;
	mad.lo.s32 	%r176, %r121, 12, %r175;
	add.s64 	%rd145, %rd68, %rd35;
$L__BB7_24:
	add.s64 	%rd117, %rd145, %rd54;
	add.s32 	%r127, %r175, 128;
	// begin inline asm
	cp.async.ca.shared.global [%r127], [%rd117], 4, 4;
	// end inline asm
	add.s64 	%rd118, %rd145, %rd55;
	add.s32 	%r128, %r178, 128;
	// begin inline asm
	cp.async.ca.shared.global [%r128], [%rd118], 4, 4;
	// end inline asm
	add.s64 	%rd119, %rd145, %rd57;
	add.s32 	%r129, %r177, 128;
	// begin inline asm
	cp.async.ca.shared.global [%r129], [%rd119], 4, 4;
	// end inline asm
	add.s64 	%rd120, %rd145, %rd58;
	add.s32 	%r130, %r176, 128;
	// begin inline asm
	cp.async.ca.shared.global [%r130], [%rd120], 4, 4;
	// end inline asm
	add.s64 	%rd144, %rd144, %rd53;
	add.s64 	%rd145, %rd145, %rd56;
	add.s32 	%r178, %r178, %r32;
	add.s32 	%r177, %r177, %r32;
	add.s32 	%r176, %r176, %r32;
	add.s32 	%r175, %r175, %r32;
	setp.lt.u64 	%p17, %rd144, %rd6;
	@%p17 bra 	$L__BB7_24;
$L__BB7_25:
	// begin inline asm
	cp.async.commit_group;
	// end inline asm
	// begin inline asm
	cp.async.wait_group 0;
	// end inline asm
	barrier.sync 	0;
$L__BB7_26:
	setp.eq.s32 	%p22, %r3, %r4;
	@%p22 bra 	$L__BB7_32;
	setp.lt.s32 	%p23, %r68, 1;
	@%p23 bra 	$L__BB7_35;
	mov.u32 	%r183, %tid.x;
	neg.s32 	%r186, %r68;
	add.s32 	%r151, %r2, %r5;
	shl.b32 	%r152, %r183, 2;
	add.s32 	%r153, %r151, %r152;
	mov.u32 	%r154, _ZN3cub18CUB_300001_SM_10006detail9transform4smemE;
	add.s32 	%r155, %r153, %r154;
	add.s32 	%r185, %r155, 128;
	add.s32 	%r156, %r1, %r152;
	add.s32 	%r184, %r154, %r156;
	shl.b64 	%rd127, %rd4, 2;
	add.s64 	%rd64, %rd1, %rd127;
$L__BB7_29:
	.pragma "nounroll";
	setp.ge.s32 	%p24, %r183, %r4;
	@%p24 bra 	$L__BB7_31;
	ld.shared.u32 	%r157, [%r184];
	ld.shared.u32 	%r158, [%r185];
	add.s32 	%r159, %r158, %r157;
	mul.wide.s32 	%rd128, %r183, 4;
	add.s64 	%rd129, %rd64, %rd128;
	st.global.u32 	[%rd129], %r159;
$L__BB7_31:
	add.s32 	%r186, %r186, 1;
	setp.ne.s32 	%p25, %r186, 0;
	add.s32 	%r185, %r185, 512;
	add.s32 	%r184, %r184, 512;
	add.s32 	%r183, %r183, 128;
	@%p25 bra 	$L__BB7_29;
	bra.uni 	$L__BB7_35;
$L__BB7_32:
	setp.lt.s32 	%p26, %r68, 1;
	@%p26 bra 	$L__BB7_35;
	mov.u32 	%r179, %tid.x;
	neg.s32 	%r182, %r68;
	add.s32 	%r160, %r2, %r5;
	shl.b32 	%r161, %r179, 2;
	add.s32 	%r162, %r160, %r161;
	mov.u32 	%r163, _ZN3cub18CUB_300001_SM_10006detail9transform4smemE;
	add.s32 	%r164, %r162, %r163;
	add.s32 	%r181, %r164, 128;
	add.s32 	%r165, %r1, %r161;
	add.s32 	%r180, %r163, %r165;
	shl.b64 	%rd130, %rd4, 2;
	add.s64 	%rd65, %rd1, %rd130;
$L__BB7_34:
	.pragma "nounroll";
	mul.wide.s32 	%rd131, %r179, 4;
	add.s64 	%rd132, %rd65, %rd131;
	ld.shared.u32 	%r166, [%r180];
	ld.shared.u32 	%r167, [%r181];
	add.s32 	%r168, %r167, %r166;
	st.global.u32 	[%rd132], %r168;
	add.s32 	%r182, %r182, 1;
	setp.eq.s32 	%p27, %r182, 0;
	add.s32 	%r181, %r181, 512;
	add.s32 	%r180, %r180, 512;
	add.s32 	%r179, %r179, 128;
	@%p27 bra 	$L__BB7_35;
	bra.uni 	$L__BB7_34;
$L__BB7_35:
	ret;

}
	// .globl	_ZN3cub18CUB_300001_SM_10006detail9transform16transform_kernelINS2_10policy_hubILb0EN4cuda3std3__45tupleIJN6thrust24THRUST_300001_SM_1000_NS6detail15normal_iteratorINSA_10device_ptrIiEEEESF_EEEE10policy1000EiNS7_5minusIiEESF_JPiSL_EEEvT0_iT1_T2_DpNS2_10kernel_argIT3_EE
.visible .entry _ZN3cub18CUB_300001_SM_10006detail9transform16transform_kernelINS2_10policy_hubILb0EN4cuda3std3__45tupleIJN6thrust24THRUST_300001_SM_1000_NS6detail15normal_iteratorINSA_10device_ptrIiEEEESF_EEEE10policy1000EiNS7_5minusIiEESF_JPiSL_EEEvT0_iT1_T2_DpNS2_10kernel_argIT3_EE(
	.param .u32 _ZN3cub18CUB_300001_SM_10006detail9transform16transform_kernelINS2_10policy_hubILb0EN4cuda3std3__45tupleIJN6thrust24THRUST_300001_SM_1000_NS6detail15normal_iteratorINSA_10device_ptrIiEEEESF_EEEE10policy1000EiNS7_5minusIiEESF_JPiSL_EEEvT0_iT1_T2_DpNS2_10kernel_argIT3_EE_param_0,
	.param .u32 _ZN3cub18CUB_300001_SM_10006detail9transform16transform_kernelINS2_10policy_hubILb0EN4cuda3std3__45tupleIJN6thrust24THRUST_300001_SM_1000_NS6detail15normal_iteratorINSA_10device_ptrIiEEEESF_EEEE10policy1000EiNS7_5minusIiEESF_JPiSL_EEEvT0_iT1_T2_DpNS2_10kernel_argIT3_EE_param_1,
	.param .align 1 .b8 _ZN3cub18CUB_300001_SM_10006detail9transform16transform_kernelINS2_10policy_hubILb0EN4cuda3std3__45tupleIJN6thrust24THRUST_300001_SM_1000_NS6detail15normal_iteratorINSA_10device_ptrIiEEEESF_EEEE10policy1000EiNS7_5minusIiEESF_JPiSL_EEEvT0_iT1_T2_DpNS2_10kernel_argIT3_EE_param_2[1],
	.param .align 8 .b8 _ZN3cub18CUB_300001_SM_10006detail9transform16transform_kernelINS2_10policy_hubILb0EN4cuda3std3__45tupleIJN6thrust24THRUST_300001_SM_1000_NS6detail15normal_iteratorINSA_10device_ptrIiEEEESF_EEEE10policy1000EiNS7_5minusIiEESF_JPiSL_EEEvT0_iT1_T2_DpNS2_10kernel_argIT3_EE_param_3[8],
	.param .align 8 .b8 _ZN3cub18CUB_300001_SM_10006detail9transform16transform_kernelINS2_10policy_hubILb0EN4cuda3std3__45tupleIJN6thrust24THRUST_300001_SM_1000_NS6detail15normal_iteratorINSA_10device_ptrIiEEEESF_EEEE10policy1000EiNS7_5minusIiEESF_JPiSL_EEEvT0_iT1_T2_DpNS2_10kernel_argIT3_EE_param_4[16],
	.param .align 8 .b8 _ZN3cub18CUB_300001_SM_10006detail9transform16transform_kernelINS2_10policy_hubILb0EN4cuda3std3__45tupleIJN6thrust24THRUST_300001_SM_1000_NS6detail15normal_iteratorINSA_10device_ptrIiEEEESF_EEEE10policy1000EiNS7_5minusIiEESF_JPiSL_EEEvT0_iT1_T2_DpNS2_10kernel_argIT3_EE_param_5[16]
)
.maxntid 128
{
	.reg .pred 	%p<28>;
	.reg .b32 	%r<194>;
	.reg .b64 	%rd<143>;
	// demoted variable
	.shared .align 8 .u64 _ZZN3cub18CUB_300001_SM_10006detail9transform23transform_kernel_ublkcpINS2_19async_copy_policy_tILi128EEEiN4cuda3std3__45minusIiEEN6thrust24THRUST_300001_SM_1000_NS6detail15normal_iteratorINSC_10device_ptrIiEEEEJiiEEEvT0_iT1_T2_DpNS2_16aligned_base_ptrIT3_EEE3bar;
	ld.param.u64 	%rd66, [_ZN3cub18CUB_300001_SM_10006detail9transform16transform_kernelINS2_10policy_hubILb0EN4cuda3std3__45tupleIJN6thrust24THRUST_300001_SM_1000_NS6detail15normal_iteratorINSA_10device_ptrIiEEEESF_EEEE10policy1000EiNS7_5minusIiEESF_JPiSL_EEEvT0_iT1_T2_DpNS2_10kernel_argIT3_EE_param_5];
	ld.param.u64 	%rd64, [_ZN3cub18CUB_300001_SM_10006detail9transform16transform_kernelINS2_10policy_hubILb0EN4cuda3std3__45tupleIJN6thrust24THRUST_300001_SM_1000_NS6detail15normal_iteratorINSA_10device_ptrIiEEEESF_EEEE10policy1000EiNS7_5minusIiEESF_JPiSL_EEEvT0_iT1_T2_DpNS2_10kernel_argIT3_EE_param_4];
	ld.param.u32 	%r71, [_ZN3cub18CUB_300001_SM_10006detail9transform16transform_kernelINS2_10policy_hubILb0EN4cuda3std3__45tupleIJN6thrust24THRUST_300001_SM_1000_NS6detail15normal_iteratorINSA_10device_ptrIiEEEESF_EEEE10policy1000EiNS7_5minusIiEESF_JPiSL_EEEvT0_iT1_T2_DpNS2_10kernel_argIT3_EE_param_0];
	ld.param.u64 	%rd67, [_ZN3cub18CUB_300001_SM_10006detail9transform16transform_kernelINS2_10policy_hubILb0EN4cuda3std3__45tupleIJN6thrust24THRUST_300001_SM_1000_NS6detail15normal_iteratorINSA_10device_ptrIiEEEESF_EEEE10policy1000EiNS7_5minusIiEESF_JPiSL_EEEvT0_iT1_T2_DpNS2_10kernel_argIT3_EE_param_5+8];
	ld.param.u64 	%rd65, [_ZN3cub18CUB_300001_SM_10006detail9transform16transform_kernelINS2_10policy_hubILb0EN4cuda3std3__45tupleIJN6thrust24THRUST_300001_SM_1000_NS6detail15normal_iteratorINSA_10device_ptrIiEEEESF_EEEE10policy1000EiNS7_5minusIiEESF_JPiSL_EEEvT0_iT1_T2_DpNS2_10kernel_argIT3_EE_param_4+8];
	ld.param.u64 	%rd68, [_ZN3cub18CUB_300001_SM_10006detail9transform16transform_kernelINS2_10policy_hubILb0EN4cuda3std3__45tupleIJN6thrust24THRUST_300001_SM_1000_NS6detail15normal_iteratorINSA_10device_ptrIiEEEESF_EEEE10policy1000EiNS7_5minusIiEESF_JPiSL_EEEvT0_iT1_T2_DpNS2_10kernel_argIT3_EE_param_3];
	ld.param.u32 	%r70, [_ZN3cub18CUB_300001_SM_10006detail9transform16transform_kernelINS2_10policy_hubILb0EN4cuda3std3__45tupleIJN6thrust24THRUST_300001_SM_1000_NS6detail15normal_iteratorINSA_10device_ptrIiEEEESF_EEEE10policy1000EiNS7_5minusIiEESF_JPiSL_EEEvT0_iT1_T2_DpNS2_10kernel_argIT3_EE_param_1];
	cvta.to.global.u64 	%rd1, %rd68;
	cvt.u32.u64 	%r1, %rd65;
	cvt.u32.u64 	%r2, %rd67;
	shl.b32 	%r3, %r70, 7;
	mov.u32 	%r72, %ctaid.x;
	mul.lo.s32 	%r4, %r3, %r72;
	sub.s32 	%r5, %r71, %r4;
	min.s32 	%r6, %r3, %r5;
	setp.eq.s32 	%p1, %r72, 0;
	add.s32 	%r74, %r72, 2;
	mov.u32 	%r75, %nctaid.x;
	setp.ge.u32 	%p2, %r74, %r75;
	shl.b32 	%r7, %r70, 9;
	or.pred  	%p3, %p1, %p2;
	@%p3 bra 	$L__BB8_5;
	mov.b32 	%r139, -1;
	// begin inline asm
	{
	 .reg .pred P_OUT; 
	elect.sync _|P_OUT, %r139;
	selp.b32 %r138, 1, 0, P_OUT; 
}
	// end inline asm
	mov.u32 	%r140, %tid.x;
	setp.gt.u32 	%p18, %r140, 31;
	setp.eq.s32 	%p19, %r138, 0;
	or.pred  	%p20, %p18, %p19;
	@%p20 bra 	$L__BB8_3;
	mov.u32 	%r141, _ZZN3cub18CUB_300001_SM_10006detail9transform23transform_kernel_ublkcpINS2_19async_copy_policy_tILi128EEEiN4cuda3std3__45minusIiEEN6thrust24THRUST_300001_SM_1000_NS6detail15normal_iteratorINSC_10device_ptrIiEEEEJiiEEEvT0_iT1_T2_DpNS2_16aligned_base_ptrIT3_EEE3bar;
	mov.b32 	%r142, 1;
	// begin inline asm
	mbarrier.init.shared.b64 [%r141], %r142;
	// end inline asm
	// begin inline asm
	fence.proxy.async.shared::cta; // 6.
	// end inline asm
	mul.wide.s32 	%rd120, %r4, 4;
	add.s32 	%r151, %r7, 15;
	add.s32 	%r152, %r151, %r1;
	and.b32  	%r144, %r152, -16;
	cvta.to.global.u64 	%rd121, %rd64;
	add.s64 	%rd117, %rd121, %rd120;
	mov.u32 	%r143, _ZN3cub18CUB_300001_SM_10006detail9transform4smemE;
	// begin inline asm
	cp.async.bulk.shared::cluster.global.mbarrier::complete_tx::bytes [%r143], [%rd117], %r144, [%r141];
	// end inline asm
	add.s32 	%r153, %r151, %r2;
	and.b32  	%r147, %r153, -16;
	add.s32 	%r154, %r143, %r7;
	add.s32 	%r146, %r154, 128;
	cvta.to.global.u64 	%rd122, %rd66;
	add.s64 	%rd118, %rd122, %rd120;
	// begin inline asm
	cp.async.bulk.shared::cluster.global.mbarrier::complete_tx::bytes [%r146], [%rd118], %r147, [%r141];
	// end inline asm
	add.s32 	%r150, %r147, %r144;
	// begin inline asm
	mbarrier.arrive.expect_tx.release.cta.shared::cta.b64 %rd119, [%r141], %r150; // 8. 
	// end inline asm
$L__BB8_3:
	bar.sync 	0;
	mov.u32 	%r156, _ZZN3cub18CUB_300001_SM_10006detail9transform23transform_kernel_ublkcpINS2_19async_copy_policy_tILi128EEEiN4cuda3std3__45minusIiEEN6thrust24THRUST_300001_SM_1000_NS6detail15normal_iteratorINSC_10device_ptrIiEEEEJiiEEEvT0_iT1_T2_DpNS2_16aligned_base_ptrIT3_EEE3bar;
$L__BB8_4:
	mov.b32 	%r157, 0;
	// begin inline asm
	{
	 .reg .pred P_OUT; 
	mbarrier.try_wait.parity.shared::cta.b64  P_OUT, [%r156], %r157;                                // 7a. 
	selp.b32 %r155, 1, 0, P_OUT; 
}
	// end inline asm
	setp.eq.s32 	%p21, %r155, 0;
	@%p21 bra 	$L__BB8_4;
	bra.uni 	$L__BB8_26;
$L__BB8_5:
	cvt.s64.s32 	%rd4, %r1;
	cvt.s64.s32 	%rd5, %r4;
	shl.b32 	%r77, %r6, 2;
	cvt.s64.s32 	%rd69, %r77;
	shr.u64 	%rd6, %rd69, 2;
	mov.u32 	%r8, %ntid.x;
	mov.u32 	%r9, %ntid.y;
	mul.lo.s32 	%r78, %r8, %r9;
	mov.u32 	%r10, %ntid.z;
	mul.lo.s32 	%r11, %r78, %r10;
	mov.u32 	%r79, %tid.x;
	mov.u32 	%r80, %tid.y;
	mov.u32 	%r81, %tid.z;
	mad.lo.s32 	%r82, %r81, %r9, %r80;
	mad.lo.s32 	%r83, %r82, %r8, %r79;
	cvt.u64.u32 	%rd140, %r83;
	setp.le.u64 	%p4, %rd6, %rd140;
	@%p4 bra 	$L__BB8_15;
	cvt.u32.u64 	%r84, %rd140;
	cvt.u64.u32 	%rd8, %r11;
	add.s32 	%r85, %r84, %r11;
	cvt.u64.u32 	%rd70, %r85;
	max.u64 	%rd71, %rd6, %rd70;
	setp.gt.u64 	%p5, %rd6, %rd70;
	selp.u64 	%rd9, 1, 0, %p5;
	add.s64 	%rd72, %rd9, %rd70;
	sub.s64 	%rd10, %rd71, %rd72;
	and.b64  	%rd73, %rd10, -4294967296;
	setp.ne.s64 	%p6, %rd73, 0;
	@%p6 bra 	$L__BB8_8;
	cvt.u32.u64 	%r86, %rd8;
	cvt.u32.u64 	%r87, %rd10;
	div.u32 	%r88, %r87, %r86;
	cvt.u64.u32 	%rd129, %r88;
	bra.uni 	$L__BB8_9;
$L__BB8_8:
	div.u64 	%rd129, %rd10, %rd8;
$L__BB8_9:
	add.s64 	%rd14, %rd129, %rd9;
	and.b64  	%rd74, %rd14, 3;
	setp.eq.s64 	%p7, %rd74, 3;
	mov.u64 	%rd133, %rd140;
	@%p7 bra 	$L__BB8_12;
	shl.b64 	%rd75, %rd140, 2;
	shl.b64 	%rd76, %rd5, 2;
	add.s64 	%rd77, %rd75, %rd76;
	add.s64 	%rd78, %rd77, %rd4;
	add.s64 	%rd131, %rd64, %rd78;
	mov.u32 	%r90, _ZN3cub18CUB_300001_SM_10006detail9transform4smemE;
	add.s32 	%r91, %r1, %r90;
	shl.b32 	%r92, %r84, 2;
	add.s32 	%r176, %r91, %r92;
	mul.lo.s32 	%r93, %r10, %r9;
	mul.lo.s32 	%r94, %r93, %r8;
	shl.b32 	%r13, %r94, 2;
	add.s64 	%rd79, %rd14, 1;
	and.b64  	%rd80, %rd79, 3;
	neg.s64 	%rd130, %rd80;
	mov.u64 	%rd133, %rd140;
$L__BB8_11:
	.pragma "nounroll";
	// begin inline asm
	cp.async.ca.shared.global [%r176], [%rd131], 4, 4;
	// end inline asm
	add.s64 	%rd133, %rd133, %rd8;
	shl.b64 	%rd82, %rd8, 2;
	add.s64 	%rd131, %rd131, %rd82;
	add.s32 	%r176, %r176, %r13;
	add.s64 	%rd130, %rd130, 1;
	setp.ne.s64 	%p8, %rd130, 0;
	@%p8 bra 	$L__BB8_11;
$L__BB8_12:
	setp.lt.u64 	%p9, %rd14, 3;
	@%p9 bra 	$L__BB8_15;
	shl.b64 	%rd24, %rd8, 2;
	shl.b64 	%rd83, %rd133, 2;
	shl.b64 	%rd84, %rd5, 2;
	add.s64 	%rd25, %rd83, %rd84;
	shl.b64 	%rd85, %rd8, 3;
	add.s64 	%rd26, %rd25, %rd85;
	add.s64 	%rd86, %rd133, %rd5;
	shl.b64 	%rd87, %rd86, 2;
	mad.lo.s64 	%rd27, %rd8, 12, %rd87;
	cvt.u32.u64 	%r96, %rd65;
	mov.u32 	%r97, _ZN3cub18CUB_300001_SM_10006detail9transform4smemE;
	add.s32 	%r98, %r96, %r97;
	mul.lo.s32 	%r99, %r10, %r9;
	mul.lo.s32 	%r100, %r99, %r8;
	shl.b32 	%r101, %r100, 2;
	cvt.u32.u64 	%r102, %rd133;
	shl.b32 	%r103, %r102, 2;
	add.s32 	%r177, %r98, %r103;
	add.s32 	%r180, %r177, %r101;
	shl.b32 	%r104, %r100, 3;
	add.s32 	%r179, %r177, %r104;
	mad.lo.s32 	%r178, %r100, 12, %r177;
	cvt.s64.s32 	%rd88, %rd65;
	add.s64 	%rd134, %rd64, %rd88;
$L__BB8_14:
	add.s64 	%rd89, %rd134, %rd25;
	// begin inline asm
	cp.async.ca.shared.global [%r177], [%rd89], 4, 4;
	// end inline asm
	add.s64 	%rd93, %rd25, %rd24;
	add.s64 	%rd90, %rd134, %rd93;
	// begin inline asm
	cp.async.ca.shared.global [%r180], [%rd90], 4, 4;
	// end inline asm
	add.s64 	%rd91, %rd134, %rd26;
	// begin inline asm
	cp.async.ca.shared.global [%r179], [%rd91], 4, 4;
	// end inline asm
	add.s64 	%rd92, %rd134, %rd27;
	// begin inline asm
	cp.async.ca.shared.global [%r178], [%rd92], 4, 4;
	// end inline asm
	add.s64 	%rd133, %rd133, %rd24;
	mul.wide.u32 	%rd94, %r11, 16;
	add.s64 	%rd134, %rd134, %rd94;
	mul.lo.s32 	%r109, %r10, %r9;
	mul.lo.s32 	%r110, %r109, %r8;
	shl.b32 	%r111, %r110, 4;
	add.s32 	%r180, %r180, %r111;
	add.s32 	%r179, %r179, %r111;
	add.s32 	%r178, %r178, %r111;
	add.s32 	%r177, %r177, %r111;
	setp.lt.u64 	%p10, %rd133, %rd6;
	@%p10 bra 	$L__BB8_14;
$L__BB8_15:
	setp.le.u64 	%p11, %rd6, %rd140;
	// begin inline asm
	cp.async.commit_group;
	// end inline asm
	cvt.s64.s32 	%rd33, %r2;
	@%p11 bra 	$L__BB8_25;
	cvt.u32.u64 	%r112, %rd140;
	cvt.u64.u32 	%rd34, %r11;
	add.s32 	%r113, %r112, %r11;
	cvt.u64.u32 	%rd95, %r113;
	max.u64 	%rd96, %rd6, %rd95;
	setp.gt.u64 	%p12, %rd6, %rd95;
	selp.u64 	%rd35, 1, 0, %p12;
	add.s64 	%rd97, %rd35, %rd95;
	sub.s64 	%rd36, %rd96, %rd97;
	and.b64  	%rd98, %rd36, -4294967296;
	setp.ne.s64 	%p13, %rd98, 0;
	@%p13 bra 	$L__BB8_18;
	cvt.u32.u64 	%r114, %rd34;
	cvt.u32.u64 	%r115, %rd36;
	div.u32 	%r116, %r115, %r114;
	cvt.u64.u32 	%rd136, %r116;
	bra.uni 	$L__BB8_19;
$L__BB8_18:
	div.u64 	%rd136, %rd36, %rd34;
$L__BB8_19:
	add.s64 	%rd40, %rd136, %rd35;
	and.b64  	%rd99, %rd40, 3;
	setp.eq.s64 	%p14, %rd99, 3;
	@%p14 bra 	$L__BB8_22;
	shl.b64 	%rd100, %rd140, 2;
	shl.b64 	%rd101, %rd5, 2;
	add.s64 	%rd102, %rd100, %rd101;
	add.s64 	%rd103, %rd102, %rd33;
	add.s64 	%rd138, %rd66, %rd103;
	shl.b64 	%rd42, %rd34, 2;
	mov.u32 	%r118, _ZN3cub18CUB_300001_SM_10006detail9transform4smemE;
	add.s32 	%r119, %r2, %r118;
	add.s32 	%r120, %r119, %r7;
	shl.b32 	%r121, %r112, 2;
	add.s32 	%r181, %r120, %r121;
	mul.lo.s32 	%r122, %r10, %r9;
	mul.lo.s32 	%r123, %r122, %r8;
	shl.b32 	%r29, %r123, 2;
	add.s64 	%rd104, %rd40, 1;
	and.b64  	%rd105, %rd104, 3;
	neg.s64 	%rd137, %rd105;
$L__BB8_21:
	.pragma "nounroll";
	add.s32 	%r124, %r181, 128;
	// begin inline asm
	cp.async.ca.shared.global [%r124], [%rd138], 4, 4;
	// end inline asm
	add.s64 	%rd140, %rd140, %rd34;
	add.s64 	%rd138, %rd138, %rd42;
	add.s32 	%r181, %r181, %r29;
	add.s64 	%rd137, %rd137, 1;
	setp.ne.s64 	%p15, %rd137, 0;
	@%p15 bra 	$L__BB8_21;
$L__BB8_22:
	setp.lt.u64 	%p16, %rd40, 3;
	@%p16 bra 	$L__BB8_25;
	shl.b64 	%rd51, %rd34, 2;
	shl.b64 	%rd107, %rd140, 2;
	shl.b64 	%rd108, %rd5, 2;
	add.s64 	%rd52, %rd107, %rd108;
	add.s64 	%rd53, %rd52, %rd51;
	shl.b64 	%rd54, %rd34, 4;
	shl.b64 	%rd109, %rd34, 3;
	add.s64 	%rd55, %rd52, %rd109;
	add.s64 	%rd110, %rd140, %rd5;
	shl.b64 	%rd111, %rd110, 2;
	mad.lo.s64 	%rd56, %rd34, 12, %rd111;
	mov.u32 	%r125, _ZN3cub18CUB_300001_SM_10006detail9transform4smemE;
	add.s32 	%r126, %r2, %r125;
	mul.lo.s32 	%r127, %r10, %r9;
	mul.lo.s32 	%r128, %r127, %r8;
	shl.b32 	%r129, %r128, 2;
	cvt.u32.u64 	%r130, %rd140;
	shl.b32 	%r131, %r130, 2;
	add.s32 	%r132, %r126, %r7;
	add.s32 	%r182, %r132, %r131;
	add.s32 	%r185, %r182, %r129;
	shl.b32 	%r33, %r128, 4;
	shl.b32 	%r133, %r128, 3;
	add.s32 	%r184, %r182, %r133;
	mad.lo.s32 	%r183, %r128, 12, %r182;
	add.s64 	%rd141, %rd66, %rd33;
$L__BB8_24:
	add.s64 	%rd113, %rd141, %rd52;
	add.s32 	%r134, %r182, 128;
	// begin inline asm
	cp.async.ca.shared.global [%r134], [%rd113], 4, 4;
	// end inline asm
	add.s64 	%rd114, %rd141, %rd53;
	add.s32 	%r135, %r185, 128;
	// begin inline asm
	cp.async.ca.shared.global [%r135], [%rd114], 4, 4;
	// end inline asm
	add.s64 	%rd115, %rd141, %rd55;
	add.s32 	%r136, %r184, 128;
	// begin inline asm
	cp.async.ca.shared.global [%r136], [%rd115], 4, 4;
	// end inline asm
	add.s64 	%rd116, %rd141, %rd56;
	add.s32 	%r137, %r183, 128;
	// begin inline asm
	cp.async.ca.shared.global [%r137], [%rd116], 4, 4;
	// end inline asm
	add.s64 	%rd140, %rd140, %rd51;
	add.s64 	%rd141, %rd141, %rd54;
	add.s32 	%r185, %r185, %r33;
	add.s32 	%r184, %r184, %r33;
	add.s32 	%r183, %r183, %r33;
	add.s32 	%r182, %r182, %r33;
	setp.lt.u64 	%p17, %rd140, %rd6;
	@%p17 bra 	$L__BB8_24;
$L__BB8_25:
	// begin inline asm
	cp.async.commit_group;
	// end inline asm
	// begin inline asm
	cp.async.wait_group 0;
	// end inline asm
	barrier.sync 	0;
$L__BB8_26:
	cvt.u32.u64 	%r45, %rd65;
	setp.gt.s32 	%p22, %r3, %r5;
	@%p22 bra 	$L__BB8_30;
	setp.lt.s32 	%p23, %r70, 1;
	@%p23 bra 	$L__BB8_35;
	mov.u32 	%r186, %tid.x;
	neg.s32 	%r189, %r70;
	add.s32 	%r158, %r2, %r7;
	shl.b32 	%r159, %r186, 2;
	add.s32 	%r160, %r158, %r159;
	mov.u32 	%r161, _ZN3cub18CUB_300001_SM_10006detail9transform4smemE;
	add.s32 	%r162, %r160, %r161;
	add.s32 	%r188, %r162, 128;
	add.s32 	%r163, %r45, %r159;
	add.s32 	%r187, %r161, %r163;
	mul.wide.s32 	%rd123, %r4, 4;
	add.s64 	%rd62, %rd1, %rd123;
$L__BB8_29:
	.pragma "nounroll";
	mul.wide.s32 	%rd124, %r186, 4;
	add.s64 	%rd125, %rd62, %rd124;
	ld.shared.u32 	%r164, [%r187];
	ld.shared.u32 	%r165, [%r188];
	sub.s32 	%r166, %r164, %r165;
	st.global.u32 	[%rd125], %r166;
	add.s32 	%r189, %r189, 1;
	setp.eq.s32 	%p24, %r189, 0;
	add.s32 	%r188, %r188, 512;
	add.s32 	%r187, %r187, 512;
	add.s32 	%r186, %r186, 128;
	@%p24 bra 	$L__BB8_35;
	bra.uni 	$L__BB8_29;
$L__BB8_30:
	setp.lt.s32 	%p25, %r70, 1;
	@%p25 bra 	$L__BB8_35;
	mov.u32 	%r190, %tid.x;
	neg.s32 	%r193, %r70;
	add.s32 	%r167, %r2, %r7;
	shl.b32 	%r168, %r190, 2;
	add.s32 	%r169, %r167, %r168;
	mov.u32 	%r170, _ZN3cub18CUB_300001_SM_10006detail9transform4smemE;
	add.s32 	%r171, %r169, %r170;
	add.s32 	%r192, %r171, 128;
	add.s32 	%r172, %r45, %r168;
	add.s32 	%r191, %r170, %r172;
	mul.wide.s32 	%rd126, %r4, 4;
	add.s64 	%rd63, %rd1, %rd126;
$L__BB8_32:
	.pragma "nounroll";
	setp.ge.s32 	%p26, %r190, %r6;
	@%p26 bra 	$L__BB8_34;
	ld.shared.u32 	%r173, [%r191];
	ld.shared.u32 	%r174, [%r192];
	sub.s32 	%r175, %r173, %r174;
	mul.wide.s32 	%rd127, %r190, 4;
	add.s64 	%rd128, %rd63, %rd127;
	st.global.u32 	[%rd128], %r175;
$L__BB8_34:
	add.s32 	%r193, %r193, 1;
	setp.ne.s32 	%p27, %r193, 0;
	add.s32 	%r192, %r192, 512;
	add.s32 	%r191, %r191, 512;
	add.s32 	%r190, %r190, 128;
	@%p27 bra 	$L__BB8_32;
$L__BB8_35:
	ret;

}
	// .globl	_ZN3cub18CUB_300001_SM_10006detail9transform16transform_kernelINS2_10policy_hubILb0EN4cuda3std3__45tupleIJN6thrust24THRUST_300001_SM_1000_NS6detail15normal_iteratorINSA_10device_ptrIiEEEESF_EEEE10policy1000ElNS7_5minusIiEESF_JPiSL_EEEvT0_iT1_T2_DpNS2_10kernel_argIT3_EE
.visible .entry _ZN3cub18CUB_300001_SM_10006detail9transform16transform_kernelINS2_10policy_hubILb0EN4cuda3std3__45tupleIJN6thrust24THRUST_300001_SM_1000_NS6detail15normal_iteratorINSA_10device_ptrIiEEEESF_EEEE10policy1000ElNS7_5minusIiEESF_JPiSL_EEEvT0_iT1_T2_DpNS2_10kernel_argIT3_EE(
	.param .u64 _ZN3cub18CUB_300001_SM_10006detail9transform16transform_kernelINS2_10policy_hubILb0EN4cuda3std3__45tupleIJN6thrust24THRUST_300001_SM_1000_NS6detail15normal_iteratorINSA_10device_ptrIiEEEESF_EEEE10policy1000ElNS7_5minusIiEESF_JPiSL_EEEvT0_iT1_T2_DpNS2_10kernel_argIT3_EE_param_0,
	.param .u32 _ZN3cub18CUB_300001_SM_10006detail9transform16transform_kernelINS2_10policy_hubILb0EN4cuda3std3__45tupleIJN6thrust24THRUST_300001_SM_1000_NS6detail15normal_iteratorINSA_10device_ptrIiEEEESF_EEEE10policy1000ElNS7_5minusIiEESF_JPiSL_EEEvT0_iT1_T2_DpNS2_10kernel_argIT3_EE_param_1,
	.param .align 1 .b8 _ZN3cub18CUB_300001_SM_10006detail9transform16transform_kernelINS2_10policy_hubILb0EN4cuda3std3__45tupleIJN6thrust24THRUST_300001_SM_1000_NS6detail15normal_iteratorINSA_10device_ptrIiEEEESF_EEEE10policy1000ElNS7_5minusIiEESF_JPiSL_EEEvT0_iT1_T2_DpNS2_10kernel_argIT3_EE_param_2[1],
	.param .align 8 .b8 _ZN3cub18CUB_300001_SM_10006detail9transform16transform_kernelINS2_10policy_hubILb0EN4cuda3std3__45tupleIJN6thrust24THRUST_300001_SM_1000_NS6detail15normal_iteratorINSA_10device_ptrIiEEEESF_EEEE10policy1000ElNS7_5minusIiEESF_JPiSL_EEEvT0_iT1_T2_DpNS2_10kernel_argIT3_EE_param_3[8],
	.param .align 8 .b8 _ZN3cub18CUB_300001_SM_10006detail9transform16transform_kernelINS2_10policy_hubILb0EN4cuda3std3__45tupleIJN6thrust24THRUST_300001_SM_1000_NS6detail15normal_iteratorINSA_10device_ptrIiEEEESF_EEEE10policy1000ElNS7_5minusIiEESF_JPiSL_EEEvT0_iT1_T2_DpNS2_10kernel_argIT3_EE_param_4[16],
	.param .align 8 .b8 _ZN3cub18CUB_300001_SM_10006detail9transform16transform_kernelINS2_10policy_hubILb0EN4cuda3std3__45tupleIJN6thrust24THRUST_300001_SM_1000_NS6detail15normal_iteratorINSA_10device_ptrIiEEEESF_EEEE10policy1000ElNS7_5minusIiEESF_JPiSL_EEEvT0_iT1_T2_DpNS2_10kernel_argIT3_EE_param_5[16]
)
.maxntid 128
{
	.reg .pred 	%p<28>;
	.reg .b32 	%r<187>;
	.reg .b64 	%rd<147>;
	// demoted variable
	.shared .align 8 .u64 _ZZN3cub18CUB_300001_SM_10006detail9transform23transform_kernel_ublkcpINS2_19async_copy_policy_tILi128EEElN4cuda3std3__45minusIiEEN6thrust24THRUST_300001_SM_1000_NS6detail15normal_iteratorINSC_10device_ptrIiEEEEJiiEEEvT0_iT1_T2_DpNS2_16aligned_base_ptrIT3_EEE3bar;
	ld.param.u64 	%rd68, [_ZN3cub18CUB_300001_SM_10006detail9transform16transform_kernelINS2_10policy_hubILb0EN4cuda3std3__45tupleIJN6thrust24THRUST_300001_SM_1000_NS6detail15normal_iteratorINSA_10device_ptrIiEEEESF_EEEE10policy1000ElNS7_5minusIiEESF_JPiSL_EEEvT0_iT1_T2_DpNS2_10kernel_argIT3_EE_param_5];
	ld.param.u64 	%rd66, [_ZN3cub18CUB_300001_SM_10006detail9transform16transform_kernelINS2_10policy_hubILb0EN4cuda3std3__45tupleIJN6thrust24THRUST_300001_SM_1000_NS6detail15normal_iteratorINSA_10device_ptrIiEEEESF_EEEE10policy1000ElNS7_5minusIiEESF_JPiSL_EEEvT0_iT1_T2_DpNS2_10kernel_argIT3_EE_param_4];
	ld.param.u64 	%rd70, [_ZN3cub18CUB_300001_SM_10006detail9transform16transform_kernelINS2_10policy_hubILb0EN4cuda3std3__45tupleIJN6thrust24THRUST_300001_SM_1000_NS6detail15normal_iteratorINSA_10device_ptrIiEEEESF_EEEE10policy1000ElNS7_5minusIiEESF_JPiSL_EEEvT0_iT1_T2_DpNS2_10kernel_argIT3_EE_param_0];
	ld.param.u64 	%rd69, [_ZN3cub18CUB_300001_SM_10006detail9transform16transform_kernelINS2_10policy_hubILb0EN4cuda3std3__45tupleIJN6thrust24THRUST_300001_SM_1000_NS6detail15normal_iteratorINSA_10device_ptrIiEEEESF_EEEE10policy1000ElNS7_5minusIiEESF_JPiSL_EEEvT0_iT1_T2_DpNS2_10kernel_argIT3_EE_param_5+8];
	ld.param.u64 	%rd67, [_ZN3cub18CUB_300001_SM_10006detail9transform16transform_kernelINS2_10policy_hubILb0EN4cuda3std3__45tupleIJN6thrust24THRUST_300001_SM_1000_NS6detail15normal_iteratorINSA_10device_ptrIiEEEESF_EEEE10policy1000ElNS7_5minusIiEESF_JPiSL_EEEvT0_iT1_T2_DpNS2_10kernel_argIT3_EE_param_4+8];
	ld.param.u64 	%rd71, [_ZN3cub18CUB_300001_SM_10006detail9transform16transform_kernelINS2_10policy_hubILb0EN4cuda3std3__45tupleIJN6thrust24THRUST_300001_SM_1000_NS6detail15normal_iteratorINSA_10device_ptrIiEEEESF_EEEE10policy1000ElNS7_5minusIiEESF_JPiSL_EEEvT0_iT1_T2_DpNS2_10kernel_argIT3_EE_param_3];
	ld.param.u32 	%r68, [_ZN3cub18CUB_300001_SM_10006detail9transform16transform_kernelINS2_10policy_hubILb0EN4cuda3std3__45tupleIJN6thrust24THRUST_300001_SM_1000_NS6detail15normal_iteratorINSA_10device_ptrIiEEEESF_EEEE10policy1000ElNS7_5minusIiEESF_JPiSL_EEEvT0_iT1_T2_DpNS2_10kernel_argIT3_EE_param_1];
	cvta.to.global.u64 	%rd1, %rd71;
	cvt.u32.u64 	%r1, %rd67;
	cvt.u32.u64 	%r2, %rd69;
	shl.b32 	%r3, %r68, 7;
	mov.u32 	%r69, %ctaid.x;
	cvt.u64.u32 	%rd72, %r69;
	cvt.s64.s32 	%rd73, %r3;
	mul.lo.s64 	%rd4, %rd73, %rd72;
	sub.s64 	%rd74, %rd70, %rd4;
	min.s64 	%rd75, %rd74, %rd73;
	cvt.u32.u64 	%r4, %rd75;
	setp.eq.s32 	%p1, %r69, 0;
	add.s32 	%r71, %r69, 2;
	mov.u32 	%r72, %nctaid.x;
	setp.ge.u32 	%p2, %r71, %r72;
	shl.b32 	%r5, %r68, 9;
	or.pred  	%p3, %p1, %p2;
	@%p3 bra 	$L__BB9_5;
	mov.b32 	%r132, -1;
	// begin inline asm
	{
	 .reg .pred P_OUT; 
	elect.sync _|P_OUT, %r132;
	selp.b32 %r131, 1, 0, P_OUT; 
}
	// end inline asm
	mov.u32 	%r133, %tid.x;
	setp.gt.u32 	%p18, %r133, 31;
	setp.eq.s32 	%p19, %r131, 0;
	or.pred  	%p20, %p18, %p19;
	@%p20 bra 	$L__BB9_3;
	mov.u32 	%r134, _ZZN3cub18CUB_300001_SM_10006detail9transform23transform_kernel_ublkcpINS2_19async_copy_policy_tILi128EEElN4cuda3std3__45minusIiEEN6thrust24THRUST_300001_SM_1000_NS6detail15normal_iteratorINSC_10device_ptrIiEEEEJiiEEEvT0_iT1_T2_DpNS2_16aligned_base_ptrIT3_EEE3bar;
	mov.b32 	%r135, 1;
	// begin inline asm
	mbarrier.init.shared.b64 [%r134], %r135;
	// end inline asm
	// begin inline asm
	fence.proxy.async.shared::cta; // 6.
	// end inline asm
	shl.b64 	%rd124, %rd4, 2;
	add.s32 	%r144, %r5, 15;
	add.s32 	%r145, %r144, %r1;
	and.b32  	%r137, %r145, -16;
	cvta.to.global.u64 	%rd125, %rd66;
	add.s64 	%rd121, %rd125, %rd124;
	mov.u32 	%r136, _ZN3cub18CUB_300001_SM_10006detail9transform4smemE;
	// begin inline asm
	cp.async.bulk.shared::cluster.global.mbarrier::complete_tx::bytes [%r136], [%rd121], %r137, [%r134];
	// end inline asm
	add.s32 	%r146, %r144, %r2;
	and.b32  	%r140, %r146, -16;
	add.s32 	%r147, %r136, %r5;
	add.s32 	%r139, %r147, 128;
	cvta.to.global.u64 	%rd126, %rd68;
	add.s64 	%rd122, %rd126, %rd124;
	// begin inline asm
	cp.async.bulk.shared::cluster.global.mbarrier::complete_tx::bytes [%r139], [%rd122], %r140, [%r134];
	// end inline asm
	add.s32 	%r143, %r140, %r137;
	// begin inline asm
	mbarrier.arrive.expect_tx.release.cta.shared::cta.b64 %rd123, [%r134], %r143; // 8. 
	// end inline asm
$L__BB9_3:
	bar.sync 	0;
	mov.u32 	%r149, _ZZN3cub18CUB_300001_SM_10006detail9transform23transform_kernel_ublkcpINS2_19async_copy_policy_tILi128EEElN4cuda3std3__45minusIiEEN6thrust24THRUST_300001_SM_1000_NS6detail15normal_iteratorINSC_10device_ptrIiEEEEJiiEEEvT0_iT1_T2_DpNS2_16aligned_base_ptrIT3_EEE3bar;
$L__BB9_4:
	mov.b32 	%r150, 0;
	// begin inline asm
	{
	 .reg .pred P_OUT; 
	mbarrier.try_wait.parity.shared::cta.b64  P_OUT, [%r149], %r150;                                // 7a. 
	selp.b32 %r148, 1, 0, P_OUT; 
}
	// end inline asm
	setp.eq.s32 	%p21, %r148, 0;
	@%p21 bra 	$L__BB9_4;
	bra.uni 	$L__BB9_26;
$L__BB9_5:
	cvt.s64.s32 	%rd5, %r1;
	shl.b32 	%r74, %r4, 2;
	cvt.s64.s32 	%rd76, %r74;
	shr.u64 	%rd6, %rd76, 2;
	mov.u32 	%r6, %ntid.x;
	mov.u32 	%r7, %ntid.y;
	mul.lo.s32 	%r75, %r6, %r7;
	mov.u32 	%r8, %ntid.z;
	mul.lo.s32 	%r9, %r75, %r8;
	mov.u32 	%r76, %tid.x;
	mov.u32 	%r77, %tid.y;
	mov.u32 	%r78, %tid.z;
	mad.lo.s32 	%r79, %r78, %r7, %r77;
	mad.lo.s32 	%r80, %r79, %r6, %r76;
	cvt.u64.u32 	%rd144, %r80;
	setp.le.u64 	%p4, %rd6, %rd144;
	@%p4 bra 	$L__BB9_15;
	cvt.u32.u64 	%r81, %rd144;
	cvt.u64.u32 	%rd8, %r9;
	add.s32 	%r82, %r81, %r9;
	cvt.u64.u32 	%rd77, %r82;
	max.u64 	%rd78, %rd6, %rd77;
	setp.gt.u64 	%p5, %rd6, %rd77;
	selp.u64 	%rd9, 1, 0, %p5;
	add.s64 	%rd79, %rd9, %rd77;
	sub.s64 	%rd10, %rd78, %rd79;
	and.b64  	%rd80, %rd10, -4294967296;
	setp.ne.s64 	%p6, %rd80, 0;
	@%p6 bra 	$L__BB9_8;
	cvt.u32.u64 	%r83, %rd8;
	cvt.u32.u64 	%r84, %rd10;
	div.u32 	%r85, %r84, %r83;
	cvt.u64.u32 	%rd133, %r85;
	bra.uni 	$L__BB9_9;
$L__BB9_8:
	div.u64 	%rd133, %rd10, %rd8;
$L__BB9_9:
	add.s64 	%rd14, %rd133, %rd9;
	and.b64  	%rd81, %rd14, 3;
	setp.eq.s64 	%p7, %rd81, 3;
	mov.u64 	%rd137, %rd144;
	@%p7 bra 	$L__BB9_12;
	shl.b64 	%rd82, %rd4, 2;
	shl.b64 	%rd83, %rd144, 2;
	add.s64 	%rd84, %rd82, %rd83;
	add.s64 	%rd85, %rd84, %rd5;
	add.s64 	%rd135, %rd66, %rd85;
	shl.b64 	%rd16, %rd8, 2;
	mov.u32 	%r87, _ZN3cub18CUB_300001_SM_10006detail9transform4smemE;
	add.s32 	%r88, %r1, %r87;
	shl.b32 	%r89, %r81, 2;
	add.s32 	%r169, %r88, %r89;
	mul.lo.s32 	%r90, %r8, %r7;
	mul.lo.s32 	%r91, %r90, %r6;
	shl.b32 	%r11, %r91, 2;
	add.s64 	%rd86, %rd14, 1;
	and.b64  	%rd87, %rd86, 3;
	neg.s64 	%rd134, %rd87;
	mov.u64 	%rd137, %rd144;
$L__BB9_11:
	.pragma "nounroll";
	// begin inline asm
	cp.async.ca.shared.global [%r169], [%rd135], 4, 4;
	// end inline asm
	add.s64 	%rd137, %rd137, %rd8;
	add.s64 	%rd135, %rd135, %rd16;
	add.s32 	%r169, %r169, %r11;
	add.s64 	%rd134, %rd134, 1;
	setp.ne.s64 	%p8, %rd134, 0;
	@%p8 bra 	$L__BB9_11;
$L__BB9_12:
	setp.lt.u64 	%p9, %rd14, 3;
	@%p9 bra 	$L__BB9_15;
	shl.b64 	%rd25, %rd8, 2;
	shl.b64 	%rd89, %rd4, 2;
	shl.b64 	%rd90, %rd137, 2;
	add.s64 	%rd26, %rd89, %rd90;
	shl.b64 	%rd27, %rd8, 4;
	shl.b64 	%rd91, %rd8, 3;
	add.s64 	%rd28, %rd26, %rd91;
	add.s64 	%rd92, %rd137, %rd4;
	shl.b64 	%rd93, %rd92, 2;
	mad.lo.s64 	%rd29, %rd8, 12, %rd93;
	mov.u32 	%r93, _ZN3cub18CUB_300001_SM_10006detail9transform4smemE;
	add.s32 	%r94, %r1, %r93;
	mul.lo.s32 	%r95, %r8, %r7;
	mul.lo.s32 	%r96, %r95, %r6;
	shl.b32 	%r97, %r96, 2;
	cvt.u32.u64 	%r98, %rd137;
	shl.b32 	%r99, %r98, 2;
	add.s32 	%r170, %r94, %r99;
	add.s32 	%r173, %r170, %r97;
	shl.b32 	%r15, %r96, 4;
	shl.b32 	%r100, %r96, 3;
	add.s32 	%r172, %r170, %r100;
	mad.lo.s32 	%r171, %r96, 12, %r170;
	cvt.s64.s32 	%rd94, %r1;
	add.s64 	%rd138, %rd66, %rd94;
$L__BB9_14:
	add.s64 	%rd95, %rd138, %rd26;
	// begin inline asm
	cp.async.ca.shared.global [%r170], [%rd95], 4, 4;
	// end inline asm
	add.s64 	%rd99, %rd26, %rd25;
	add.s64 	%rd96, %rd138, %rd99;
	// begin inline asm
	cp.async.ca.shared.global [%r173], [%rd96], 4, 4;
	// end inline asm
	add.s64 	%rd97, %rd138, %rd28;
	// begin inline asm
	cp.async.ca.shared.global [%r172], [%rd97], 4, 4;
	// end inline asm
	add.s64 	%rd98, %rd138, %rd29;
	// begin inline asm
	cp.async.ca.shared.global [%r171], [%rd98], 4, 4;
	// end inline asm
	add.s64 	%rd137, %rd137, %rd25;
	add.s64 	%rd138, %rd138, %rd27;
	add.s32 	%r173, %r173, %r15;
	add.s32 	%r172, %r172, %r15;
	add.s32 	%r171, %r171, %r15;
	add.s32 	%r170, %r170, %r15;
	setp.lt.u64 	%p10, %rd137, %rd6;
	@%p10 bra 	$L__BB9_14;
$L__BB9_15:
	setp.le.u64 	%p11, %rd6, %rd144;
	// begin inline asm
	cp.async.commit_group;
	// end inline asm
	cvt.s64.s32 	%rd35, %r2;
	@%p11 bra 	$L__BB9_25;
	cvt.u32.u64 	%r105, %rd144;
	cvt.u64.u32 	%rd36, %r9;
	add.s32 	%r106, %r105, %r9;
	cvt.u64.u32 	%rd100, %r106;
	max.u64 	%rd101, %rd6, %rd100;
	setp.gt.u64 	%p12, %rd6, %rd100;
	selp.u64 	%rd37, 1, 0, %p12;
	add.s64 	%rd102, %rd37, %rd100;
	sub.s64 	%rd38, %rd101, %rd102;
	and.b64  	%rd103, %rd38, -4294967296;
	setp.ne.s64 	%p13, %rd103, 0;
	@%p13 bra 	$L__BB9_18;
	cvt.u32.u64 	%r107, %rd36;
	cvt.u32.u64 	%r108, %rd38;
	div.u32 	%r109, %r108, %r107;
	cvt.u64.u32 	%rd140, %r109;
	bra.uni 	$L__BB9_19;
$L__BB9_18:
	div.u64 	%rd140, %rd38, %rd36;
$L__BB9_19:
	add.s64 	%rd42, %rd140, %rd37;
	and.b64  	%rd104, %rd42, 3;
	setp.eq.s64 	%p14, %rd104, 3;
	@%p14 bra 	$L__BB9_22;
	shl.b64 	%rd105, %rd4, 2;
	shl.b64 	%rd106, %rd144, 2;
	add.s64 	%rd107, %rd105, %rd106;
	add.s64 	%rd108, %rd107, %rd35;
	add.s64 	%rd142, %rd68, %rd108;
	shl.b64 	%rd44, %rd36, 2;
	mov.u32 	%r111, _ZN3cub18CUB_300001_SM_10006detail9transform4smemE;
	add.s32 	%r112, %r2, %r111;
	add.s32 	%r113, %r112, %r5;
	shl.b32 	%r114, %r105, 2;
	add.s32 	%r174, %r113, %r114;
	mul.lo.s32 	%r115, %r8, %r7;
	mul.lo.s32 	%r116, %r115, %r6;
	shl.b32 	%r28, %r116, 2;
	add.s64 	%rd109, %rd42, 1;
	and.b64  	%rd110, %rd109, 3;
	neg.s64 	%rd141, %rd110;
$L__BB9_21:
	.pragma "nounroll";
	add.s32 	%r117, %r174, 128;
	// begin inline asm
	cp.async.ca.shared.global [%r117], [%rd142], 4, 4;
	// end inline asm
	add.s64 	%rd144, %rd144, %rd36;
	add.s64 	%rd142, %rd142, %rd44;
	add.s32 	%r174, %r174, %r28;
	add.s64 	%rd141, %rd141, 1;
	setp.ne.s64 	%p15, %rd141, 0;
	@%p15 bra 	$L__BB9_21;
$L__BB9_22:
	setp.lt.u64 	%p16, %rd42, 3;
	@%p16 bra 	$L__BB9_25;
	shl.b64 	%rd53, %rd36, 2;
	shl.b64 	%rd112, %rd4, 2;
	shl.b64 	%rd113, %rd144, 2;
	add.s64 	%rd54, %rd112, %rd113;
	add.s64 	%rd55, %rd54, %rd53;
	shl.b64 	%rd56, %rd36, 4;
	shl.b64 	%rd114, %rd36, 3;
	add.s64 	%rd57, %rd54, %rd114;
	add.s64 	%rd115, %rd144, %rd4;
	shl.b64 	%rd116, %rd115, 2;
	mad.lo.s64 	%rd58, %rd36, 12, %rd116;
	mov.u32 	%r118, _ZN3cub18CUB_300001_SM_10006detail9transform4smemE;
	add.s32 	%r119, %r2, %r118;
	mul.lo.s32 	%r120, %r8, %r7;
	mul.lo.s32 	%r121, %r120, %r6;
	shl.b32 	%r122, %r121, 2;
	cvt.u32.u64 	%r123, %rd144;
	shl.b32 	%r124, %r123, 2;
	add.s32 	%r125, %r119, %r5;
	add.s32 	%r175, %r125, %r124;
	add.s32 	%r178, %r175, %r122;
	shl.b32 	%r32, %r121, 4;
	shl.b32 	%r126, %r121, 3;
	add.s32 	%r177, %r175, %r126;
	mad.lo.s32 	%r176, %r121, 12, %r175;
	add.s64 	%rd145, %rd68, %rd35;
$L__BB9_24:
	add.s64 	%rd117, %rd145, %rd54;
	add.s32 	%r127, %r175, 128;
	// begin inline asm
	cp.async.ca.shared.global [%r127], [%rd117], 4, 4;
	// end inline asm
	add.s64 	%rd118, %rd145, %rd55;
	add.s32 	%r128, %r178, 128;
	// begin inline asm
	cp.async.ca.shared.global [%r128], [%rd118], 4, 4;
	// end inline asm
	add.s64 	%rd119, %rd145, %rd57;
	add.s32 	%r129, %r177, 128;
	// begin inline asm
	cp.async.ca.shared.global [%r129], [%rd119], 4, 4;
	// end inline asm
	add.s64 	%rd120, %rd145, %rd58;
	add.s32 	%r130, %r176, 128;
	// begin inline asm
	cp.async.ca.shared.global [%r130], [%rd120], 4, 4;
	// end inline asm
	add.s64 	%rd144, %rd144, %rd53;
	add.s64 	%rd145, %rd145, %rd56;
	add.s32 	%r178, %r178, %r32;
	add.s32 	%r177, %r177, %r32;
	add.s32 	%r176, %r176, %r32;
	add.s32 	%r175, %r175, %r32;
	setp.lt.u64 	%p17, %rd144, %rd6;
	@%p17 bra 	$L__BB9_24;
$L__BB9_25:
	// begin inline asm
	cp.async.commit_group;
	// end inline asm
	// begin inline asm
	cp.async.wait_group 0;
	// end inline asm
	barrier.sync 	0;
$L__BB9_26:
	setp.eq.s32 	%p22, %r3, %r4;
	@%p22 bra 	$L__BB9_32;
	setp.lt.s32 	%p23, %r68, 1;
	@%p23 bra 	$L__BB9_35;
	mov.u32 	%r183, %tid.x;
	neg.s32 	%r186, %r68;
	add.s32 	%r151, %r2, %r5;
	shl.b32 	%r152, %r183, 2;
	add.s32 	%r153, %r151, %r152;
	mov.u32 	%r154, _ZN3cub18CUB_300001_SM_10006detail9transform4smemE;
	add.s32 	%r155, %r153, %r154;
	add.s32 	%r185, %r155, 128;
	add.s32 	%r156, %r1, %r152;
	add.s32 	%r184, %r154, %r156;
	shl.b64 	%rd127, %rd4, 2;
	add.s64 	%rd64, %rd1, %rd127;
$L__BB9_29:
	.pragma "nounroll";
	setp.ge.s32 	%p24, %r183, %r4;
	@%p24 bra 	$L__BB9_31;
	ld.shared.u32 	%r157, [%r184];
	ld.shared.u32 	%r158, [%r185];
	sub.s32 	%r159, %r157, %r158;
	mul.wide.s32 	%rd128, %r183, 4;
	add.s64 	%rd129, %rd64, %rd128;
	st.global.u32 	[%rd129], %r159;
$L__BB9_31:
	add.s32 	%r186, %r186, 1;
	setp.ne.s32 	%p25, %r186, 0;
	add.s32 	%r185, %r185, 512;
	add.s32 	%r184, %r184, 512;
	add.s32 	%r183, %r183, 128;
	@%p25 bra 	$L__BB9_29;
	bra.uni 	$L__BB9_35;
$L__BB9_32:
	setp.lt.s32 	%p26, %r68, 1;
	@%p26 bra 	$L__BB9_35;
	mov.u32 	%r179, %tid.x;
	neg.s32 	%r182, %r68;
	add.s32 	%r160, %r2, %r5;
	shl.b32 	%r161, %r179, 2;
	add.s32 	%r162, %r160, %r161;
	mov.u32 	%r163, _ZN3cub18CUB_300001_SM_10006detail9transform4smemE;
	add.s32 	%r164, %r162, %r163;
	add.s32 	%r181, %r164, 128;
	add.s32 	%r165, %r1, %r161;
	add.s32 	%r180, %r163, %r165;
	shl.b64 	%rd130, %rd4, 2;
	add.s64 	%rd65, %rd1, %rd130;
$L__BB9_34:
	.pragma "nounroll";
	mul.wide.s32 	%rd131, %r179, 4;
	add.s64 	%rd132, %rd65, %rd131;
	ld.shared.u32 	%r166, [%r180];
	ld.shared.u32 	%r167, [%r181];
	sub.s32 	%r168, %r166, %r167;
	st.global.u32 	[%rd132], %r168;
	add.s32 	%r182, %r182, 1;
	setp.eq.s32 	%p27, %r182, 0;
	add.s32 	%r181, %r181, 512;
	add.s32 	%r180, %r180, 512;
	add.s32 	%r179, %r179, 128;
	@%p27 bra 	$L__BB9_35;
	bra.uni 	$L__BB9_34;
$L__BB9_35:
	ret;

}
	// .globl	_ZN3cub18CUB_300001_SM_10006detail9transform16transform_kernelINS2_10policy_hubILb0EN4cuda3std3__45tupleIJN6thrust24THRUST_300001_SM_1000_NS6detail15normal_iteratorINSA_10device_ptrIiEEEESF_EEEE10policy1000EiNS7_10multipliesIiEESF_JPiSL_EEEvT0_iT1_T2_DpNS2_10kernel_argIT3_EE
.visible .entry _ZN3cub18CUB_300001_SM_10006detail9transform16transform_kernelINS2_10policy_hubILb0EN4cuda3std3__45tupleIJN6thrust24THRUST_300001_SM_1000_NS6detail15normal_iteratorINSA_10device_ptrIiEEEESF_EEEE10policy1000EiNS7_10multipliesIiEESF_JPiSL_EEEvT0_iT1_T2_DpNS2_10kernel_argIT3_EE(
	.param .u32 _ZN3cub18CUB_300001_SM_10006detail9transform16transform_kernelINS2_10policy_hubILb0EN4cuda3std3__45tupleIJN6thrust24THRUST_300001_SM_1000_NS6detail15normal_iteratorINSA_10device_ptrIiEEEESF_EEEE10policy1000EiNS7_10multipliesIiEESF_JPiSL_EEEvT0_iT1_T2_DpNS2_10kernel_argIT3_EE_param_0,
	.param .u32 _ZN3cub18CUB_300001_SM_10006detail9transform16transform_kernelINS2_10policy_hubILb0EN4cuda3std3__45tupleIJN6thrust24THRUST_300001_SM_1000_NS6detail15normal_iteratorINSA_10device_ptrIiEEEESF_EEEE10policy1000EiNS7_10multipliesIiEESF_JPiSL_EEEvT0_iT1_T2_DpNS2_10kernel_argIT3_EE_param_1,
	.param .align 1 .b8 _ZN3cub18CUB_300001_SM_10006detail9transform16transform_kernelINS2_10policy_hubILb0EN4cuda3std3__45tupleIJN6thrust24THRUST_300001_SM_1000_NS6detail15normal_iteratorINSA_10device_ptrIiEEEESF_EEEE10policy1000EiNS7_10multipliesIiEESF_JPiSL_EEEvT0_iT1_T2_DpNS2_10kernel_argIT3_EE_param_2[1],
	.param .align 8 .b8 _ZN3cub18CUB_300001_SM_10006detail9transform16transform_kernelINS2_10policy_hubILb0EN4cuda3std3__45tupleIJN6thrust24THRUST_300001_SM_1000_NS6detail15normal_iteratorINSA_10device_ptrIiEEEESF_EEEE10policy1000EiNS7_10multipliesIiEESF_JPiSL_EEEvT0_iT1_T2_DpNS2_10kernel_argIT3_EE_param_3[8],
	.param .align 8 .b8 _ZN3cub18CUB_300001_SM_10006detail9transform16transform_kernelINS2_10policy_hubILb0EN4cuda3std3__45tupleIJN6thrust24THRUST_300001_SM_1000_NS6detail15normal_iteratorINSA_10device_ptrIiEEEESF_EEEE10policy1000EiNS7_10multipliesIiEESF_JPiSL_EEEvT0_iT1_T2_DpNS2_10kernel_argIT3_EE_param_4[16],
	.param .align 8 .b8 _ZN3cub18CUB_300001_SM_10006detail9transform16transform_kernelINS2_10policy_hubILb0EN4cuda3std3__45tupleIJN6thrust24THRUST_300001_SM_1000_NS6detail15normal_iteratorINSA_10device_ptrIiEEEESF_EEEE10policy1000EiNS7_10multipliesIiEESF_JPiSL_EEEvT0_iT1_T2_DpNS2_10kernel_argIT3_EE_param_5[16]
)
.maxntid 128
{
	.reg .pred 	%p<28>;
	.reg .b32 	%r<194>;
	.reg .b64 	%rd<143>;
	// demoted variable
	.shared .align 8 .u64 _ZZN3cub18CUB_300001_SM_10006detail9transform23transform_kernel_ublkcpINS2_19async_copy_policy_tILi128EEEiN4cuda3std3__410multipliesIiEEN6thrust24THRUST_300001_SM_1000_NS6detail15normal_iteratorINSC_10device_ptrIiEEEEJiiEEEvT0_iT1_T2_DpNS2_16aligned_base_ptrIT3_EEE3bar;
	ld.param.u64 	%rd66, [_ZN3cub18CUB_300001_SM_10006detail9transform16transform_kernelINS2_10policy_hubILb0EN4cuda3std3__45tupleIJN6thrust24THRUST_300001_SM_1000_NS6detail15normal_iteratorINSA_10device_ptrIiEEEESF_EEEE10policy1000EiNS7_10multipliesIiEESF_JPiSL_EEEvT0_iT1_T2_DpNS2_10kernel_argIT3_EE_param_5];
	ld.param.u64 	%rd64, [_ZN3cub18CUB_300001_SM_10006detail9transform16transform_kernelINS2_10policy_hubILb0EN4cuda3std3__45tupleIJN6thrust24THRUST_300001_SM_1000_NS6detail15normal_iteratorINSA_10device_ptrIiEEEESF_EEEE10policy1000EiNS7_10multipliesIiEESF_JPiSL_EEEvT0_iT1_T2_DpNS2_10kernel_argIT3_EE_param_4];
	ld.param.u32 	%r71, [_ZN3cub18CUB_300001_SM_10006detail9transform16transform_kernelINS2_10policy_hubILb0EN4cuda3std3__45tupleIJN6thrust24THRUST_300001_SM_1000_NS6detail15normal_iteratorINSA_10device_ptrIiEEEESF_EEEE10policy1000EiNS7_10multipliesIiEESF_JPiSL_EEEvT0_iT1_T2_DpNS2_10kernel_argIT3_EE_param_0];
	ld.param.u64 	%rd67, [_ZN3cub18CUB_300001_SM_10006detail9transform16transform_kernelINS2_10policy_hubILb0EN4cuda3std3__45tupleIJN6thrust24THRUST_300001_SM_1000_NS6detail15normal_iteratorINSA_10device_ptrIiEEEESF_EEEE10policy1000EiNS7_10multipliesIiEESF_JPiSL_EEEvT0_iT1_T2_DpNS2_10kernel_argIT3_EE_param_5+8];
	ld.param.u64 	%rd65, [_ZN3cub18CUB_300001_SM_10006detail9transform16transform_kernelINS2_10policy_hubILb0EN4cuda3std3__45tupleIJN6thrust24THRUST_300001_SM_1000_NS6detail15normal_iteratorINSA_10device_ptrIiEEEESF_EEEE10policy1000EiNS7_10multipliesIiEESF_JPiSL_EEEvT0_iT1_T2_DpNS2_10kernel_argIT3_EE_param_4+8];
	ld.param.u64 	%rd68, [_ZN3cub18CUB_300001_SM_10006detail9transform16transform_kernelINS2_10policy_hubILb0EN4cuda3std3__45tupleIJN6thrust24THRUST_300001_SM_1000_NS6detail15normal_iteratorINSA_10device_ptrIiEEEESF_EEEE10policy1000EiNS7_10multipliesIiEESF_JPiSL_EEEvT0_iT1_T2_DpNS2_10kernel_argIT3_EE_param_3];
	ld.param.u32 	%r70, [_ZN3cub18CUB_300001_SM_10006detail9transform16transform_kernelINS2_10policy_hubILb0EN4cuda3std3__45tupleIJN6thrust24THRUST_300001_SM_1000_NS6detail15normal_iteratorINSA_10device_ptrIiEEEESF_EEEE10policy1000EiNS7_10multipliesIiEESF_JPiSL_EEEvT0_iT1_T2_DpNS2_10kernel_argIT3_EE_param_1];
	cvta.to.global.u64 	%rd1, %rd68;
	cvt.u32.u64 	%r1, %rd65;
	cvt.u32.u64 	%r2, %rd67;
	shl.b32 	%r3, %r70, 7;
	mov.u32 	%r72, %ctaid.x;
	mul.lo.s32 	%r4, %r3, %r72;
	sub.s32 	%r5, %r71, %r4;
	min.s32 	%r6, %r3, %r5;
	setp.eq.s32 	%p1, %r72, 0;
	add.s32 	%r74, %r72, 2;
	mov.u32 	%r75, %nctaid.x;
	setp.ge.u32 	%p2, %r74, %r75;
	shl.b32 	%r7, %r70, 9;
	or.pred  	%p3, %p1, %p2;
	@%p3 bra 	$L__BB10_5;
	mov.b32 	%r139, -1;
	// begin inline asm
	{
	 .reg .pred P_OUT; 
	elect.sync _|P_OUT, %r139;
	selp.b32 %r138, 1, 0, P_OUT; 
}
	// end inline asm
	mov.u32 	%r140, %tid.x;
	setp.gt.u32 	%p18, %r140, 31;
	setp.eq.s32 	%p19, %r138, 0;
	or.pred  	%p20, %p18, %p19;
	@%p20 bra 	$L__BB10_3;
	mov.u32 	%r141, _ZZN3cub18CUB_300001_SM_10006detail9transform23transform_kernel_ublkcpINS2_19async_copy_policy_tILi128EEEiN4cuda3std3__410multipliesIiEEN6thrust24THRUST_300001_SM_1000_NS6detail15normal_iteratorINSC_10device_ptrIiEEEEJiiEEEvT0_iT1_T2_DpNS2_16aligned_base_ptrIT3_EEE3bar;
	mov.b32 	%r142, 1;
	// begin inline asm
	mbarrier.init.shared.b64 [%r141], %r142;
	// end inline asm
	// begin inline asm
	fence.proxy.async.shared::cta; // 6.
	// end inline asm
	mul.wide.s32 	%rd120, %r4, 4;
	add.s32 	%r151, %r7, 15;
	add.s32 	%r152, %r151, %r1;
	and.b32  	%r144, %r152, -16;
	cvta.to.global.u64 	%rd121, %rd64;
	add.s64 	%rd117, %rd121, %rd120;
	mov.u32 	%r143, _ZN3cub18CUB_300001_SM_10006detail9transform4smemE;
	// begin inline asm
	cp.async.bulk.shared::cluster.global.mbarrier::complete_tx::bytes [%r143], [%rd117], %r144, [%r141];
	// end inline asm
	add.s32 	%r153, %r151, %r2;
	and.b32  	%r147, %r153, -16;
	add.s32 	%r154, %r143, %r7;
	add.s32 	%r146, %r154, 128;
	cvta.to.global.u64 	%rd122, %rd66;
	add.s64 	%rd118, %rd122, %rd120;
	// begin inline asm
	cp.async.bulk.shared::cluster.global.mbarrier::complete_tx::bytes [%r146], [%rd118], %r147, [%r141];
	// end inline asm
	add.s32 	%r150, %r147, %r144;
	// begin inline asm
	mbarrier.arrive.expect_tx.release.cta.shared::cta.b64 %rd119, [%r141], %r150; // 8. 
	// end inline asm
$L__BB10_3:
	bar.sync 	0;
	mov.u32 	%r156, _ZZN3cub18CUB_300001_SM_10006detail9transform23transform_kernel_ublkcpINS2_19async_copy_policy_tILi128EEEiN4cuda3std3__410multipliesIiEEN6thrust24THRUST_300001_SM_1000_NS6detail15normal_iteratorINSC_10device_ptrIiEEEEJiiEEEvT0_iT1_T2_DpNS2_16aligned_base_ptrIT3_EEE3bar;
$L__BB10_4:
	mov.b32 	%r157, 0;
	// begin inline asm
	{
	 .reg .pred P_OUT; 
	mbarrier.try_wait.parity.shared::cta.b64  P_OUT, [%r156], %r157;                                // 7a. 
	selp.b32 %r155, 1, 0, P_OUT; 
}
	// end inline asm
	setp.eq.s32 	%p21, %r155, 0;
	@%p21 bra 	$L__BB10_4;
	bra.uni 	$L__BB10_26;
$L__BB10_5:
	cvt.s64.s32 	%rd4, %r1;
	cvt.s64.s32 	%rd5, %r4;
	shl.b32 	%r77, %r6, 2;
	cvt.s64.s32 	%rd69, %r77;
	shr.u64 	%rd6, %rd69, 2;
	mov.u32 	%r8, %ntid.x;
	mov.u32 	%r9, %ntid.y;
	mul.lo.s32 	%r78, %r8, %r9;
	mov.u32 	%r10, %ntid.z;
	mul.lo.s32 	%r11, %r78, %r10;
	mov.u32 	%r79, %tid.x;
	mov.u32 	%r80, %tid.y;
	mov.u32 	%r81, %tid.z;
	mad.lo.s32 	%r82, %r81, %r9, %r80;
	mad.lo.s32 	%r83, %r82, %r8, %r79;
	cvt.u64.u32 	%rd140, %r83;
	setp.le.u64 	%p4, %rd6, %rd140;
	@%p4 bra 	$L__BB10_15;
	cvt.u32.u64 	%r84, %rd140;
	cvt.u64.u32 	%rd8, %r11;
	add.s32 	%r85, %r84, %r11;
	cvt.u64.u32 	%rd70, %r85;
	max.u64 	%rd71, %rd6, %rd70;
	setp.gt.u64 	%p5, %rd6, %rd70;
	selp.u64 	%rd9, 1, 0, %p5;
	add.s64 	%rd72, %rd9, %rd70;
	sub.s64 	%rd10, %rd71, %rd72;
	and.b64  	%rd73, %rd10, -4294967296;
	setp.ne.s64 	%p6, %rd73, 0;
	@%p6 bra 	$L__BB10_8;
	cvt.u32.u64 	%r86, %rd8;
	cvt.u32.u64 	%r87, %rd10;
	div.u32 	%r88, %r87, %r86;
	cvt.u64.u32 	%rd129, %r88;
	bra.uni 	$L__BB10_9;
$L__BB10_8:
	div.u64 	%rd129, %rd10, %rd8;
$L__BB10_9:
	add.s64 	%rd14, %rd129, %rd9;
	and.b64  	%rd74, %rd14, 3;
	setp.eq.s64 	%p7, %rd74, 3;
	mov.u64 	%rd133, %rd140;
	@%p7 bra 	$L__BB10_12;
	shl.b64 	%rd75, %rd140, 2;
	shl.b64 	%rd76, %rd5, 2;
	add.s64 	%rd77, %rd75, %rd76;
	add.s64 	%rd78, %rd77, %rd4;
	add.s64 	%rd131, %rd64, %rd78;
	mov.u32 	%r90, _ZN3cub18CUB_300001_SM_10006detail9transform4smemE;
	add.s32 	%r91, %r1, %r90;
	shl.b32 	%r92, %r84, 2;
	add.s32 	%r176, %r91, %r92;
	mul.lo.s32 	%r93, %r10, %r9;
	mul.lo.s32 	%r94, %r93, %r8;
	shl.b32 	%r13, %r94, 2;
	add.s64 	%rd79, %rd14, 1;
	and.b64  	%rd80, %rd79, 3;
	neg.s64 	%rd130, %rd80;
	mov.u64 	%rd133, %rd140;
$L__BB10_11:
	.pragma "nounroll";
	// begin inline asm
	cp.async.ca.shared.global [%r176], [%rd131], 4, 4;
	// end inline asm
	add.s64 	%rd133, %rd133, %rd8;
	shl.b64 	%rd82, %rd8, 2;
	add.s64 	%rd131, %rd131, %rd82;
	add.s32 	%r176, %r176, %r13;
	add.s64 	%rd130, %rd130, 1;
	setp.ne.s64 	%p8, %rd130, 0;
	@%p8 bra 	$L__BB10_11;
$L__BB10_12:
	setp.lt.u64 	%p9, %rd14, 3;
	@%p9 bra 	$L__BB10_15;
	shl.b64 	%rd24, %rd8, 2;
	shl.b64 	%rd83, %rd133, 2;
	shl.b64 	%rd84, %rd5, 2;
	add.s64 	%rd25, %rd83, %rd84;
	shl.b64 	%rd85, %rd8, 3;
	add.s64 	%rd26, %rd25, %rd85;
	add.s64 	%rd86, %rd133, %rd5;
	shl.b64 	%rd87, %rd86, 2;
	mad.lo.s64 	%rd27, %rd8, 12, %rd87;
	cvt.u32.u64 	%r96, %rd65;
	mov.u32 	%r97, _ZN3cub18CUB_300001_SM_10006detail9transform4smemE;
	add.s32 	%r98, %r96, %r97;
	mul.lo.s32 	%r99, %r10, %r9;
	mul.lo.s32 	%r100, %r99, %r8;
	shl.b32 	%r101, %r100, 2;
	cvt.u32.u64 	%r102, %rd133;
	shl.b32 	%r103, %r102, 2;
	add.s32 	%r177, %r98, %r103;
	add.s32 	%r180, %r177, %r101;
	shl.b32 	%r104, %r100, 3;
	add.s32 	%r179, %r177, %r104;
	mad.lo.s32 	%r178, %r100, 12, %r177;
	cvt.s64.s32 	%rd88, %rd65;
	add.s64 	%rd134, %rd64, %rd88;
$L__BB10_14:
	add.s64 	%rd89, %rd134, %rd25;
	// begin inline asm
	cp.async.ca.shared.global [%r177], [%rd89], 4, 4;
	// end inline asm
	add.s64 	%rd93, %rd25, %rd24;
	add.s64 	%rd90, %rd134, %rd93;
	// begin inline asm
	cp.async.ca.shared.global [%r180], [%rd90], 4, 4;
	// end inline asm
	add.s64 	%rd91, %rd134, %rd26;
	// begin inline asm
	cp.async.ca.shared.global [%r179], [%rd91], 4, 4;
	// end inline asm
	add.s64 	%rd92, %rd134, %rd27;
	// begin inline asm
	cp.async.ca.shared.global [%r178], [%rd92], 4, 4;
	// end inline asm
	add.s64 	%rd133, %rd133, %rd24;
	mul.wide.u32 	%rd94, %r11, 16;
	add.s64 	%rd134, %rd134, %rd94;
	mul.lo.s32 	%r109, %r10, %r9;
	mul.lo.s32 	%r110, %r109, %r8;
	shl.b32 	%r111, %r110, 4;
	add.s32 	%r180, %r180, %r111;
	add.s32 	%r179, %r179, %r111;
	add.s32 	%r178, %r178, %r111;
	add.s32 	%r177, %r177, %r111;
	setp.lt.u64 	%p10, %rd133, %rd6;
	@%p10 bra 	$L__BB10_14;
$L__BB10_15:
	setp.le.u64 	%p11, %rd6, %rd140;
	// begin inline asm
	cp.async.commit_group;
	// end inline asm
	cvt.s64.s32 	%rd33, %r2;
	@%p11 bra 	$L__BB10_25;
	cvt.u32.u64 	%r112, %rd140;
	cvt.u64.u32 	%rd34, %r11;
	add.s32 	%r113, %r112, %r11;
	cvt.u64.u32 	%rd95, %r113;
	max.u64 	%rd96, %rd6, %rd95;
	setp.gt.u64 	%p12, %rd6, %rd95;
	selp.u64 	%rd35, 1, 0, %p12;
	add.s64 	%rd97, %rd35, %rd95;
	sub.s64 	%rd36, %rd96, %rd97;
	and.b64  	%rd98, %rd36, -4294967296;
	setp.ne.s64 	%p13, %rd98, 0;
	@%p13 bra 	$L__BB10_18;
	cvt.u32.u64 	%r114, %rd34;
	cvt.u32.u64 	%r115, %rd36;
	div.u32 	%r116, %r115, %r114;
	cvt.u64.u32 	%rd136, %r116;
	bra.uni 	$L__BB10_19;
$L__BB10_18:
	div.u64 	%rd136, %rd36, %rd34;
$L__BB10_19:
	add.s64 	%rd40, %rd136, %rd35;
	and.b64  	%rd99, %rd40, 3;
	setp.eq.s64 	%p14, %rd99, 3;
	@%p14 bra 	$L__BB10_22;
	shl.b64 	%rd100, %rd140, 2;
	shl.b64 	%rd101, %rd5, 2;
	add.s64 	%rd102, %rd100, %rd101;
	add.s64 	%rd103, %rd102, %rd33;
	add.s64 	%rd138, %rd66, %rd103;
	shl.b64 	%rd42, %rd34, 2;
	mov.u32 	%r118, _ZN3cub18CUB_300001_SM_10006detail9transform4smemE;
	add.s32 	%r119, %r2, %r118;
	add.s32 	%r120, %r119, %r7;
	shl.b32 	%r121, %r112, 2;
	add.s32 	%r181, %r120, %r121;
	mul.lo.s32 	%r122, %r10, %r9;
	mul.lo.s32 	%r123, %r122, %r8;
	shl.b32 	%r29, %r123, 2;
	add.s64 	%rd104, %rd40, 1;
	and.b64  	%rd105, %rd104, 3;
	neg.s64 	%rd137, %rd105;
$L__BB10_21:
	.pragma "nounroll";
	add.s32 	%r124, %r181, 128;
	// begin inline asm
	cp.async.ca.shared.global [%r124], [%rd138], 4, 4;
	// end inline asm
	add.s64 	%rd140, %rd140, %rd34;
	add.s64 	%rd138, %rd138, %rd42;
	add.s32 	%r181, %r181, %r29;
	add.s64 	%rd137, %rd137, 1;
	setp.ne.s64 	%p15, %rd137, 0;
	@%p15 bra 	$L__BB10_21;
$L__BB10_22:
	setp.lt.u64 	%p16, %rd40, 3;
	@%p16 bra 	$L__BB10_25;
	shl.b64 	%rd51, %rd34, 2;
	shl.b64 	%rd107, %rd140, 2;
	shl.b64 	%rd108, %rd5, 2;
	add.s64 	%rd52, %rd107, %rd108;
	add.s64 	%rd53, %rd52, %rd51;
	shl.b64 	%rd54, %rd34, 4;
	shl.b64 	%rd109, %rd34, 3;
	add.s64 	%rd55, %rd52, %rd109;
	add.s64 	%rd110, %rd140, %rd5;
	shl.b64 	%rd111, %rd110, 2;
	mad.lo.s64 	%rd56, %rd34, 12, %rd111;
	mov.u32 	%r125, _ZN3cub18CUB_300001_SM_10006detail9transform4smemE;
	add.s32 	%r126, %r2, %r125;
	mul.lo.s32 	%r127, %r10, %r9;
	mul.lo.s32 	%r128, %r127, %r8;
	shl.b32 	%r129, %r128, 2;
	cvt.u32.u64 	%r130, %rd140;
	shl.b32 	%r131, %r130, 2;
	add.s32 	%r132, %r126, %r7;
	add.s32 	%r182, %r132, %r131;
	add.s32 	%r185, %r182, %r129;
	shl.b32 	%r33, %r128, 4;
	shl.b32 	%r133, %r128, 3;
	add.s32 	%r184, %r182, %r133;
	mad.lo.s32 	%r183, %r128, 12, %r182;
	add.s64 	%rd141, %rd66, %rd33;
$L__BB10_24:
	add.s64 	%rd113, %rd141, %rd52;
	add.s32 	%r134, %r182, 128;
	// begin inline asm
	cp.async.ca.shared.global [%r134], [%rd113], 4, 4;
	// end inline asm
	add.s64 	%rd114, %rd141, %rd53;
	add.s32 	%r135, %r185, 128;
	// begin inline asm
	cp.async.ca.shared.global [%r135], [%rd114], 4, 4;
	// end inline asm
	add.s64 	%rd115, %rd141, %rd55;
	add.s32 	%r136, %r184, 128;
	// begin inline asm
	cp.async.ca.shared.global [%r136], [%rd115], 4, 4;
	// end inline asm
	add.s64 	%rd116, %rd141, %rd56;
	add.s32 	%r137, %r183, 128;
	// begin inline asm
	cp.async.ca.shared.global [%r137], [%rd116], 4, 4;
	// end inline asm
	add.s64 	%rd140, %rd140, %rd51;
	add.s64 	%rd141, %rd141, %rd54;
	add.s32 	%r185, %r185, %r33;
	add.s32 	%r184, %r184, %r33;
	add.s32 	%r183, %r183, %r33;
	add.s32 	%r182, %r182, %r33;
	setp.lt.u64 	%p17, %rd140, %rd6;
	@%p17 bra 	$L__BB10_24;
$L__BB10_25:
	// begin inline asm
	cp.async.commit_group;
	// end inline asm
	// begin inline asm
	cp.async.wait_group 0;
	// end inline asm
	barrier.sync 	0;
$L__BB10_26:
	cvt.u32.u64 	%r45, %rd65;
	setp.gt.s32 	%p22, %r3, %r5;
	@%p22 bra 	$L__BB10_30;
	setp.lt.s32 	%p23, %r70, 1;
	@%p23 bra 	$L__BB10_35;
	mov.u32 	%r186, %tid.x;
	neg.s32 	%r189, %r70;
	add.s32 	%r158, %r2, %r7;
	shl.b32 	%r159, %r186, 2;
	add.s32 	%r160, %r158, %r159;
	mov.u32 	%r161, _ZN3cub18CUB_300001_SM_10006detail9transform4smemE;
	add.s32 	%r162, %r160, %r161;
	add.s32 	%r188, %r162, 128;
	add.s32 	%r163, %r45, %r159;
	add.s32 	%r187, %r161, %r163;
	mul.wide.s32 	%rd123, %r4, 4;
	add.s64 	%rd62, %rd1, %rd123;
$L__BB10_29:
	.pragma "nounroll";
	mul.wide.s32 	%rd124, %r186, 4;
	add.s64 	%rd125, %rd62, %rd124;
	ld.shared.u32 	%r164, [%r187];
	ld.shared.u32 	%r165, [%r188];
	mul.lo.s32 	%r166, %r165, %r164;
	st.global.u32 	[%rd125], %r166;
	add.s32 	%r189, %r189, 1;
	setp.eq.s32 	%p24, %r189, 0;
	add.s32 	%r188, %r188, 512;
	add.s32 	%r187, %r187, 512;
	add.s32 	%r186, %r186, 128;
	@%p24 bra 	$L__BB10_35;
	bra.uni 	$L__BB10_29;
$L__BB10_30:
	setp.lt.s32 	%p25, %r70, 1;
	@%p25 bra 	$L__BB10_35;
	mov.u32 	%r190, %tid.x;
	neg.s32 	%r193, %r70;
	add.s32 	%r167, %r2, %r7;
	shl.b32 	%r168, %r190, 2;
	add.s32 	%r169, %r167, %r168;
	mov.u32 	%r170, _ZN3cub18CUB_300001_SM_10006detail9transform4smemE;
	add.s32 	%r171, %r169, %r170;
	add.s32 	%r192, %r171, 128;
	add.s32 	%r172, %r45, %r168;
	add.s32 	%r191, %r170, %r172;
	mul.wide.s32 	%rd126, %r4, 4;
	add.s64 	%rd63, %rd1, %rd126;
$L__BB10_32:
	.pragma "nounroll";
	setp.ge.s32 	%p26, %r190, %r6;
	@%p26 bra 	$L__BB10_34;
	ld.shared.u32 	%r173, [%r191];
	ld.shared.u32 	%r174, [%r192];
	mul.lo.s32 	%r175, %r174, %r173;
	mul.wide.s32 	%rd127, %r190, 4;
	add.s64 	%rd128, %rd63, %rd127;
	st.global.u32 	[%rd128], %r175;
$L__BB10_34:
	add.s32 	%r193, %r193, 1;
	setp.ne.s32 	%p27, %r193, 0;
	add.s32 	%r192, %r192, 512;
	add.s32 	%r191, %r191, 512;
	add.s32 	%r190, %r190, 128;
	@%p27 bra 	$L__BB10_32;
$L__BB10_35:
	ret;

}
	// .globl	_ZN3cub18CUB_300001_SM_10006detail9transform16transform_kernelINS2_10policy_hubILb0EN4cuda3std3__45tupleIJN6thrust24THRUST_300001_SM_1000_NS6detail15normal_iteratorINSA_10device_ptrIiEEEESF_EEEE10policy1000ElNS7_10multipliesIiEESF_JPiSL_EEEvT0_iT1_T2_DpNS2_10kernel_argIT3_EE
.visible .entry _ZN3cub18CUB_300001_SM_10006detail9transform16transform_kernelINS2_10policy_hubILb0EN4cuda3std3__45tupleIJN6thrust24THRUST_300001_SM_1000_NS6detail15normal_iteratorINSA_10device_ptrIiEEEESF_EEEE10policy1000ElNS7_10multipliesIiEESF_JPiSL_EEEvT0_iT1_T2_DpNS2_10kernel_argIT3_EE(
	.param .u64 _ZN3cub18CUB_300001_SM_10006detail9transform16transform_kernelINS2_10policy_hubILb0EN4cuda3std3__45tupleIJN6thrust24THRUST_300001_SM_1000_NS6detail15normal_iteratorINSA_10device_ptrIiEEEESF_EEEE10policy1000ElNS7_10multipliesIiEESF_JPiSL_EEEvT0_iT1_T2_DpNS2_10kernel_argIT3_EE_param_0,
	.param .u32 _ZN3cub18CUB_300001_SM_10006detail9transform16transform_kernelINS2_10policy_hubILb0EN4cuda3std3__45tupleIJN6thrust24THRUST_300001_SM_1000_NS6detail15normal_iteratorINSA_10device_ptrIiEEEESF_EEEE10policy1000ElNS7_10multipliesIiEESF_JPiSL_EEEvT0_iT1_T2_DpNS2_10kernel_argIT3_EE_param_1,
	.param .align 1 .b8 _ZN3cub18CUB_300001_SM_10006detail9transform16transform_kernelINS2_10policy_hubILb0EN4cuda3std3__45tupleIJN6thrust24THRUST_300001_SM_1000_NS6detail15normal_iteratorINSA_10device_ptrIiEEEESF_EEEE10policy1000ElNS7_10multipliesIiEESF_JPiSL_EEEvT0_iT1_T2_DpNS2_10kernel_argIT3_EE_param_2[1],
	.param .align 8 .b8 _ZN3cub18CUB_300001_SM_10006detail9transform16transform_kernelINS2_10policy_hubILb0EN4cuda3std3__45tupleIJN6thrust24THRUST_300001_SM_1000_NS6detail15normal_iteratorINSA_10device_ptrIiEEEESF_EEEE10policy1000ElNS7_10multipliesIiEESF_JPiSL_EEEvT0_iT1_T2_DpNS2_10kernel_argIT3_EE_param_3[8],
	.param .align 8 .b8 _ZN3cub18CUB_300001_SM_10006detail9transform16transform_kernelINS2_10policy_hubILb0EN4cuda3std3__45tupleIJN6thrust24THRUST_300001_SM_1000_NS6detail15normal_iteratorINSA_10device_ptrIiEEEESF_EEEE10policy1000ElNS7_10multipliesIiEESF_JPiSL_EEEvT0_iT1_T2_DpNS2_10kernel_argIT3_EE_param_4[16],
	.param .align 8 .b8 _ZN3cub18CUB_300001_SM_10006detail9transform16transform_kernelINS2_10policy_hubILb0EN4cuda3std3__45tupleIJN6thrust24THRUST_300001_SM_1000_NS6detail15normal_iteratorINSA_10device_ptrIiEEEESF_EEEE10policy1000ElNS7_10multipliesIiEESF_JPiSL_EEEvT0_iT1_T2_DpNS2_10kernel_argIT3_EE_param_5[16]
)
.maxntid 128
{
	.reg .pred 	%p<28>;
	.reg .b32 	%r<187>;
	.reg .b64 	%rd<147>;
	// demoted variable
	.shared .align 8 .u64 _ZZN3cub18CUB_300001_SM_10006detail9transform23transform_kernel_ublkcpINS2_19async_copy_policy_tILi128EEElN4cuda3std3__410multipliesIiEEN6thrust24THRUST_300001_SM_1000_NS6detail15normal_iteratorINSC_10device_ptrIiEEEEJiiEEEvT0_iT1_T2_DpNS2_16aligned_base_ptrIT3_EEE3bar;
	ld.param.u64 	%rd68, [_ZN3cub18CUB_300001_SM_10006detail9transform16transform_kernelINS2_10policy_hubILb0EN4cuda3std3__45tupleIJN6thrust24THRUST_300001_SM_1000_NS6detail15normal_iteratorINSA_10device_ptrIiEEEESF_EEEE10policy1000ElNS7_10multipliesIiEESF_JPiSL_EEEvT0_iT1_T2_DpNS2_10kernel_argIT3_EE_param_5];
	ld.param.u64 	%rd66, [_ZN3cub18CUB_300001_SM_10006detail9transform16transform_kernelINS2_10policy_hubILb0EN4cuda3std3__45tupleIJN6thrust24THRUST_300001_SM_1000_NS6detail15normal_iteratorINSA_10device_ptrIiEEEESF_EEEE10policy1000ElNS7_10multipliesIiEESF_JPiSL_EEEvT0_iT1_T2_DpNS2_10kernel_argIT3_EE_param_4];
	ld.param.u64 	%rd70, [_ZN3cub18CUB_300001_SM_10006detail9transform16transform_kernelINS2_10policy_hubILb0EN4cuda3std3__45tupleIJN6thrust24THRUST_300001_SM_1000_NS6detail15normal_iteratorINSA_10device_ptrIiEEEESF_EEEE10policy1000ElNS7_10multipliesIiEESF_JPiSL_EEEvT0_iT1_T2_DpNS2_10kernel_argIT3_EE_param_0];
	ld.param.u64 	%rd69, [_ZN3cub18CUB_300001_SM_10006detail9transform16transform_kernelINS2_10policy_hubILb0EN4cuda3std3__45tupleIJN6thrust24THRUST_300001_SM_1000_NS6detail15normal_iteratorINSA_10device_ptrIiEEEESF_EEEE10policy1000ElNS7_10multipliesIiEESF_JPiSL_EEEvT0_iT1_T2_DpNS2_10kernel_argIT3_EE_param_5+8];
	ld.param.u64 	%rd67, [_ZN3cub18CUB_300001_SM_10006detail9transform16transform_kernelINS2_10policy_hubILb0EN4cuda3std3__45tupleIJN6thrust24THRUST_300001_SM_1000_NS6detail15normal_iteratorINSA_10device_ptrIiEEEESF_EEEE10policy1000ElNS7_10multipliesIiEESF_JPiSL_EEEvT0_iT1_T2_DpNS2_10kernel_argIT3_EE_param_4+8];
	ld.param.u64 	%rd71, [_ZN3cub18CUB_300001_SM_10006detail9transform16transform_kernelINS2_10policy_hubILb0EN4cuda3std3__45tupleIJN6thrust24THRUST_300001_SM_1000_NS6detail15normal_iteratorINSA_10device_ptrIiEEEESF_EEEE10policy1000ElNS7_10multipliesIiEESF_JPiSL_EEEvT0_iT1_T2_DpNS2_10kernel_argIT3_EE_param_3];
	ld.param.u32 	%r68, [_ZN3cub18CUB_300001_SM_10006detail9transform16transform_kernelINS2_10policy_hubILb0EN4cuda3std3__45tupleIJN6thrust24THRUST_300001_SM_1000_NS6detail15normal_iteratorINSA_10device_ptrIiEEEESF_EEEE10policy1000ElNS7_10multipliesIiEESF_JPiSL_EEEvT0_iT1_T2_DpNS2_10kernel_argIT3_EE_param_1];
	cvta.to.global.u64 	%rd1, %rd71;
	cvt.u32.u64 	%r1, %rd67;
	cvt.u32.u64 	%r2, %rd69;
	shl.b32 	%r3, %r68, 7;
	mov.u32 	%r69, %ctaid.x;
	cvt.u64.u32 	%rd72, %r69;
	cvt.s64.s32 	%rd73, %r3;
	mul.lo.s64 	%rd4, %rd73, %rd72;
	sub.s64 	%rd74, %rd70, %rd4;
	min.s64 	%rd75, %rd74, %rd73;
	cvt.u32.u64 	%r4, %rd75;
	setp.eq.s32 	%p1, %r69, 0;
	add.s32 	%r71, %r69, 2;
	mov.u32 	%r72, %nctaid.x;
	setp.ge.u32 	%p2, %r71, %r72;
	shl.b32 	%r5, %r68, 9;
	or.pred  	%p3, %p1, %p2;
	@%p3 bra 	$L__BB11_5;
	mov.b32 	%r132, -1;
	// begin inline asm
	{
	 .reg .pred P_OUT; 
	elect.sync _|P_OUT, %r132;
	selp.b32 %r131, 1, 0, P_OUT; 
}
	// end inline asm
	mov.u32 	%r133, %tid.x;
	setp.gt.u32 	%p18, %r133, 31;
	setp.eq.s32 	%p19, %r131, 0;
	or.pred  	%p20, %p18, %p19;
	@%p20 bra 	$L__BB11_3;
	mov.u32 	%r134, _ZZN3cub18CUB_300001_SM_10006detail9transform23transform_kernel_ublkcpINS2_19async_copy_policy_tILi128EEElN4cuda3std3__410multipliesIiEEN6thrust24THRUST_300001_SM_1000_NS6detail15normal_iteratorINSC_10device_ptrIiEEEEJiiEEEvT0_iT1_T2_DpNS2_16aligned_base_ptrIT3_EEE3bar;
	mov.b32 	%r135, 1;
	// begin inline asm
	mbarrier.init.shared.b64 [%r134], %r135;
	// end inline asm
	// begin inline asm
	fence.proxy.async.shared::cta; // 6.
	// end inline asm
	shl.b64 	%rd124, %rd4, 2;
	add.s32 	%r144, %r5, 15;
	add.s32 	%r145, %r144, %r1;
	and.b32  	%r137, %r145, -16;
	cvta.to.global.u64 	%rd125, %rd66;
	add.s64 	%rd121, %rd125, %rd124;
	mov.u32 	%r136, _ZN3cub18CUB_300001_SM_10006detail9transform4smemE;
	// begin inline asm
	cp.async.bulk.shared::cluster.global.mbarrier::complete_tx::bytes [%r136], [%rd121], %r137, [%r134];
	// end inline asm
	add.s32 	%r146, %r144, %r2;
	and.b32  	%r140, %r146, -16;
	add.s32 	%r147, %r136, %r5;
	add.s32 	%r139, %r147, 128;
	cvta.to.global.u64 	%rd126, %rd68;
	add.s64 	%rd122, %rd126, %rd124;
	// begin inline asm
	cp.async.bulk.shared::cluster.global.mbarrier::complete_tx::bytes [%r139], [%rd122], %r140, [%r134];
	// end inline asm
	add.s32 	%r143, %r140, %r137;
	// begin inline asm
	mbarrier.arrive.expect_tx.release.cta.shared::cta.b64 %rd123, [%r134], %r143; // 8. 
	// end inline asm
$L__BB11_3:
	bar.sync 	0;
	mov.u32 	%r149, _ZZN3cub18CUB_300001_SM_10006detail9transform23transform_kernel_ublkcpINS2_19async_copy_policy_tILi128EEElN4cuda3std3__410multipliesIiEEN6thrust24THRUST_300001_SM_1000_NS6detail15normal_iteratorINSC_10device_ptrIiEEEEJiiEEEvT0_iT1_T2_DpNS2_16aligned_base_ptrIT3_EEE3bar;
$L__BB11_4:
	mov.b32 	%r150, 0;
	// begin inline asm
	{
	 .reg .pred P_OUT; 
	mbarrier.try_wait.parity.shared::cta.b64  P_OUT, [%r149], %r150;                                // 7a. 
	selp.b32 %r148, 1, 0, P_OUT; 
}
	// end inline asm
	setp.eq.s32 	%p21, %r148, 0;
	@%p21 bra 	$L__BB11_4;
	bra.uni 	$L__BB11_26;
$L__BB11_5:
	cvt.s64.s32 	%rd5, %r1;
	shl.b32 	%r74, %r4, 2;
	cvt.s64.s32 	%rd76, %r74;
	shr.u64 	%rd6, %rd76, 2;
	mov.u32 	%r6, %ntid.x;
	mov.u32 	%r7, %ntid.y;
	mul.lo.s32 	%r75, %r6, %r7;
	mov.u32 	%r8, %ntid.z;
	mul.lo.s32 	%r9, %r75, %r8;
	mov.u32 	%r76, %tid.x;
	mov.u32 	%r77, %tid.y;
	mov.u32 	%r78, %tid.z;
	mad.lo.s32 	%r79, %r78, %r7, %r77;
	mad.lo.s32 	%r80, %r79, %r6, %r76;
	cvt.u64.u32 	%rd144, %r80;
	setp.le.u64 	%p4, %rd6, %rd144;
	@%p4 bra 	$L__BB11_15;
	cvt.u32.u64 	%r81, %rd144;
	cvt.u64.u32 	%rd8, %r9;
	add.s32 	%r82, %r81, %r9;
	cvt.u64.u32 	%rd77, %r82;
	max.u64 	%rd78, %rd6, %rd77;
	setp.gt.u64 	%p5, %rd6, %rd77;
	selp.u64 	%rd9, 1, 0, %p5;
	add.s64 	%rd79, %rd9, %rd77;
	sub.s64 	%rd10, %rd78, %rd79;
	and.b64  	%rd80, %rd10, -4294967296;
	setp.ne.s64 	%p6, %rd80, 0;
	@%p6 bra 	$L__BB11_8;
	cvt.u32.u64 	%r83, %rd8;
	cvt.u32.u64 	%r84, %rd10;
	div.u32 	%r85, %r84, %r83;
	cvt.u64.u32 	%rd133, %r85;
	bra.uni 	$L__BB11_9;
$L__BB11_8:
	div.u64 	%rd133, %rd10, %rd8;
$L__BB11_9:
	add.s64 	%rd14, %rd133, %rd9;
	and.b64  	%rd81, %rd14, 3;
	setp.eq.s64 	%p7, %rd81, 3;
	mov.u64 	%rd137, %rd144;
	@%p7 bra 	$L__BB11_12;
	shl.b64 	%rd82, %rd4, 2;
	shl.b64 	%rd83, %rd144, 2;
	add.s64 	%rd84, %rd82, %rd83;
	add.s64 	%rd85, %rd84, %rd5;
	add.s64 	%rd135, %rd66, %rd85;
	shl.b64 	%rd16, %rd8, 2;
	mov.u32 	%r87, _ZN3cub18CUB_300001_SM_10006detail9transform4smemE;
	add.s32 	%r88, %r1, %r87;
	shl.b32 	%r89, %r81, 2;
	add.s32 	%r169, %r88, %r89;
	mul.lo.s32 	%r90, %r8, %r7;
	mul.lo.s32 	%r91, %r90, %r6;
	shl.b32 	%r11, %r91, 2;
	add.s64 	%rd86, %rd14, 1;
	and.b64  	%rd87, %rd86, 3;
	neg.s64 	%rd134, %rd87;
	mov.u64 	%rd137, %rd144;
$L__BB11_11:
	.pragma "nounroll";
	// begin inline asm
	cp.async.ca.shared.global [%r169], [%rd135], 4, 4;
	// end inline asm
	add.s64 	%rd137, %rd137, %rd8;
	add.s64 	%rd135, %rd135, %rd16;
	add.s32 	%r169, %r169, %r11;
	add.s64 	%rd134, %rd134, 1;
	setp.ne.s64 	%p8, %rd134, 0;
	@%p8 bra 	$L__BB11_11;
$L__BB11_12:
	setp.lt.u64 	%p9, %rd14, 3;
	@%p9 bra 	$L__BB11_15;
	shl.b64 	%rd25, %rd8, 2;
	shl.b64 	%rd89, %rd4, 2;
	shl.b64 	%rd90, %rd137, 2;
	add.s64 	%rd26, %rd89, %rd90;
	shl.b64 	%rd27, %rd8, 4;
	shl.b64 	%rd91, %rd8, 3;
	add.s64 	%rd28, %rd26, %rd91;
	add.s64 	%rd92, %rd137, %rd4;
	shl.b64 	%rd93, %rd92, 2;
	mad.lo.s64 	%rd29, %rd8, 12, %rd93;
	mov.u32 	%r93, _ZN3cub18CUB_300001_SM_10006detail9transform4smemE;
	add.s32 	%r94, %r1, %r93;
	mul.lo.s32 	%r95, %r8, %r7;
	mul.lo.s32 	%r96, %r95, %r6;
	shl.b32 	%r97, %r96, 2;
	cvt.u32.u64 	%r98, %rd137;
	shl.b32 	%r99, %r98, 2;
	add.s32 	%r170, %r94, %r99;
	add.s32 	%r173, %r170, %r97;
	shl.b32 	%r15, %r96, 4;
	shl.b32 	%r100, %r96, 3;
	add.s32 	%r172, %r170, %r100;
	mad.lo.s32 	%r171, %r96, 12, %r170;
	cvt.s64.s32 	%rd94, %r1;
	add.s64 	%rd138, %rd66, %rd94;
$L__BB11_14:
	add.s64 	%rd95, %rd138, %rd26;
	// begin inline asm
	cp.async.ca.shared.global [%r170], [%rd95], 4, 4;
	// end inline asm
	add.s64 	%rd99, %rd26, %rd25;
	add.s64 	%rd96, %rd138, %rd99;
	// begin inline asm
	cp.async.ca.shared.global [%r173], [%rd96], 4, 4;
	// end inline asm
	add.s64 	%rd97, %rd138, %rd28;
	// begin inline asm
	cp.async.ca.shared.global [%r172], [%rd97], 4, 4;
	// end inline asm
	add.s64 	%rd98, %rd138, %rd29;
	// begin inline asm
	cp.async.ca.shared.global [%r171], [%rd98], 4, 4;
	// end inline asm
	add.s64 	%rd137, %rd137, %rd25;
	add.s64 	%rd138, %rd138, %rd27;
	add.s32 	%r173, %r173, %r15;
	add.s32 	%r172, %r172, %r15;
	add.s32 	%r171, %r171, %r15;
	add.s32 	%r170, %r170, %r15;
	setp.lt.u64 	%p10, %rd137, %rd6;
	@%p10 bra 	$L__BB11_14;
$L__BB11_15:
	setp.le.u64 	%p11, %rd6, %rd144;
	// begin inline asm
	cp.async.commit_group;
	// end inline asm
	cvt.s64.s32 	%rd35, %r2;
	@%p11 bra 	$L__BB11_25;
	cvt.u32.u64 	%r105, %rd144;
	cvt.u64.u32 	%rd36, %r9;
	add.s32 	%r106, %r105, %r9;
	cvt.u64.u32 	%rd100, %r106;
	max.u64 	%rd101, %rd6, %rd100;
	setp.gt.u64 	%p12, %rd6, %rd100;
	selp.u64 	%rd37, 1, 0, %p12;
	add.s64 	%rd102, %rd37, %rd100;
	sub.s64 	%rd38, %rd101, %rd102;
	and.b64  	%rd103, %rd38, -4294967296;
	setp.ne.s64 	%p13, %rd103, 0;
	@%p13 bra 	$L__BB11_18;
	cvt.u32.u64 	%r107, %rd36;
	cvt.u32.u64 	%r108, %rd38;
	div.u32 	%r109, %r108, %r107;
	cvt.u64.u32 	%rd140, %r109;
	bra.uni 	$L__BB11_19;
$L__BB11_18:
	div.u64 	%rd140, %rd38, %rd36;
$L__BB11_19:
	add.s64 	%rd42, %rd140, %rd37;
	and.b64  	%rd104, %rd42, 3;
	setp.eq.s64 	%p14, %rd104, 3;
	@%p14 bra 	$L__BB11_22;
	shl.b64 	%rd105, %rd4, 2;
	shl.b64 	%rd106, %rd144, 2;
	add.s64 	%rd107, %rd105, %rd106;
	add.s64 	%rd108, %rd107, %rd35;
	add.s64 	%rd142, %rd68, %rd108;
	shl.b64 	%rd44, %rd36, 2;
	mov.u32 	%r111, _ZN3cub18CUB_300001_SM_10006detail9transform4smemE;
	add.s32 	%r112, %r2, %r111;
	add.s32 	%r113, %r112, %r5;
	shl.b32 	%r114, %r105, 2;
	add.s32 	%r174, %r113, %r114;
	mul.lo.s32 	%r115, %r8, %r7;
	mul.lo.s32 	%r116, %r115, %r6;
	shl.b32 	%r28, %r116, 2;
	add.s64 	%rd109, %rd42, 1;
	and.b64  	%rd110, %rd109, 3;
	neg.s64 	%rd141, %rd110;
$L__BB11_21:
	.pragma "nounroll";
	add.s32 	%r117, %r174, 128;
	// begin inline asm
	cp.async.ca.shared.global [%r117], [%rd142], 4, 4;
	// end inline asm
	add.s64 	%rd144, %rd144, %rd36;
	add.s64 	%rd142, %rd142, %rd44;
	add.s32 	%r174, %r174, %r28;
	add.s64 	%rd141, %rd141, 1;
	setp.ne.s64 	%p15, %rd141, 0;
	@%p15 bra 	$L__BB11_21;
$L__BB11_22:
	setp.lt.u64 	%p16, %rd42, 3;
	@%p16 bra 	$L__BB11_25;
	shl.b64 	%rd53, %rd36, 2;
	shl.b64 	%rd112, %rd4, 2;
	shl.b64 	%rd113, %rd144, 2;
	add.s64 	%rd54, %rd112, %rd113;
	add.s64 	%rd55, %rd54, %rd53;
	shl.b64 	%rd56, %rd36, 4;
	shl.b64 	%rd114, %rd36, 3;
	add.s64 	%rd57, %rd54, %rd114;
	add.s64 	%rd115, %rd144, %rd4;
	shl.b64 	%rd116, %rd115, 2;
	mad.lo.s64 	%rd58, %rd36, 12, %rd116;
	mov.u32 	%r118, _ZN3cub18CUB_300001_SM_10006detail9transform4smemE;
	add.s32 	%r119, %r2, %r118;
	mul.lo.s32 	%r120, %r8, %r7;
	mul.lo.s32 	%r121, %r120, %r6;
	shl.b32 	%r122, %r121, 2;
	cvt.u32.u64 	%r123, %rd144;
	shl.b32 	%r124, %r123, 2;
	add.s32 	%r125, %r119, %r5;
	add.s32 	%r175, %r125, %r124;
	add.s32 	%r178, %r175, %r122;
	shl.b32 	%r32, %r121, 4;
	shl.b32 	%r126, %r121, 3;
	add.s32 	%r177, %r175, %r126;
	mad.lo.s32 	%r176, %r121, 12, %r175;
	add.s64 	%rd145, %rd68, %rd35;
$L__BB11_24:
	add.s64 	%rd117, %rd145, %rd54;
	add.s32 	%r127, %r175, 128;
	// begin inline asm
	cp.async.ca.shared.global [%r127], [%rd117], 4, 4;
	// end inline asm
	add.s64 	%rd118, %rd145, %rd55;
	add.s32 	%r128, %r178, 128;
	// begin inline asm
	cp.async.ca.shared.global [%r128], [%rd118], 4, 4;
	// end inline asm
	add.s64 	%rd119, %rd145, %rd57;
	add.s32 	%r129, %r177, 128;
	// begin inline asm
	cp.async.ca.shared.global [%r129], [%rd119], 4, 4;
	// end inline asm
	add.s64 	%rd120, %rd145, %rd58;
	add.s32 	%r130, %r176, 128;
	// begin inline asm
	cp.async.ca.shared.global [%r130], [%rd120], 4, 4;
	// end inline asm
	add.s64 	%rd144, %rd144, %rd53;
	add.s64 	%rd145, %rd145, %rd56;
	add.s32 	%r178, %r178, %r32;
	add.s32 	%r177, %r177, %r32;
	add.s32 	%r176, %r176, %r32;
	add.s32 	%r175, %r175, %r32;
	setp.lt.u64 	%p17, %rd144, %rd6;
	@%p17 bra 	$L__BB11_24;
$L__BB11_25:
	// begin inline asm
	cp.async.commit_group;
	// end inline asm
	// begin inline asm
	cp.async.wait_group 0;
	// end inline asm
	barrier.sync 	0;
$L__BB11_26:
	setp.eq.s32 	%p22, %r3, %r4;
	@%p22 bra 	$L__BB11_32;
	setp.lt.s32 	%p23, %r68, 1;
	@%p23 bra 	$L__BB11_35;
	mov.u32 	%r183, %tid.x;
	neg.s32 	%r186, %r68;
	add.s32 	%r151, %r2, %r5;
	shl.b32 	%r152, %r183, 2;
	add.s32 	%r153, %r151, %r152;
	mov.u32 	%r154, _ZN3cub18CUB_300001_SM_10006detail9transform4smemE;
	add.s32 	%r155, %r153, %r154;
	add.s32 	%r185, %r155, 128;
	add.s32 	%r156, %r1, %r152;
	add.s32 	%r184, %r154, %r156;
	shl.b64 	%rd127, %rd4, 2;
	add.s64 	%rd64, %rd1, %rd127;
$L__BB11_29:
	.pragma "nounroll";
	setp.ge.s32 	%p24, %r183, %r4;
	@%p24 bra 	$L__BB11_31;
	ld.shared.u32 	%r157, [%r184];
	ld.shared.u32 	%r158, [%r185];
	mul.lo.s32 	%r159, %r158, %r157;
	mul.wide.s32 	%rd128, %r183, 4;
	add.s64 	%rd129, %rd64, %rd128;
	st.global.u32 	[%rd129], %r159;
$L__BB11_31:
	add.s32 	%r186, %r186, 1;
	setp.ne.s32 	%p25, %r186, 0;
	add.s32 	%r185, %r185, 512;
	add.s32 	%r184, %r184, 512;
	add.s32 	%r183, %r183, 128;
	@%p25 bra 	$L__BB11_29;
	bra.uni 	$L__BB11_35;
$L__BB11_32:
	setp.lt.s32 	%p26, %r68, 1;
	@%p26 bra 	$L__BB11_35;
	mov.u32 	%r179, %tid.x;
	neg.s32 	%r182, %r68;
	add.s32 	%r160, %r2, %r5;
	shl.b32 	%r161, %r179, 2;
	add.s32 	%r162, %r160, %r161;
	mov.u32 	%r163, _ZN3cub18CUB_300001_SM_10006detail9transform4smemE;
	add.s32 	%r164, %r162, %r163;
	add.s32 	%r181, %r164, 128;
	add.s32 	%r165, %r1, %r161;
	add.s32 	%r180, %r163, %r165;
	shl.b64 	%rd130, %rd4, 2;
	add.s64 	%rd65, %rd1, %rd130;
$L__BB11_34:
	.pragma "nounroll";
	mul.wide.s32 	%rd131, %r179, 4;
	add.s64 	%rd132, %rd65, %rd131;
	ld.shared.u32 	%r166, [%r180];
	ld.shared.u32 	%r167, [%r181];
	mul.lo.s32 	%r168, %r167, %r166;
	st.global.u32 	[%rd132], %r168;
	add.s32 	%r182, %r182, 1;
	setp.eq.s32 	%p27, %r182, 0;
	add.s32 	%r181, %r181, 512;
	add.s32 	%r180, %r180, 512;
	add.s32 	%r179, %r179, 128;
	@%p27 bra 	$L__BB11_35;
	bra.uni 	$L__BB11_34;
$L__BB11_35:
	ret;

}
	// .globl	_ZN3cub18CUB_300001_SM_10006detail9transform16transform_kernelINS2_10policy_hubILb0EN4cuda3std3__45tupleIJN6thrust24THRUST_300001_SM_1000_NS6detail15normal_iteratorINSA_10device_ptrIiEEEESF_EEEE10policy1000EiNS7_7modulusIiEESF_JPiSL_EEEvT0_iT1_T2_DpNS2_10kernel_argIT3_EE
.visible .entry _ZN3cub18CUB_300001_SM_10006detail9transform16transform_kernelINS2_10policy_hubILb0EN4cuda3std3__45tupleIJN6thrust24THRUST_300001_SM_1000_NS6detail15normal_iteratorINSA_10device_ptrIiEEEESF_EEEE10policy1000EiNS7_7modulusIiEESF_JPiSL_EEEvT0_iT1_T2_DpNS2_10kernel_argIT3_EE(
	.param .u32 _ZN3cub18CUB_300001_SM_10006detail9transform16transform_kernelINS2_10policy_hubILb0EN4cuda3std3__45tupleIJN6thrust24THRUST_300001_SM_1000_NS6detail15normal_iteratorINSA_10device_ptrIiEEEESF_EEEE10policy1000EiNS7_7modulusIiEESF_JPiSL_EEEvT0_iT1_T2_DpNS2_10kernel_argIT3_EE_param_0,
	.param .u32 _ZN3cub18CUB_300001_SM_10006detail9transform16transform_kernelINS2_10policy_hubILb0EN4cuda3std3__45tupleIJN6thrust24THRUST_300001_SM_1000_NS6detail15normal_iteratorINSA_10device_ptrIiEEEESF_EEEE10policy1000EiNS7_7modulusIiEESF_JPiSL_EEEvT0_iT1_T2_DpNS2_10kernel_argIT3_EE_param_1,
	.param .align 1 .b8 _ZN3cub18CUB_300001_SM_10006detail9transform16transform_kernelINS2_10policy_hubILb0EN4cuda3std3__45tupleIJN6thrust24THRUST_300001_SM_1000_NS6detail15normal_iteratorINSA_10device_ptrIiEEEESF_EEEE10policy1000EiNS7_7modulusIiEESF_JPiSL_EEEvT0_iT1_T2_DpNS2_10kernel_argIT3_EE_param_2[1],
	.param .align 8 .b8 _ZN3cub18CUB_300001_SM_10006detail9transform16transform_kernelINS2_10policy_hubILb0EN4cuda3std3__45tupleIJN6thrust24THRUST_300001_SM_1000_NS6detail15normal_iteratorINSA_10device_ptrIiEEEESF_EEEE10policy1000EiNS7_7modulusIiEESF_JPiSL_EEEvT0_iT1_T2_DpNS2_10kernel_argIT3_EE_param_3[8],
	.param .align 8 .b8 _ZN3cub18CUB_300001_SM_10006detail9transform16transform_kernelINS2_10policy_hubILb0EN4cuda3std3__45tupleIJN6thrust24THRUST_300001_SM_1000_NS6detail15normal_iteratorINSA_10device_ptrIiEEEESF_EEEE10policy1000EiNS7_7modulusIiEESF_JPiSL_EEEvT0_iT1_T2_DpNS2_10kernel_argIT3_EE_param_4[16],
	.param .align 8 .b8 _ZN3cub18CUB_300001_SM_10006detail9transform16transform_kernelINS2_10policy_hubILb0EN4cuda3std3__45tupleIJN6thrust24THRUST_300001_SM_1000_NS6detail15normal_iteratorINSA_10device_ptrIiEEEESF_EEEE10policy1000EiNS7_7modulusIiEESF_JPiSL_EEEvT0_iT1_T2_DpNS2_10kernel_argIT3_EE_param_5[16]
)
.maxntid 128
{
	.reg .pred 	%p<28>;
	.reg .b32 	%r<194>;
	.reg .b64 	%rd<143>;
	// demoted variable
	.shared .align 8 .u64 _ZZN3cub18CUB_300001_SM_10006detail9transform23transform_kernel_ublkcpINS2_19async_copy_policy_tILi128EEEiN4cuda3std3__47modulusIiEEN6thrust24THRUST_300001_SM_1000_NS6detail15normal_iteratorINSC_10device_ptrIiEEEEJiiEEEvT0_iT1_T2_DpNS2_16aligned_base_ptrIT3_EEE3bar;
	ld.param.u64 	%rd66, [_ZN3cub18CUB_300001_SM_10006detail9transform16transform_kernelINS2_10policy_hubILb0EN4cuda3std3__45tupleIJN6thrust24THRUST_300001_SM_1000_NS6detail15normal_iteratorINSA_10device_ptrIiEEEESF_EEEE10policy1000EiNS7_7modulusIiEESF_JPiSL_EEEvT0_iT1_T2_DpNS2_10kernel_argIT3_EE_param_5];
	ld.param.u64 	%rd64, [_ZN3cub18CUB_300001_SM_10006detail9transform16transform_kernelINS2_10policy_hubILb0EN4cuda3std3__45tupleIJN6thrust24THRUST_300001_SM_1000_NS6detail15normal_iteratorINSA_10device_ptrIiEEEESF_EEEE10policy1000EiNS7_7modulusIiEESF_JPiSL_EEEvT0_iT1_T2_DpNS2_10kernel_argIT3_EE_param_4];
	ld.param.u32 	%r71, [_ZN3cub18CUB_300001_SM_10006detail9transform16transform_kernelINS2_10policy_hubILb0EN4cuda3std3__45tupleIJN6thrust24THRUST_300001_SM_1000_NS6detail15normal_iteratorINSA_10device_ptrIiEEEESF_EEEE10policy1000EiNS7_7modulusIiEESF_JPiSL_EEEvT0_iT1_T2_DpNS2_10kernel_argIT3_EE_param_0];
	ld.param.u64 	%rd67, [_ZN3cub18CUB_300001_SM_10006detail9transform16transform_kernelINS2_10policy_hubILb0EN4cuda3std3__45tupleIJN6thrust24THRUST_300001_SM_1000_NS6detail15normal_iteratorINSA_10device_ptrIiEEEESF_EEEE10policy1000EiNS7_7modulusIiEESF_JPiSL_EEEvT0_iT1_T2_DpNS2_10kernel_argIT3_EE_param_5+8];
	ld.param.u64 	%rd65, [_ZN3cub18CUB_300001_SM_10006detail9transform16transform_kernelINS2_10policy_hubILb0EN4cuda3std3__45tupleIJN6thrust24THRUST_300001_SM_1000_NS6detail15normal_iteratorINSA_10device_ptrIiEEEESF_EEEE10policy1000EiNS7_7modulusIiEESF_JPiSL_EEEvT0_iT1_T2_DpNS2_10kernel_argIT3_EE_param_4+8];
	ld.param.u64 	%rd68, [_ZN3cub18CUB_300001_SM_10006detail9transform16transform_kernelINS2_10policy_hubILb0EN4cuda3std3__45tupleIJN6thrust24THRUST_300001_SM_1000_NS6detail15normal_iteratorINSA_10device_ptrIiEEEESF_EEEE10policy1000EiNS7_7modulusIiEESF_JPiSL_EEEvT0_iT1_T2_DpNS2_10kernel_argIT3_EE_param_3];
	ld.param.u32 	%r70, [_ZN3cub18CUB_300001_SM_10006detail9transform16transform_kernelINS2_10policy_hubILb0EN4cuda3std3__45tupleIJN6thrust24THRUST_300001_SM_1000_NS6detail15normal_iteratorINSA_10device_ptrIiEEEESF_EEEE10policy1000EiNS7_7modulusIiEESF_JPiSL_EEEvT0_iT1_T2_DpNS2_10kernel_argIT3_EE_param_1];
	cvta.to.global.u64 	%rd1, %rd68;
	cvt.u32.u64 	%r1, %rd65;
	cvt.u32.u64 	%r2, %rd67;
	shl.b32 	%r3, %r70, 7;
	mov.u32 	%r72, %ctaid.x;
	mul.lo.s32 	%r4, %r3, %r72;
	sub.s32 	%r5, %r71, %r4;
	min.s32 	%r6, %r3, %r5;
	setp.eq.s32 	%p1, %r72, 0;
	add.s32 	%r74, %r72, 2;
	mov.u32 	%r75, %nctaid.x;
	setp.ge.u32 	%p2, %r74, %r75;
	shl.b32 	%r7, %r70, 9;
	or.pred  	%p3, %p1, %p2;
	@%p3 bra 	$L__BB12_5;
	mov.b32 	%r139, -1;
	// begin inline asm
	{
	 .reg .pred P_OUT; 
	elect.sync _|P_OUT, %r139;
	selp.b32 %r138, 1, 0, P_OUT; 
}
	// end inline asm
	mov.u32 	%r140, %tid.x;
	setp.gt.u32 	%p18, %r140, 31;
	setp.eq.s32 	%p19, %r138, 0;
	or.pred  	%p20, %p18, %p19;
	@%p20 bra 	$L__BB12_3;
	mov.u32 	%r141, _ZZN3cub18CUB_300001_SM_10006detail9transform23transform_kernel_ublkcpINS2_19async_copy_policy_tILi128EEEiN4cuda3std3__47modulusIiEEN6thrust24THRUST_300001_SM_1000_NS6detail15normal_iteratorINSC_10device_ptrIiEEEEJiiEEEvT0_iT1_T2_DpNS2_16aligned_base_ptrIT3_EEE3bar;
	mov.b32 	%r142, 1;
	// begin inline asm
	mbarrier.init.shared.b64 [%r141], %r142;
	// end inline asm
	// begin inline asm
	fence.proxy.async.shared::cta; // 6.
	// end inline asm
	mul.wide.s32 	%rd120, %r4, 4;
	add.s32 	%r151, %r7, 15;
	add.s32 	%r152, %r151, %r1;
	and.b32  	%r144, %r152, -16;
	cvta.to.global.u64 	%rd121, %rd64;
	add.s64 	%rd117, %rd121, %rd120;
	mov.u32 	%r143, _ZN3cub18CUB_300001_SM_10006detail9transform4smemE;
	// begin inline asm
	cp.async.bulk.shared::cluster.global.mbarrier::complete_tx::bytes [%r143], [%rd117], %r144, [%r141];
	// end inline asm
	add.s32 	%r153, %r151, %r2;
	and.b32  	%r147, %r153, -16;
	add.s32 	%r154, %r143, %r7;
	add.s32 	%r146, %r154, 128;
	cvta.to.global.u64 	%rd122, %rd66;
	add.s64 	%rd118, %rd122, %rd120;
	// begin inline asm
	cp.async.bulk.shared::cluster.global.mbarrier::complete_tx::bytes [%r146], [%rd118], %r147, [%r141];
	// end inline asm
	add.s32 	%r150, %r147, %r144;
	// begin inline asm
	mbarrier.arrive.expect_tx.release.cta.shared::cta.b64 %rd119, [%r141], %r150; // 8. 
	// end inline asm
$L__BB12_3:
	bar.sync 	0;
	mov.u32 	%r156, _ZZN3cub18CUB_300001_SM_10006detail9transform23transform_kernel_ublkcpINS2_19async_copy_policy_tILi128EEEiN4cuda3std3__47modulusIiEEN6thrust24THRUST_300001_SM_1000_NS6detail15normal_iteratorINSC_10device_ptrIiEEEEJiiEEEvT0_iT1_T2_DpNS2_16aligned_base_ptrIT3_EEE3bar;
$L__BB12_4:
	mov.b32 	%r157, 0;
	// begin inline asm
	{
	 .reg .pred P_OUT; 
	mbarrier.try_wait.parity.shared::cta.b64  P_OUT, [%r156], %r157;                                // 7a. 
	selp.b32 %r155, 1, 0, P_OUT; 
}
	// end inline asm
	setp.eq.s32 	%p21, %r155, 0;
	@%p21 bra 	$L__BB12_4;
	bra.uni 	$L__BB12_26;
$L__BB12_5:
	cvt.s64.s32 	%rd4, %r1;
	cvt.s64.s32 	%rd5, %r4;
	shl.b32 	%r77, %r6, 2;
	cvt.s64.s32 	%rd69, %r77;
	shr.u64 	%rd6, %rd69, 2;
	mov.u32 	%r8, %ntid.x;
	mov.u32 	%r9, %ntid.y;
	mul.lo.s32 	%r78, %r8, %r9;
	mov.u32 	%r10, %ntid.z;
	mul.lo.s32 	%r11, %r78, %r10;
	mov.u32 	%r79, %tid.x;
	mov.u32 	%r80, %tid.y;
	mov.u32 	%r81, %tid.z;
	mad.lo.s32 	%r82, %r81, %r9, %r80;
	mad.lo.s32 	%r83, %r82, %r8, %r79;
	cvt.u64.u32 	%rd140, %r83;
	setp.le.u64 	%p4, %rd6, %rd140;
	@%p4 bra 	$L__BB12_15;
	cvt.u32.u64 	%r84, %rd140;
	cvt.u64.u32 	%rd8, %r11;
	add.s32 	%r85, %r84, %r11;
	cvt.u64.u32 	%rd70, %r85;
	max.u64 	%rd71, %rd6, %rd70;
	setp.gt.u64 	%p5, %rd6, %rd70;
	selp.u64 	%rd9, 1, 0, %p5;
	add.s64 	%rd72, %rd9, %rd70;
	sub.s64 	%rd10, %rd71, %rd72;
	and.b64  	%rd73, %rd10, -4294967296;
	setp.ne.s64 	%p6, %rd73, 0;
	@%p6 bra 	$L__BB12_8;
	cvt.u32.u64 	%r86, %rd8;
	cvt.u32.u64 	%r87, %rd10;
	div.u32 	%r88, %r87, %r86;
	cvt.u64.u32 	%rd129, %r88;
	bra.uni 	$L__BB12_9;
$L__BB12_8:
	div.u64 	%rd129, %rd10, %rd8;
$L__BB12_9:
	add.s64 	%rd14, %rd129, %rd9;
	and.b64  	%rd74, %rd14, 3;
	setp.eq.s64 	%p7, %rd74, 3;
	mov.u64 	%rd133, %rd140;
	@%p7 bra 	$L__BB12_12;
	shl.b64 	%rd75, %rd140, 2;
	shl.b64 	%rd76, %rd5, 2;
	add.s64 	%rd77, %rd75, %rd76;
	add.s64 	%rd78, %rd77, %rd4;
	add.s64 	%rd131, %rd64, %rd78;
	mov.u32 	%r90, _ZN3cub18CUB_300001_SM_10006detail9transform4smemE;
	add.s32 	%r91, %r1, %r90;
	shl.b32 	%r92, %r84, 2;
	add.s32 	%r176, %r91, %r92;
	mul.lo.s32 	%r93, %r10, %r9;
	mul.lo.s32 	%r94, %r93, %r8;
	shl.b32 	%r13, %r94, 2;
	add.s64 	%rd79, %rd14, 1;
	and.b64  	%rd80, %rd79, 3;
	neg.s64 	%rd130, %rd80;
	mov.u64 	%rd133, %rd140;
$L__BB12_11:
	.pragma "nounroll";
	// begin inline asm
	cp.async.ca.shared.global [%r176], [%rd131], 4, 4;
	// end inline asm
	add.s64 	%rd133, %rd133, %rd8;
	shl.b64 	%rd82, %rd8, 2;
	add.s64 	%rd131, %rd131, %rd82;
	add.s32 	%r176, %r176, %r13;
	add.s64 	%rd130, %rd130, 1;
	setp.ne.s64 	%p8, %rd130, 0;
	@%p8 bra 	$L__BB12_11;
$L__BB12_12:
	setp.lt.u64 	%p9, %rd14, 3;
	@%p9 bra 	$L__BB12_15;
	shl.b64 	%rd24, %rd8, 2;
	shl.b64 	%rd83, %rd133, 2;
	shl.b64 	%rd84, %rd5, 2;
	add.s64 	%rd25, %rd83, %rd84;
	shl.b64 	%rd85, %rd8, 3;
	add.s64 	%rd26, %rd25, %rd85;
	add.s64 	%rd86, %rd133, %rd5;
	shl.b64 	%rd87, %rd86, 2;
	mad.lo.s64 	%rd27, %rd8, 12, %rd87;
	cvt.u32.u64 	%r96, %rd65;
	mov.u32 	%r97, _ZN3cub18CUB_300001_SM_10006detail9transform4smemE;
	add.s32 	%r98, %r96, %r97;
	mul.lo.s32 	%r99, %r10, %r9;
	mul.lo.s32 	%r100, %r99, %r8;
	shl.b32 	%r101, %r100, 2;
	cvt.u32.u64 	%r102, %rd133;
	shl.b32 	%r103, %r102, 2;
	add.s32 	%r177, %r98, %r103;
	add.s32 	%r180, %r177, %r101;
	shl.b32 	%r104, %r100, 3;
	add.s32 	%r179, %r177, %r104;
	mad.lo.s32 	%r178, %r100, 12, %r177;
	cvt.s64.s32 	%rd88, %rd65;
	add.s64 	%rd134, %rd64, %rd88;
$L__BB12_14:
	add.s64 	%rd89, %rd134, %rd25;
	// begin inline asm
	cp.async.ca.shared.global [%r177], [%rd89], 4, 4;
	// end inline asm
	add.s64 	%rd93, %rd25, %rd24;
	add.s64 	%rd90, %rd134, %rd93;
	// begin inline asm
	cp.async.ca.shared.global [%r180], [%rd90], 4, 4;
	// end inline asm
	add.s64 	%rd91, %rd134, %rd26;
	// begin inline asm
	cp.async.ca.shared.global [%r179], [%rd91], 4, 4;
	// end inline asm
	add.s64 	%rd92, %rd134, %rd27;
	// begin inline asm
	cp.async.ca.shared.global [%r178], [%rd92], 4, 4;
	// end inline asm
	add.s64 	%rd133, %rd133, %rd24;
	mul.wide.u32 	%rd94, %r11, 16;
	add.s64 	%rd134, %rd134, %rd94;
	mul.lo.s32 	%r109, %r10, %r9;
	mul.lo.s32 	%r110, %r109, %r8;
	shl.b32 	%r111, %r110, 4;
	add.s32 	%r180, %r180, %r111;
	add.s32 	%r179, %r179, %r111;
	add.s32 	%r178, %r178, %r111;
	add.s32 	%r177, %r177, %r111;
	setp.lt.u64 	%p10, %rd133, %rd6;
	@%p10 bra 	$L__BB12_14;
$L__BB12_15:
	setp.le.u64 	%p11, %rd6, %rd140;
	// begin inline asm
	cp.async.commit_group;
	// end inline asm
	cvt.s64.s32 	%rd33, %r2;
	@%p11 bra 	$L__BB12_25;
	cvt.u32.u64 	%r112, %rd140;
	cvt.u64.u32 	%rd34, %r11;
	add.s32 	%r113, %r112, %r11;
	cvt.u64.u32 	%rd95, %r113;
	max.u64 	%rd96, %rd6, %rd95;
	setp.gt.u64 	%p12, %rd6, %rd95;
	selp.u64 	%rd35, 1, 0, %p12;
	add.s64 	%rd97, %rd35, %rd95;
	sub.s64 	%rd36, %rd96, %rd97;
	and.b64  	%rd98, %rd36, -4294967296;
	setp.ne.s64 	%p13, %rd98, 0;
	@%p13 bra 	$L__BB12_18;
	cvt.u32.u64 	%r114, %rd34;
	cvt.u32.u64 	%r115, %rd36;
	div.u32 	%r116, %r115, %r114;
	cvt.u64.u32 	%rd136, %r116;
	bra.uni 	$L__BB12_19;
$L__BB12_18:
	div.u64 	%rd136, %rd36, %rd34;
$L__BB12_19:
	add.s64 	%rd40, %rd136, %rd35;
	and.b64  	%rd99, %rd40, 3;
	setp.eq.s64 	%p14, %rd99, 3;
	@%p14 bra 	$L__BB12_22;
	shl.b64 	%rd100, %rd140, 2;
	shl.b64 	%rd101, %rd5, 2;
	add.s64 	%rd102, %rd100, %rd101;
	add.s64 	%rd103, %rd102, %rd33;
	add.s64 	%rd138, %rd66, %rd103;
	shl.b64 	%rd42, %rd34, 2;
	mov.u32 	%r118, _ZN3cub18CUB_300001_SM_10006detail9transform4smemE;
	add.s32 	%r119, %r2, %r118;
	add.s32 	%r120, %r119, %r7;
	shl.b32 	%r121, %r112, 2;
	add.s32 	%r181, %r120, %r121;
	mul.lo.s32 	%r122, %r10, %r9;
	mul.lo.s32 	%r123, %r122, %r8;
	shl.b32 	%r29, %r123, 2;
	add.s64 	%rd104, %rd40, 1;
	and.b64  	%rd105, %rd104, 3;
	neg.s64 	%rd137, %rd105;
$L__BB12_21:
	.pragma "nounroll";
	add.s32 	%r124, %r181, 128;
	// begin inline asm
	cp.async.ca.shared.global [%r124], [%rd138], 4, 4;
	// end inline asm
	add.s64 	%rd140, %rd140, %rd34;
	add.s64 	%rd138, %rd138, %rd42;
	add.s32 	%r181, %r181, %r29;
	add.s64 	%rd137, %rd137, 1;
	setp.ne.s64 	%p15, %rd137, 0;
	@%p15 bra 	$L__BB12_21;
$L__BB12_22:
	setp.lt.u64 	%p16, %rd40, 3;
	@%p16 bra 	$L__BB12_25;
	shl.b64 	%rd51, %rd34, 2;
	shl.b64 	%rd107, %rd140, 2;
	shl.b64 	%rd108, %rd5, 2;
	add.s64 	%rd52, %rd107, %rd108;
	add.s64 	%rd53, %rd52, %rd51;
	shl.b64 	%rd54, %rd34, 4;
	shl.b64 	%rd109, %rd34, 3;
	add.s64 	%rd55, %rd52, %rd109;
	add.s64 	%rd110, %rd140, %rd5;
	shl.b64 	%rd111, %rd110, 2;
	mad.lo.s64 	%rd56, %rd34, 12, %rd111;
	mov.u32 	%r125, _ZN3cub18CUB_300001_SM_10006detail9transform4smemE;
	add.s32 	%r126, %r2, %r125;
	mul.lo.s32 	%r127, %r10, %r9;
	mul.lo.s32 	%r128, %r127, %r8;
	shl.b32 	%r129, %r128, 2;
	cvt.u32.u64 	%r130, %rd140;
	shl.b32 	%r131, %r130, 2;
	add.s32 	%r132, %r126, %r7;
	add.s32 	%r182, %r132, %r131;
	add.s32 	%r185, %r182, %r129;
	shl.b32 	%r33, %r128, 4;
	shl.b32 	%r133, %r128, 3;
	add.s32 	%r184, %r182, %r133;
	mad.lo.s32 	%r183, %r128, 12, %r182;
	add.s64 	%rd141, %rd66, %rd33;
$L__BB12_24:
	add.s64 	%rd113, %rd141, %rd52;
	add.s32 	%r134, %r182, 128;
	// begin inline asm
	cp.async.ca.shared.global [%r134], [%rd113], 4, 4;
	// end inline asm
	add.s64 	%rd114, %rd141, %rd53;
	add.s32 	%r135, %r185, 128;
	// begin inline asm
	cp.async.ca.shared.global [%r135], [%rd114], 4, 4;
	// end inline asm
	add.s64 	%rd115, %rd141, %rd55;
	add.s32 	%r136, %r184, 128;
	// begin inline asm
	cp.async.ca.shared.global [%r136], [%rd115], 4, 4;
	// end inline asm
	add.s64 	%rd116, %rd141, %rd56;
	add.s32 	%r137, %r183, 128;
	// begin inline asm
	cp.async.ca.shared.global [%r137], [%rd116], 4, 4;
	// end inline asm
	add.s64 	%rd140, %rd140, %rd51;
	add.s64 	%rd141, %rd141, %rd54;
	add.s32 	%r185, %r185, %r33;
	add.s32 	%r184, %r184, %r33;
	add.s32 	%r183, %r183, %r33;
	add.s32 	%r182, %r182, %r33;
	setp.lt.u64 	%p17, %rd140, %rd6;
	@%p17 bra 	$L__BB12_24;
$L__BB12_25:
	// begin inline asm
	cp.async.commit_group;
	// end inline asm
	// begin inline asm
	cp.async.wait_group 0;
	// end inline asm
	barrier.sync 	0;
$L__BB12_26:
	cvt.u32.u64 	%r45, %rd65;
	setp.gt.s32 	%p22, %r3, %r5;
	@%p22 bra 	$L__BB12_30;
	setp.lt.s32 	%p23, %r70, 1;
	@%p23 bra 	$L__BB12_35;
	mov.u32 	%r186, %tid.x;
	neg.s32 	%r189, %r70;
	add.s32 	%r158, %r2, %r7;
	shl.b32 	%r159, %r186, 2;
	add.s32 	%r160, %r158, %r159;
	mov.u32 	%r161, _ZN3cub18CUB_300001_SM_10006detail9transform4smemE;
	add.s32 	%r162, %r160, %r161;
	add.s32 	%r188, %r162, 128;
	add.s32 	%r163, %r45, %r159;
	add.s32 	%r187, %r161, %r163;
	mul.wide.s32 	%rd123, %r4, 4;
	add.s64 	%rd62, %rd1, %rd123;
$L__BB12_29:
	.pragma "nounroll";
	mul.wide.s32 	%rd124, %r186, 4;
	add.s64 	%rd125, %rd62, %rd124;
	ld.shared.u32 	%r164, [%r187];
	ld.shared.u32 	%r165, [%r188];
	rem.s32 	%r166, %r164, %r165;
	st.global.u32 	[%rd125], %r166;
	add.s32 	%r189, %r189, 1;
	setp.eq.s32 	%p24, %r189, 0;
	add.s32 	%r188, %r188, 512;
	add.s32 	%r187, %r187, 512;
	add.s32 	%r186, %r186, 128;
	@%p24 bra 	$L__BB12_35;
	bra.uni 	$L__BB12_29;
$L__BB12_30:
	setp.lt.s32 	%p25, %r70, 1;
	@%p25 bra 	$L__BB12_35;
	mov.u32 	%r190, %tid.x;
	neg.s32 	%r193, %r70;
	add.s32 	%r167, %r2, %r7;
	shl.b32 	%r168, %r190, 2;
	add.s32 	%r169, %r167, %r168;
	mov.u32 	%r170, _ZN3cub18CUB_300001_SM_10006detail9transform4smemE;
	add.s32 	%r171, %r169, %r170;
	add.s32 	%r192, %r171, 128;
	add.s32 	%r172, %r45, %r168;
	add.s32 	%r191, %r170, %r172;
	mul.wide.s32 	%rd126, %r4, 4;
	add.s64 	%rd63, %rd1, %rd126;
$L__BB12_32:
	.pragma "nounroll";
	setp.ge.s32 	%p26, %r190, %r6;
	@%p26 bra 	$L__BB12_34;
	ld.shared.u32 	%r173, [%r191];
	ld.shared.u32 	%r174, [%r192];
	rem.s32 	%r175, %r173, %r174;
	mul.wide.s32 	%rd127, %r190, 4;
	add.s64 	%rd128, %rd63, %rd127;
	st.global.u32 	[%rd128], %r175;
$L__BB12_34:
	add.s32 	%r193, %r193, 1;
	setp.ne.s32 	%p27, %r193, 0;
	add.s32 	%r192, %r192, 512;
	add.s32 	%r191, %r191, 512;
	add.s32 	%r190, %r190, 128;
	@%p27 bra 	$L__BB12_32;
$L__BB12_35:
	ret;

}
	// .globl	_ZN3cub18CUB_300001_SM_10006detail9transform16transform_kernelINS2_10policy_hubILb0EN4cuda3std3__45tupleIJN6thrust24THRUST_300001_SM_1000_NS6detail15normal_iteratorINSA_10device_ptrIiEEEESF_EEEE10policy1000ElNS7_7modulusIiEESF_JPiSL_EEEvT0_iT1_T2_DpNS2_10kernel_argIT3_EE
.visible .entry _ZN3cub18CUB_300001_SM_10006detail9transform16transform_kernelINS2_10policy_hubILb0EN4cuda3std3__45tupleIJN6thrust24THRUST_300001_SM_1000_NS6detail15normal_iteratorINSA_10device_ptrIiEEEESF_EEEE10policy1000ElNS7_7modulusIiEESF_JPiSL_EEEvT0_iT1_T2_DpNS2_10kernel_argIT3_EE(
	.param .u64 _ZN3cub18CUB_300001_SM_10006detail9transform16transform_kernelINS2_10policy_hubILb0EN4cuda3std3__45tupleIJN6thrust24THRUST_300001_SM_1000_NS6detail15normal_iteratorINSA_10device_ptrIiEEEESF_EEEE10policy1000ElNS7_7modulusIiEESF_JPiSL_EEEvT0_iT1_T2_DpNS2_10kernel_argIT3_EE_param_0,
	.param .u32 _ZN3cub18CUB_300001_SM_10006detail9transform16transform_kernelINS2_10policy_hubILb0EN4cuda3std3__45tupleIJN6thrust24THRUST_300001_SM_1000_NS6detail15normal_iteratorINSA_10device_ptrIiEEEESF_EEEE10policy1000ElNS7_7modulusIiEESF_JPiSL_EEEvT0_iT1_T2_DpNS2_10kernel_argIT3_EE_param_1,
	.param .align 1 .b8 _ZN3cub18CUB_300001_SM_10006detail9transform16transform_kernelINS2_10policy_hubILb0EN4cuda3std3__45tupleIJN6thrust24THRUST_300001_SM_1000_NS6detail15normal_iteratorINSA_10device_ptrIiEEEESF_EEEE10policy1000ElNS7_7modulusIiEESF_JPiSL_EEEvT0_iT1_T2_DpNS2_10kernel_argIT3_EE_param_2[1],
	.param .align 8 .b8 _ZN3cub18CUB_300001_SM_10006detail9transform16transform_kernelINS2_10policy_hubILb0EN4cuda3std3__45tupleIJN6thrust24THRUST_300001_SM_1000_NS6detail15normal_iteratorINSA_10device_ptrIiEEEESF_EEEE10policy1000ElNS7_7modulusIiEESF_JPiSL_EEEvT0_iT1_T2_DpNS2_10kernel_argIT3_EE_param_3[8],
	.param .align 8 .b8 _ZN3cub18CUB_300001_SM_10006detail9transform16transform_kernelINS2_10policy_hubILb0EN4cuda3std3__45tupleIJN6thrust24THRUST_300001_SM_1000_NS6detail15normal_iteratorINSA_10device_ptrIiEEEESF_EEEE10policy1000ElNS7_7modulusIiEESF_JPiSL_EEEvT0_iT1_T2_DpNS2_10kernel_argIT3_EE_param_4[16],
	.param .align 8 .b8 _ZN3cub18CUB_300001_SM_10006detail9transform16transform_kernelINS2_10policy_hubILb0EN4cuda3std3__45tupleIJN6thrust24THRUST_300001_SM_1000_NS6detail15normal_iteratorINSA_10device_ptrIiEEEESF_EEEE10policy1000ElNS7_7modulusIiEESF_JPiSL_EEEvT0_iT1_T2_DpNS2_10kernel_argIT3_EE_param_5[16]
)
.maxntid 128
{
	.reg .pred 	%p<28>;
	.reg .b32 	%r<187>;
	.reg .b64 	%rd<147>;
	// demoted variable
	.shared .align 8 .u64 _ZZN3cub18CUB_300001_SM_10006detail9transform23transform_kernel_ublkcpINS2_19async_copy_policy_tILi128EEElN4cuda3std3__47modulusIiEEN6thrust24THRUST_300001_SM_1000_NS6detail15normal_iteratorINSC_10device_ptrIiEEEEJiiEEEvT0_iT1_T2_DpNS2_16aligned_base_ptrIT3_EEE3bar;
	ld.param.u64 	%rd68, [_ZN3cub18CUB_300001_SM_10006detail9transform16transform_kernelINS2_10policy_hubILb0EN4cuda3std3__45tupleIJN6thrust24THRUST_300001_SM_1000_NS6detail15normal_iteratorINSA_10device_ptrIiEEEESF_EEEE10policy1000ElNS7_7modulusIiEESF_JPiSL_EEEvT0_iT1_T2_DpNS2_10kernel_argIT3_EE_param_5];
	ld.param.u64 	%rd66, [_ZN3cub18CUB_300001_SM_10006detail9transform16transform_kernelINS2_10policy_hubILb0EN4cuda3std3__45tupleIJN6thrust24THRUST_300001_SM_1000_NS6detail15normal_iteratorINSA_10device_ptrIiEEEESF_EEEE10policy1000ElNS7_7modulusIiEESF_JPiSL_EEEvT0_iT1_T2_DpNS2_10kernel_argIT3_EE_param_4];
	ld.param.u64 	%rd70, [_ZN3cub18CUB_300001_SM_10006detail9transform16transform_kernelINS2_10policy_hubILb0EN4cuda3std3__45tupleIJN6thrust24THRUST_300001_SM_1000_NS6detail15normal_iteratorINSA_10device_ptrIiEEEESF_EEEE10policy1000ElNS7_7modulusIiEESF_JPiSL_EEEvT0_iT1_T2_DpNS2_10kernel_argIT3_EE_param_0];
	ld.param.u64 	%rd69, [_ZN3cub18CUB_300001_SM_10006detail9transform16transform_kernelINS2_10policy_hubILb0EN4cuda3std3__45tupleIJN6thrust24THRUST_300001_SM_1000_NS6detail15normal_iteratorINSA_10device_ptrIiEEEESF_EEEE10policy1000ElNS7_7modulusIiEESF_JPiSL_EEEvT0_iT1_T2_DpNS2_10kernel_argIT3_EE_param_5+8];
	ld.param.u64 	%rd67, [_ZN3cub18CUB_300001_SM_10006detail9transform16transform_kernelINS2_10policy_hubILb0EN4cuda3std3__45tupleIJN6thrust24THRUST_300001_SM_1000_NS6detail15normal_iteratorINSA_10device_ptrIiEEEESF_EEEE10policy1000ElNS7_7modulusIiEESF_JPiSL_EEEvT0_iT1_T2_DpNS2_10kernel_argIT3_EE_param_4+8];
	ld.param.u64 	%rd71, [_ZN3cub18CUB_300001_SM_10006detail9transform16transform_kernelINS2_10policy_hubILb0EN4cuda3std3__45tupleIJN6thrust24THRUST_300001_SM_1000_NS6detail15normal_iteratorINSA_10device_ptrIiEEEESF_EEEE10policy1000ElNS7_7modulusIiEESF_JPiSL_EEEvT0_iT1_T2_DpNS2_10kernel_argIT3_EE_param_3];
	ld.param.u32 	%r68, [_ZN3cub18CUB_300001_SM_10006detail9transform16transform_kernelINS2_10policy_hubILb0EN4cuda3std3__45tupleIJN6thrust24THRUST_300001_SM_1000_NS6detail15normal_iteratorINSA_10device_ptrIiEEEESF_EEEE10policy1000ElNS7_7modulusIiEESF_JPiSL_EEEvT0_iT1_T2_DpNS2_10kernel_argIT3_EE_param_1];
	cvta.to.global.u64 	%rd1, %rd71;
	cvt.u32.u64 	%r1, %rd67;
	cvt.u32.u64 	%r2, %rd69;
	shl.b32 	%r3, %r68, 7;
	mov.u32 	%r69, %ctaid.x;
	cvt.u64.u32 	%rd72, %r69;
	cvt.s64.s32 	%rd73, %r3;
	mul.lo.s64 	%rd4, %rd73, %rd72;
	sub.s64 	%rd74, %rd70, %rd4;
	min.s64 	%rd75, %rd74, %rd73;
	cvt.u32.u64 	%r4, %rd75;
	setp.eq.s32 	%p1, %r69, 0;
	add.s32 	%r71, %r69, 2;
	mov.u32 	%r72, %nctaid.x;
	setp.ge.u32 	%p2, %r71, %r72;
	shl.b32 	%r5, %r68, 9;
	or.pred  	%p3, %p1, %p2;
	@%p3 bra 	$L__BB13_5;
	mov.b32 	%r132, -1;
	// begin inline asm
	{
	 .reg .pred P_OUT; 
	elect.sync _|P_OUT, %r132;
	selp.b32 %r131, 1, 0, P_OUT; 
}
	// end inline asm
	mov.u32 	%r133, %tid.x;
	setp.gt.u32 	%p18, %r133, 31;
	setp.eq.s32 	%p19, %r131, 0;
	or.pred  	%p20, %p18, %p19;
	@%p20 bra 	$L__BB13_3;
	mov.u32 	%r134, _ZZN3cub18CUB_300001_SM_10006detail9transform23transform_kernel_ublkcpINS2_19async_copy_policy_tILi128EEElN4cuda3std3__47modulusIiEEN6thrust24THRUST_300001_SM_1000_NS6detail15normal_iteratorINSC_10device_ptrIiEEEEJiiEEEvT0_iT1_T2_DpNS2_16aligned_base_ptrIT3_EEE3bar;
	mov.b32 	%r135, 1;
	// begin inline asm
	mbarrier.init.shared.b64 [%r134], %r135;
	// end inline asm
	// begin inline asm
	fence.proxy.async.shared::cta; // 6.
	// end inline asm
	shl.b64 	%rd124, %rd4, 2;
	add.s32 	%r144, %r5, 15;
	add.s32 	%r145, %r144, %r1;
	and.b32  	%r137, %r145, -16;
	cvta.to.global.u64 	%rd125, %rd66;
	add.s64 	%rd121, %rd125, %rd124;
	mov.u32 	%r136, _ZN3cub18CUB_300001_SM_10006detail9transform4smemE;
	// begin inline asm
	cp.async.bulk.shared::cluster.global.mbarrier::complete_tx::bytes [%r136], [%rd121], %r137, [%r134];
	// end inline asm
	add.s32 	%r146, %r144, %r2;
	and.b32  	%r140, %r146, -16;
	add.s32 	%r147, %r136, %r5;
	add.s32 	%r139, %r147, 128;
	cvta.to.global.u64 	%rd126, %rd68;
	add.s64 	%rd122, %rd126, %rd124;
	// begin inline asm
	cp.async.bulk.shared::cluster.global.mbarrier::complete_tx::bytes [%r139], [%rd122], %r140, [%r134];
	// end inline asm
	add.s32 	%r143, %r140, %r137;
	// begin inline asm
	mbarrier.arrive.expect_tx.release.cta.shared::cta.b64 %rd123, [%r134], %r143; // 8. 
	// end inline asm
$L__BB13_3:
	bar.sync 	0;
	mov.u32 	%r149, _ZZN3cub18CUB_300001_SM_10006detail9transform23transform_kernel_ublkcpINS2_19async_copy_policy_tILi128EEElN4cuda3std3__47modulusIiEEN6thrust24THRUST_300001_SM_1000_NS6detail15normal_iteratorINSC_10device_ptrIiEEEEJiiEEEvT0_iT1_T2_DpNS2_16aligned_base_ptrIT3_EEE3bar;
$L__BB13_4:
	mov.b32 	%r150, 0;
	// begin inline asm
	{
	 .reg .pred P_OUT; 
	mbarrier.try_wait.parity.shared::cta.b64  P_OUT, [%r149], %r150;                                // 7a. 
	selp.b32 %r148, 1, 0, P_OUT; 
}
	// end inline asm
	setp.eq.s32 	%p21, %r148, 0;
	@%p21 bra 	$L__BB13_4;
	bra.uni 	$L__BB13_26;
$L__BB13_5:
	cvt.s64.s32 	%rd5, %r1;
	shl.b32 	%r74, %r4, 2;
	cvt.s64.s32 	%rd76, %r74;
	shr.u64 	%rd6, %rd76, 2;
	mov.u32 	%r6, %ntid.x;
	mov.u32 	%r7, %ntid.y;
	mul.lo.s32 	%r75, %r6, %r7;
	mov.u32 	%r8, %ntid.z;
	mul.lo.s32 	%r9, %r75, %r8;
	mov.u32 	%r76, %tid.x;
	mov.u32 	%r77, %tid.y;
	mov.u32 	%r78, %tid.z;
	mad.lo.s32 	%r79, %r78, %r7, %r77;
	mad.lo.s32 	%r80, %r79, %r6, %r76;
	cvt.u64.u32 	%rd144, %r80;
	setp.le.u64 	%p4, %rd6, %rd144;
	@%p4 bra 	$L__BB13_15;
	cvt.u32.u64 	%r81, %rd144;
	cvt.u64.u32 	%rd8, %r9;
	add.s32 	%r82, %r81, %r9;
	cvt.u64.u32 	%rd77, %r82;
	max.u64 	%rd78, %rd6, %rd77;
	setp.gt.u64 	%p5, %rd6, %rd77;
	selp.u64 	%rd9, 1, 0, %p5;
	add.s64 	%rd79, %rd9, %rd77;
	sub.s64 	%rd10, %rd78, %rd79;
	and.b64  	%rd80, %rd10, -4294967296;
	setp.ne.s64 	%p6, %rd80, 0;
	@%p6 bra 	$L__BB13_8;
	cvt.u32.u64 	%r83, %rd8;
	cvt.u32.u64 	%r84, %rd10;
	div.u32 	%r85, %r84, %r83;
	cvt.u64.u32 	%rd133, %r85;
	bra.uni 	$L__BB13_9;
$L__BB13_8:
	div.u64 	%rd133, %rd10, %rd8;
$L__BB13_9:
	add.s64 	%rd14, %rd133, %rd9;
	and.b64  	%rd81, %rd14, 3;
	setp.eq.s64 	%p7, %rd81, 3;
	mov.u64 	%rd137, %rd144;
	@%p7 bra 	$L__BB13_12;
	shl.b64 	%rd82, %rd4, 2;
	shl.b64 	%rd83, %rd144, 2;
	add.s64 	%rd84, %rd82, %rd83;
	add.s64 	%rd85, %rd84, %rd5;
	add.s64 	%rd135, %rd66, %rd85;
	shl.b64 	%rd16, %rd8, 2;
	mov.u32 	%r87, _ZN3cub18CUB_300001_SM_10006detail9transform4smemE;
	add.s32 	%r88, %r1, %r87;
	shl.b32 	%r89, %r81, 2;
	add.s32 	%r169, %r88, %r89;
	mul.lo.s32 	%r90, %r8, %r7;
	mul.lo.s32 	%r91, %r90, %r6;
	shl.b32 	%r11, %r91, 2;
	add.s64 	%rd86, %rd14, 1;
	and.b64  	%rd87, %rd86, 3;
	neg.s64 	%rd134, %rd87;
	mov.u64 	%rd137, %rd144;
$L__BB13_11:
	.pragma "nounroll";
	// begin inline asm
	cp.async.ca.shared.global [%r169], [%rd135], 4, 4;
	// end inline asm
	add.s64 	%rd137, %rd137, %rd8;
	add.s64 	%rd135, %rd135, %rd16;
	add.s32 	%r169, %r169, %r11;
	add.s64 	%rd134, %rd134, 1;
	setp.ne.s64 	%p8, %rd134, 0;
	@%p8 bra 	$L__BB13_11;
$L__BB13_12:
	setp.lt.u64 	%p9, %rd14, 3;
	@%p9 bra 	$L__BB13_15;
	shl.b64 	%rd25, %rd8, 2;
	shl.b64 	%rd89, %rd4, 2;
	shl.b64 	%rd90, %rd137, 2;
	add.s64 	%rd26, %rd89, %rd90;
	shl.b64 	%rd27, %rd8, 4;
	shl.b64 	%rd91, %rd8, 3;
	add.s64 	%rd28, %rd26, %rd91;
	add.s64 	%rd92, %rd137, %rd4;
	shl.b64 	%rd93, %rd92, 2;
	mad.lo.s64 	%rd29, %rd8, 12, %rd93;
	mov.u32 	%r93, _ZN3cub18CUB_300001_SM_10006detail9transform4smemE;
	add.s32 	%r94, %r1, %r93;
	mul.lo.s32 	%r95, %r8, %r7;
	mul.lo.s32 	%r96, %r95, %r6;
	shl.b32 	%r97, %r96, 2;
	cvt.u32.u64 	%r98, %rd137;
	shl.b32 	%r99, %r98, 2;
	add.s32 	%r170, %r94, %r99;
	add.s32 	%r173, %r170, %r97;
	shl.b32 	%r15, %r96, 4;
	shl.b32 	%r100, %r96, 3;
	add.s32 	%r172, %r170, %r100;
	mad.lo.s32 	%r171, %r96, 12, %r170;
	cvt.s64.s32 	%rd94, %r1;
	add.s64 	%rd138, %rd66, %rd94;
$L__BB13_14:
	add.s64 	%rd95, %rd138, %rd26;
	// begin inline asm
	cp.async.ca.shared.global [%r170], [%rd95], 4, 4;
	// end inline asm
	add.s64 	%rd99, %rd26, %rd25;
	add.s64 	%rd96, %rd138, %rd99;
	// begin inline asm
	cp.async.ca.shared.global [%r173], [%rd96], 4, 4;
	// end inline asm
	add.s64 	%rd97, %rd138, %rd28;
	// begin inline asm
	cp.async.ca.shared.global [%r172], [%rd97], 4, 4;
	// end inline asm
	add.s64 	%rd98, %rd138, %rd29;
	// begin inline asm
	cp.async.ca.shared.global [%r171], [%rd98], 4, 4;
	// end inline asm
	add.s64 	%rd137, %rd137, %rd25;
	add.s64 	%rd138, %rd138, %rd27;
	add.s32 	%r173, %r173, %r15;
	add.s32 	%r172, %r172, %r15;
	add.s32 	%r171, %r171, %r15;
	add.s32 	%r170, %r170, %r15;
	setp.lt.u64 	%p10, %rd137, %rd6;
	@%p10 bra 	$L__BB13_14;
$L__BB13_15:
	setp.le.u64 	%p11, %rd6, %rd144;
	// begin inline asm
	cp.async.commit_group;
	// end inline asm
	cvt.s64.s32 	%rd35, %r2;
	@%p11 bra 	$L__BB13_25;
	cvt.u32.u64 	%r105, %rd144;
	cvt.u64.u32 	%rd36, %r9;
	add.s32 	%r106, %r105, %r9;
	cvt.u64.u32 	%rd100, %r106;
	max.u64 	%rd101, %rd6, %rd100;
	setp.gt.u64 	%p12, %rd6, %rd100;
	selp.u64 	%rd37, 1, 0, %p12;
	add.s64 	%rd102, %rd37, %rd100;
	sub.s64 	%rd38, %rd101, %rd102;
	and.b64  	%rd103, %rd38, -4294967296;
	setp.ne.s64 	%p13, %rd103, 0;
	@%p13 bra 	$L__BB13_18;
	cvt.u32.u64 	%r107, %rd36;
	cvt.u32.u64 	%r108, %rd38;
	div.u32 	%r109, %r108, %r107;
	cvt.u64.u32 	%rd140, %r109;
	bra.uni 	$L__BB13_19;
$L__BB13_18:
	div.u64 	%rd140, %rd38, %rd36;
$L__BB13_19:
	add.s64 	%rd42, %rd140, %rd37;
	and.b64  	%rd104, %rd42, 3;
	setp.eq.s64 	%p14, %rd104, 3;
	@%p14 bra 	$L__BB13_22;
	shl.b64 	%rd105, %rd4, 2;
	shl.b64 	%rd106, %rd144, 2;
	add.s64 	%rd107, %rd105, %rd106;
	add.s64 	%rd108, %rd107, %rd35;
	add.s64 	%rd142, %rd68, %rd108;
	shl.b64 	%rd44, %rd36, 2;
	mov.u32 	%r111, _ZN3cub18CUB_300001_SM_10006detail9transform4smemE;
	add.s32 	%r112, %r2, %r111;
	add.s32 	%r113, %r112, %r5;
	shl.b32 	%r114, %r105, 2;
	add.s32 	%r174, %r113, %r114;
	mul.lo.s32 	%r115, %r8, %r7;
	mul.lo.s32 	%r116, %r115, %r6;
	shl.b32 	%r28, %r116, 2;
	add.s64 	%rd109, %rd42, 1;
	and.b64  	%rd110, %rd109, 3;
	neg.s64 	%rd141, %rd110;
$L__BB13_21:
	.pragma "nounroll";
	add.s32 	%r117, %r174, 128;
	// begin inline asm
	cp.async.ca.shared.global [%r117], [%rd142], 4, 4;
	// end inline asm
	add.s64 	%rd144, %rd144, %rd36;
	add.s64 	%rd142, %rd142, %rd44;
	add.s32 	%r174, %r174, %r28;
	add.s64 	%rd141, %rd141, 1;
	setp.ne.s64 	%p15, %rd141, 0;
	@%p15 bra 	$L__BB13_21;
$L__BB13_22:
	setp.lt.u64 	%p16, %rd42, 3;
	@%p16 bra 	$L__BB13_25;
	shl.b64 	%rd53, %rd36, 2;
	shl.b64 	%rd112, %rd4, 2;
	shl.b64 	%rd113, %rd144, 2;
	add.s64 	%rd54, %rd112, %rd113;
	add.s64 	%rd55, %rd54, %rd53;
	shl.b64 	%rd56, %rd36, 4;
	shl.b64 	%rd114, %rd36, 3;
	add.s64 	%rd57, %rd54, %rd114;
	add.s64 	%rd115, %rd144, %rd4;
	shl.b64 	%rd116, %rd115, 2;
	mad.lo.s64 	%rd58, %rd36, 12, %rd116;
	mov.u32 	%r118, _ZN3cub18CUB_300001_SM_10006detail9transform4smemE;
	add.s32 	%r119, %r2, %r118;
	mul.lo.s32 	%r120, %r8, %r7;
	mul.lo.s32 	%r121, %r120, %r6;
	shl.b32 	%r122, %r121, 2;
	cvt.u32.u64 	%r123, %rd144;
	shl.b32 	%r124, %r123, 2;
	add.s32 	%r125, %r119, %r5;
	add.s32 	%r175, %r125, %r124;
	add.s32 	%r178, %r175, %r122;
	shl.b32 	%r32, %r121, 4;
	shl.b32 	%r126, %r121, 3;
	add.s32 	%r177, %r175, %r126;
	mad.lo.s32 	%r176, %r121, 12, %r175;
	add.s64 	%rd145, %rd68, %rd35;
$L__BB13_24:
	add.s64 	%rd117, %rd145, %rd54;
	add.s32 	%r127, %r175, 128;
	// begin inline asm
	cp.async.ca.shared.global [%r127], [%rd117], 4, 4;
	// end inline asm
	add.s64 	%rd118, %rd145, %rd55;
	add.s32 	%r128, %r178, 128;
	// begin inline asm
	cp.async.ca.shared.global [%r128], [%rd118], 4, 4;
	// end inline asm
	add.s64 	%rd119, %rd145, %rd57;
	add.s32 	%r129, %r177, 128;
	// begin inline asm
	cp.async.ca.shared.global [%r129], [%rd119], 4, 4;
	// end inline asm
	add.s64 	%rd120, %rd145, %rd58;
	add.s32 	%r130, %r176, 128;
	// begin inline asm
	cp.async.ca.shared.global [%r130], [%rd120], 4, 4;
	// end inline asm
	add.s64 	%rd144, %rd144, %rd53;
	add.s64 	%rd145, %rd145, %rd56;
	add.s32 	%r178, %r178, %r32;
	add.s32 	%r177, %r177, %r32;
	add.s32 	%r176, %r176, %r32;
	add.s32 	%r175, %r175, %r32;
	setp.lt.u64 	%p17, %rd144, %rd6;
	@%p17 bra 	$L__BB13_24;
$L__BB13_25:
	// begin inline asm
	cp.async.commit_group;
	// end inline asm
	// begin inline asm
	cp.async.wait_group 0;
	// end inline asm
	barrier.sync 	0;
$L__BB13_26:
	setp.eq.s32 	%p22, %r3, %r4;
	@%p22 bra 	$L__BB13_32;
	setp.lt.s32 	%p23, %r68, 1;
	@%p23 bra 	$L__BB13_35;
	mov.u32 	%r183, %tid.x;
	neg.s32 	%r186, %r68;
	add.s32 	%r151, %r2, %r5;
	shl.b32 	%r152, %r183, 2;
	add.s32 	%r153, %r151, %r152;
	mov.u32 	%r154, _ZN3cub18CUB_300001_SM_10006detail9transform4smemE;
	add.s32 	%r155, %r153, %r154;
	add.s32 	%r185, %r155, 128;
	add.s32 	%r156, %r1, %r152;
	add.s32 	%r184, %r154, %r156;
	shl.b64 	%rd127, %rd4, 2;
	add.s64 	%rd64, %rd1, %rd127;
$L__BB13_29:
	.pragma "nounroll";
	setp.ge.s32 	%p24, %r183, %r4;
	@%p24 bra 	$L__BB13_31;
	ld.shared.u32 	%r157, [%r184];
	ld.shared.u32 	%r158, [%r185];
	rem.s32 	%r159, %r157, %r158;
	mul.wide.s32 	%rd128, %r183, 4;
	add.s64 	%rd129, %rd64, %rd128;
	st.global.u32 	[%rd129], %r159;
$L__BB13_31:
	add.s32 	%r186, %r186, 1;
	setp.ne.s32 	%p25, %r186, 0;
	add.s32 	%r185, %r185, 512;
	add.s32 	%r184, %r184, 512;
	add.s32 	%r183, %r183, 128;
	@%p25 bra 	$L__BB13_29;
	bra.uni 	$L__BB13_35;
$L__BB13_32:
	setp.lt.s32 	%p26, %r68, 1;
	@%p26 bra 	$L__BB13_35;
	mov.u32 	%r179, %tid.x;
	neg.s32 	%r182, %r68;
	add.s32 	%r160, %r2, %r5;
	shl.b32 	%r161, %r179, 2;
	add.s32 	%r162, %r160, %r161;
	mov.u32 	%r163, _ZN3cub18CUB_300001_SM_10006detail9transform4smemE;
	add.s32 	%r164, %r162, %r163;
	add.s32 	%r181, %r164, 128;
	add.s32 	%r165, %r1, %r161;
	add.s32 	%r180, %r163, %r165;
	shl.b64 	%rd130, %rd4, 2;
	add.s64 	%rd65, %rd1, %rd130;
$L__BB13_34:
	.pragma "nounroll";
	mul.wide.s32 	%rd131, %r179, 4;
	add.s64 	%rd132, %rd65, %rd131;
	ld.shared.u32 	%r166, [%r180];
	ld.shared.u32 	%r167, [%r181];
	rem.s32 	%r168, %r166, %r167;
	st.global.u32 	[%rd132], %r168;
	add.s32 	%r182, %r182, 1;
	setp.eq.s32 	%p27, %r182, 0;
	add.s32 	%r181, %r181, 512;
	add.s32 	%r180, %r180, 512;
	add.s32 	%r179, %r179, 128;
	@%p27 bra 	$L__BB13_35;
	bra.uni 	$L__BB13_34;
$L__BB13_35:
	ret;

}


// ===== COMPILED SASS (sm_100) =====

	.target	sm_100

	.elftype	@"ET_EXEC"


//--------------------- .note.nv.tkinfo           --------------------------
	.section	.note.nv.tkinfo,"",@"SHT_NOTE"
	.sectionflags	@"SHF_NOTE_NV_TKINFO"
	.tkinfo
        /*0018*/ 	.word	0x00000002
        /*0030*/ 	.string	""
        /*0030*/ 	.string	"ptxas"
        /*0030*/ 	.string	"Cuda compilation tools, release 13.0, V13.0.88"
        /*0030*/ 	.string	"Build cuda_13.0.r13.0/compiler.36424714_0"
        /*0030*/ 	.string	"-arch sm_100 -m 64 "



//--------------------- .note.nv.cuinfo           --------------------------
	.section	.note.nv.cuinfo,"",@"SHT_NOTE"
	.sectionflags	@"SHF_NOTE_NV_CUINFO"
        /*0018*/ 	.short	0x0002
        /*001a*/ 	.short	0x0064
        /*001c*/ 	.short	0x0082
	.zero		2


//--------------------- .nv.info                  --------------------------
	.section	.nv.info,"",@"SHT_CUDA_INFO"
	.align	4


	//----- nvinfo : EIATTR_REGCOUNT
	.align		4
        /*0000*/ 	.byte	0x04, 0x2f
        /*0002*/ 	.short	(.L_44 - .L_43)
	.align		4
.L_43:
        /*0004*/ 	.word	index@(_Z7cudaAddPiS_S_i)
        /*0008*/ 	.word	0x0000000c


	//----- nvinfo : EIATTR_FRAME_SIZE
	.align		4
.L_44:
        /*000c*/ 	.byte	0x04, 0x11
        /*000e*/ 	.short	(.L_46 - .L_45)
	.align		4
.L_45:
        /*0010*/ 	.word	index@(_Z7cudaAddPiS_S_i)
        /*0014*/ 	.word	0x00000000


	//----- nvinfo : EIATTR_REGCOUNT
	.align		4
.L_46:
        /*0018*/ 	.byte	0x04, 0x2f
        /*001a*/ 	.short	(.L_48 - .L_47)
	.align		4
.L_47:
        /*001c*/ 	.word	index@(_Z7cudaSubPiS_S_i)
        /*0020*/ 	.word	0x0000000c


	//----- nvinfo : EIATTR_FRAME_SIZE
	.align		4
.L_48:
        /*0024*/ 	.byte	0x04, 0x11
        /*0026*/ 	.short	(.L_50 - .L_49)
	.align		4
.L_49:
        /*0028*/ 	.word	index@(_Z7cudaSubPiS_S_i)
        /*002c*/ 	.word	0x00000000


	//----- nvinfo : EIATTR_REGCOUNT
	.align		4
.L_50:
        /*0030*/ 	.byte	0x04, 0x2f
        /*0032*/ 	.short	(.L_52 - .L_51)
	.align		4
.L_51:
        /*0034*/ 	.word	index@(_Z8cudaMultPiS_S_i)
        /*0038*/ 	.word	0x0000000c


	//----- nvinfo : EIATTR_FRAME_SIZE
	.align		4
.L_52:
        /*003c*/ 	.byte	0x04, 0x11
        /*003e*/ 	.short	(.L_54 - .L_53)
	.align		4
.L_53:
        /*0040*/ 	.word	index@(_Z8cudaMultPiS_S_i)
        /*0044*/ 	.word	0x00000000


	//----- nvinfo : EIATTR_REGCOUNT
	.align		4
.L_54:
        /*0048*/ 	.byte	0x04, 0x2f
        /*004a*/ 	.short	(.L_56 - .L_55)
	.align		4
.L_55:
        /*004c*/ 	.word	index@(_Z7cudaModPiS_S_i)
        /*0050*/ 	.word	0x0000000d


	//----- nvinfo : EIATTR_FRAME_SIZE
	.align		4
.L_56:
        /*0054*/ 	.byte	0x04, 0x11
        /*0056*/ 	.short	(.L_58 - .L_57)
	.align		4
.L_57:
        /*0058*/ 	.word	index@(_Z7cudaModPiS_S_i)
        /*005c*/ 	.word	0x00000000


	//----- nvinfo : EIATTR_REGCOUNT
	.align		4
.L_58:
        /*0060*/ 	.byte	0x04, 0x2f
        /*0062*/ 	.short	(.L_60 - .L_59)
	.align		4
.L_59:
        /*0064*/ 	.word	index@(_ZN3cub18CUB_300001_SM_10006detail11EmptyKernelIvEEvv)
        /*0068*/ 	.word	0x00000004


	//----- nvinfo : EIATTR_FRAME_SIZE
	.align		4
.L_60:
        /*006c*/ 	.byte	0x04, 0x11
        /*006e*/ 	.short	(.L_62 - .L_61)
	.align		4
.L_61:
        /*0070*/ 	.word	index@(_ZN3cub18CUB_300001_SM_10006detail11EmptyKernelIvEEvv)
        /*0074*/ 	.word	0x00000000


	//----- nvinfo : EIATTR_REGCOUNT
	.align		4
.L_62:
        /*0078*/ 	.byte	0x04, 0x2f
        /*007a*/ 	.short	(.L_64 - .L_63)
	.align		4
.L_63:
        /*007c*/ 	.word	index@(_ZN3cub18CUB_300001_SM_10006detail8for_each13static_kernelINS2_12policy_hub_t12policy_500_tEmN6thrust24THRUST_300001_SM_1000_NS8cuda_cub20__uninitialized_fill7functorINS7_10device_ptrIiEEiEEEEvT0_T1_)
        /*0080*/ 	.word	0x00000008


	//----- nvinfo : EIATTR_FRAME_SIZE
	.align		4
.L_64:
        /*0084*/ 	.byte	0x04, 0x11
        /*0086*/ 	.short	(.L_66 - .L_65)
	.align		4
.L_65:
        /*0088*/ 	.word	index@(_ZN3cub18CUB_300001_SM_10006detail8for_each13static_kernelINS2_12policy_hub_t12policy_500_tEmN6thrust24THRUST_300001_SM_1000_NS8cuda_cub20__uninitialized_fill7functorINS7_10device_ptrIiEEiEEEEvT0_T1_)
        /*008c*/ 	.word	0x00000000


	//----- nvinfo : EIATTR_REGCOUNT
	.align		4
.L_66:
        /*0090*/ 	.byte	0x04, 0x2f
        /*0092*/ 	.short	(.L_68 - .L_67)
	.align		4
.L_67:
        /*0094*/ 	.word	index@(_ZN3cub18CUB_300001_SM_10006detail9transform16transform_kernelINS2_10policy_hubILb0EN4cuda3std3__45tupleIJN6thrust24THRUST_300001_SM_1000_NS6detail15normal_iteratorINSA_10device_ptrIiEEEESF_EEEE10policy1000EiNS7_4plusIiEESF_JPiSL_EEEvT0_iT1_T2_DpNS2_10kernel_argIT3_EE)
        /*0098*/ 	.word	0x00000020


	//----- nvinfo : EIATTR_FRAME_SIZE
	.align		4
.L_68:
        /*009c*/ 	.byte	0x04, 0x11
        /*009e*/ 	.short	(.L_70 - .L_69)
	.align		4
.L_69:
        /*00a0*/ 	.word	index@($__internal_7_$__cuda_sm20_div_u64)
        /*00a4*/ 	.word	0x00000000


	//----- nvinfo : EIATTR_FRAME_SIZE
	.align		4
.L_70:
        /*00a8*/ 	.byte	0x04, 0x11
        /*00aa*/ 	.short	(.L_72 - .L_71)
	.align		4
.L_71:
        /*00ac*/ 	.word	index@(_ZN3cub18CUB_300001_SM_10006detail9transform16transform_kernelINS2_10policy_hubILb0EN4cuda3std3__45tupleIJN6thrust24THRUST_300001_SM_1000_NS6detail15normal_iteratorINSA_10device_ptrIiEEEESF_EEEE10policy1000EiNS7_4plusIiEESF_JPiSL_EEEvT0_iT1_T2_DpNS2_10kernel_argIT3_EE)
        /*00b0*/ 	.word	0x00000000


	//----- nvinfo : EIATTR_REGCOUNT
	.align		4
.L_72:
        /*00b4*/ 	.byte	0x04, 0x2f
        /*00b6*/ 	.short	(.L_74 - .L_73)
	.align		4
.L_73:
        /*00b8*/ 	.word	index@(_ZN3cub18CUB_300001_SM_10006detail9transform16transform_kernelINS2_10policy_hubILb0EN4cuda3std3__45tupleIJN6thrust24THRUST_300001_SM_1000_NS6detail15normal_iteratorINSA_10device_ptrIiEEEESF_EEEE10policy1000ElNS7_4plusIiEESF_JPiSL_EEEvT0_iT1_T2_DpNS2_10kernel_argIT3_EE)
        /*00bc*/ 	.word	0x00000020


	//----- nvinfo : EIATTR_FRAME_SIZE
	.align		4
.L_74:
        /*00c0*/ 	.byte	0x04, 0x11
        /*00c2*/ 	.short	(.L_76 - .L_75)
	.align		4
.L_75:
        /*00c4*/ 	.word	index@($__internal_6_$__cuda_sm20_div_u64)
        /*00c8*/ 	.word	0x00000000


	//----- nvinfo : EIATTR_FRAME_SIZE
	.align		4
.L_76:
        /*00cc*/ 	.byte	0x04, 0x11
        /*00ce*/ 	.short	(.L_78 - .L_77)
	.align		4
.L_77:
        /*00d0*/ 	.word	index@(_ZN3cub18CUB_300001_SM_10006detail9transform16transform_kernelINS2_10policy_hubILb0EN4cuda3std3__45tupleIJN6thrust24THRUST_300001_SM_1000_NS6detail15normal_iteratorINSA_10device_ptrIiEEEESF_EEEE10policy1000ElNS7_4plusIiEESF_JPiSL_EEEvT0_iT1_T2_DpNS2_10kernel_argIT3_EE)
        /*00d4*/ 	.word	0x00000000


	//----- nvinfo : EIATTR_REGCOUNT
	.align		4
.L_78:
        /*00d8*/ 	.byte	0x04, 0x2f
        /*00da*/ 	.short	(.L_80 - .L_79)
	.align		4
.L_79:
        /*00dc*/ 	.word	index@(_ZN3cub18CUB_300001_SM_10006detail9transform16transform_kernelINS2_10policy_hubILb0EN4cuda3std3__45tupleIJN6thrust24THRUST_300001_SM_1000_NS6detail15normal_iteratorINSA_10device_ptrIiEEEESF_EEEE10policy1000EiNS7_5minusIiEESF_JPiSL_EEEvT0_iT1_T2_DpNS2_10kernel_argIT3_EE)
        /*00e0*/ 	.word	0x00000020


	//----- nvinfo : EIATTR_FRAME_SIZE
	.align		4
.L_80:
        /*00e4*/ 	.byte	0x04, 0x11
        /*00e6*/ 	.short	(.L_82 - .L_81)
	.align		4
.L_81:
        /*00e8*/ 	.word	index@($__internal_5_$__cuda_sm20_div_u64)
        /*00ec*/ 	.word	0x00000000


	//----- nvinfo : EIATTR_FRAME_SIZE
	.align		4
.L_82:
        /*00f0*/ 	.byte	0x04, 0x11
        /*00f2*/ 	.short	(.L_84 - .L_83)
	.align		4
.L_83:
        /*00f4*/ 	.word	index@(_ZN3cub18CUB_300001_SM_10006detail9transform16transform_kernelINS2_10policy_hubILb0EN4cuda3std3__45tupleIJN6thrust24THRUST_300001_SM_1000_NS6detail15normal_iteratorINSA_10device_ptrIiEEEESF_EEEE10policy1000EiNS7_5minusIiEESF_JPiSL_EEEvT0_iT1_T2_DpNS2_10kernel_argIT3_EE)
        /*00f8*/ 	.word	0x00000000


	//----- nvinfo : EIATTR_REGCOUNT
	.align		4
.L_84:
        /*00fc*/ 	.byte	0x04, 0x2f
        /*00fe*/ 	.short	(.L_86 - .L_85)
	.align		4
.L_85:
        /*0100*/ 	.word	index@(_ZN3cub18CUB_300001_SM_10006detail9transform16transform_kernelINS2_10policy_hubILb0EN4cuda3std3__45tupleIJN6thrust24THRUST_300001_SM_1000_NS6detail15normal_iteratorINSA_10device_ptrIiEEEESF_EEEE10policy1000ElNS7_5minusIiEESF_JPiSL_EEEvT0_iT1_T2_DpNS2_10kernel_argIT3_EE)
        /*0104*/ 	.word	0x00000020


	//----- nvinfo : EIATTR_FRAME_SIZE
	.align		4
.L_86:
        /*0108*/ 	.byte	0x04, 0x11
        /*010a*/ 	.short	(.L_88 - .L_87)
	.align		4
.L_87:
        /*010c*/ 	.word	index@($__internal_4_$__cuda_sm20_div_u64)
        /*0110*/ 	.word	0x00000000


	//----- nvinfo : EIATTR_FRAME_SIZE
	.align		4
.L_88:
        /*0114*/ 	.byte	0x04, 0x11
        /*0116*/ 	.short	(.L_90 - .L_89)
	.align		4
.L_89:
        /*0118*/ 	.word	index@(_ZN3cub18CUB_300001_SM_10006detail9transform16transform_kernelINS2_10policy_hubILb0EN4cuda3std3__45tupleIJN6thrust24THRUST_300001_SM_1000_NS6detail15normal_iteratorINSA_10device_ptrIiEEEESF_EEEE10policy1000ElNS7_5minusIiEESF_JPiSL_EEEvT0_iT1_T2_DpNS2_10kernel_argIT3_EE)
        /*011c*/ 	.word	0x00000000


	//----- nvinfo : EIATTR_REGCOUNT
	.align		4
.L_90:
        /*0120*/ 	.byte	0x04, 0x2f
        /*0122*/ 	.short	(.L_92 - .L_91)
	.align		4
.L_91:
        /*0124*/ 	.word	index@(_ZN3cub18CUB_300001_SM_10006detail9transform16transform_kernelINS2_10policy_hubILb0EN4cuda3std3__45tupleIJN6thrust24THRUST_300001_SM_1000_NS6detail15normal_iteratorINSA_10device_ptrIiEEEESF_EEEE10policy1000EiNS7_10multipliesIiEESF_JPiSL_EEEvT0_iT1_T2_DpNS2_10kernel_argIT3_EE)
        /*0128*/ 	.word	0x00000020


	//----- nvinfo : EIATTR_FRAME_SIZE
	.align		4
.L_92:
        /*012c*/ 	.byte	0x04, 0x11
        /*012e*/ 	.short	(.L_94 - .L_93)
	.align		4
.L_93:
        /*0130*/ 	.word	index@($__internal_3_$__cuda_sm20_div_u64)
        /*0134*/ 	.word	0x00000000


	//----- nvinfo : EIATTR_FRAME_SIZE
	.align		4
.L_94:
        /*0138*/ 	.byte	0x04, 0x11
        /*013a*/ 	.short	(.L_96 - .L_95)
	.align		4
.L_95:
        /*013c*/ 	.word	index@(_ZN3cub18CUB_300001_SM_10006detail9transform16transform_kernelINS2_10policy_hubILb0EN4cuda3std3__45tupleIJN6thrust24THRUST_300001_SM_1000_NS6detail15normal_iteratorINSA_10device_ptrIiEEEESF_EEEE10policy1000EiNS7_10multipliesIiEESF_JPiSL_EEEvT0_iT1_T2_DpNS2_10kernel_argIT3_EE)
        /*0140*/ 	.word	0x00000000


	//----- nvinfo : EIATTR_REGCOUNT
	.align		4
.L_96:
        /*0144*/ 	.byte	0x04, 0x2f
        /*0146*/ 	.short	(.L_98 - .L_97)
	.align		4
.L_97:
        /*0148*/ 	.word	index@(_ZN3cub18CUB_300001_SM_10006detail9transform16transform_kernelINS2_10policy_hubILb0EN4cuda3std3__45tupleIJN6thrust24THRUST_300001_SM_1000_NS6detail15normal_iteratorINSA_10device_ptrIiEEEESF_EEEE10policy1000ElNS7_10multipliesIiEESF_JPiSL_EEEvT0_iT1_T2_DpNS2_10kernel_argIT3_EE)
        /*014c*/ 	.word	0x00000020


	//----- nvinfo : EIATTR_FRAME_SIZE
	.align		4
.L_98:
        /*0150*/ 	.byte	0x04, 0x11
        /*0152*/ 	.short	(.L_100 - .L_99)
	.align		4
.L_99:
        /*0154*/ 	.word	index@($__internal_2_$__cuda_sm20_div_u64)
        /*0158*/ 	.word	0x00000000


	//----- nvinfo : EIATTR_FRAME_SIZE
	.align		4
.L_100:
        /*015c*/ 	.byte	0x04, 0x11
        /*015e*/ 	.short	(.L_102 - .L_101)
	.align		4
.L_101:
        /*0160*/ 	.word	index@(_ZN3cub18CUB_300001_SM_10006detail9transform16transform_kernelINS2_10policy_hubILb0EN4cuda3std3__45tupleIJN6thrust24THRUST_300001_SM_1000_NS6detail15normal_iteratorINSA_10device_ptrIiEEEESF_EEEE10policy1000ElNS7_10multipliesIiEESF_JPiSL_EEEvT0_iT1_T2_DpNS2_10kernel_argIT3_EE)
        /*0164*/ 	.word	0x00000000


	//----- nvinfo : EIATTR_REGCOUNT
	.align		4
.L_102:
        /*0168*/ 	.byte	0x04, 0x2f
        /*016a*/ 	.short	(.L_104 - .L_103)
	.align		4
.L_103:
        /*016c*/ 	.word	index@(_ZN3cub18CUB_300001_SM_10006detail9transform16transform_kernelINS2_10policy_hubILb0EN4cuda3std3__45tupleIJN6thrust24THRUST_300001_SM_1000_NS6detail15normal_iteratorINSA_10device_ptrIiEEEESF_EEEE10policy1000EiNS7_7modulusIiEESF_JPiSL_EEEvT0_iT1_T2_DpNS2_10kernel_argIT3_EE)
        /*0170*/ 	.word	0x00000020


	//----- nvinfo : EIATTR_FRAME_SIZE
	.align		4
.L_104:
        /*0174*/ 	.byte	0x04, 0x11
        /*0176*/ 	.short	(.L_106 - .L_105)
	.align		4
.L_105:
        /*0178*/ 	.word	index@($__internal_1_$__cuda_sm20_div_u64)
        /*017c*/ 	.word	0x00000000


	//----- nvinfo : EIATTR_FRAME_SIZE
	.align		4
.L_106:
        /*0180*/ 	.byte	0x04, 0x11
        /*0182*/ 	.short	(.L_108 - .L_107)
	.align		4
.L_107:
        /*0184*/ 	.word	index@(_ZN3cub18CUB_300001_SM_10006detail9transform16transform_kernelINS2_10policy_hubILb0EN4cuda3std3__45tupleIJN6thrust24THRUST_300001_SM_1000_NS6detail15normal_iteratorINSA_10device_ptrIiEEEESF_EEEE10policy1000EiNS7_7modulusIiEESF_JPiSL_EEEvT0_iT1_T2_DpNS2_10kernel_argIT3_EE)
        /*0188*/ 	.word	0x00000000


	//----- nvinfo : EIATTR_REGCOUNT
	.align		4
.L_108:
        /*018c*/ 	.byte	0x04, 0x2f
        /*018e*/ 	.short	(.L_110 - .L_109)
	.align		4
.L_109:
        /*0190*/ 	.word	index@(_ZN3cub18CUB_300001_SM_10006detail9transform16transform_kernelINS2_10policy_hubILb0EN4cuda3std3__45tupleIJN6thrust24THRUST_300001_SM_1000_NS6detail15normal_iteratorINSA_10device_ptrIiEEEESF_EEEE10policy1000ElNS7_7modulusIiEESF_JPiSL_EEEvT0_iT1_T2_DpNS2_10kernel_argIT3_EE)
        /*0194*/ 	.word	0x00000020


	//----- nvinfo : EIATTR_FRAME_SIZE
	.align		4
.L_110:
        /*0198*/ 	.byte	0x04, 0x11
        /*019a*/ 	.short	(.L_112 - .L_111)
	.align		4
.L_111:
        /*019c*/ 	.word	index@($__internal_0_$__cuda_sm20_div_u64)
        /*01a0*/ 	.word	0x00000000


	//----- nvinfo : EIATTR_FRAME_SIZE
	.align		4
.L_112:
        /*01a4*/ 	.byte	0x04, 0x11
        /*01a6*/ 	.short	(.L_114 - .L_113)
	.align		4
.L_113:
        /*01a8*/ 	.word	index@(_ZN3cub18CUB_300001_SM_10006detail9transform16transform_kernelINS2_10policy_hubILb0EN4cuda3std3__45tupleIJN6thrust24THRUST_300001_SM_1000_NS6detail15normal_iteratorINSA_10device_ptrIiEEEESF_EEEE10policy1000ElNS7_7modulusIiEESF_JPiSL_EEEvT0_iT1_T2_DpNS2_10kernel_argIT3_EE)
        /*01ac*/ 	.word	0x00000000


	//----- nvinfo : EIATTR_MIN_STACK_SIZE
	.align		4
.L_114:
        /*01b0*/ 	.byte	0x04, 0x12
        /*01b2*/ 	.short	(.L_116 - .L_115)
	.align		4
.L_115:
        /*01b4*/ 	.word	index@(_ZN3cub18CUB_300001_SM_10006detail9transform16transform_kernelINS2_10policy_hubILb0EN4cuda3std3__45tupleIJN6thrust24THRUST_300001_SM_1000_NS6detail15normal_iteratorINSA_10device_ptrIiEEEESF_EEEE10policy1000ElNS7_7modulusIiEESF_JPiSL_EEEvT0_iT1_T2_DpNS2_10kernel_argIT3_EE)
        /*01b8*/ 	.word	0x00000000


	//----- nvinfo : EIATTR_MIN_STACK_SIZE
	.align		4
.L_116:
        /*01bc*/ 	.byte	0x04, 0x12
        /*01be*/ 	.short	(.L_118 - .L_117)
	.align		4
.L_117:
        /*01c0*/ 	.word	index@(_ZN3cub18CUB_300001_SM_10006detail9transform16transform_kernelINS2_10policy_hubILb0EN4cuda3std3__45tupleIJN6thrust24THRUST_300001_SM_1000_NS6detail15normal_iteratorINSA_10device_ptrIiEEEESF_EEEE10policy1000EiNS7_7modulusIiEESF_JPiSL_EEEvT0_iT1_T2_DpNS2_10kernel_argIT3_EE)
        /*01c4*/ 	.word	0x00000000


	//----- nvinfo : EIATTR_MIN_STACK_SIZE
	.align		4
.L_118:
        /*01c8*/ 	.byte	0x04, 0x12
        /*01ca*/ 	.short	(.L_120 - .L_119)
	.align		4
.L_119:
        /*01cc*/ 	.word	index@(_ZN3cub18CUB_300001_SM_10006detail9transform16transform_kernelINS2_10policy_hubILb0EN4cuda3std3__45tupleIJN6thrust24THRUST_300001_SM_1000_NS6detail15normal_iteratorINSA_10device_ptrIiEEEESF_EEEE10policy1000ElNS7_10multipliesIiEESF_JPiSL_EEEvT0_iT1_T2_DpNS2_10kernel_argIT3_EE)
        /*01d0*/ 	.word	0x00000000


	//----- nvinfo : EIATTR_MIN_STACK_SIZE
	.align		4
.L_120:
        /*01d4*/ 	.byte	0x04, 0x12
        /*01d6*/ 	.short	(.L_122 - .L_121)
	.align		4
.L_121:
        /*01d8*/ 	.word	index@(_ZN3cub18CUB_300001_SM_10006detail9transform16transform_kernelINS2_10policy_hubILb0EN4cuda3std3__45tupleIJN6thrust24THRUST_300001_SM_1000_NS6detail15normal_iteratorINSA_10device_ptrIiEEEESF_EEEE10policy1000EiNS7_10multipliesIiEESF_JPiSL_EEEvT0_iT1_T2_DpNS2_10kernel_argIT3_EE)
        /*01dc*/ 	.word	0x00000000


	//----- nvinfo : EIATTR_MIN_STACK_SIZE
	.align		4
.L_122:
        /*01e0*/ 	.byte	0x04, 0x12
        /*01e2*/ 	.short	(.L_124 - .L_123)
	.align		4
.L_123:
        /*01e4*/ 	.word	index@(_ZN3cub18CUB_300001_SM_10006detail9transform16transform_kernelINS2_10policy_hubILb0EN4cuda3std3__45tupleIJN6thrust24THRUST_300001_SM_1000_NS6detail15normal_iteratorINSA_10device_ptrIiEEEESF_EEEE10policy1000ElNS7_5minusIiEESF_JPiSL_EEEvT0_iT1_T2_DpNS2_10kernel_argIT3_EE)
        /*01e8*/ 	.word	0x00000000


	//----- nvinfo : EIATTR_MIN_STACK_SIZE
	.align		4
.L_124:
        /*01ec*/ 	.byte	0x04, 0x12
        /*01ee*/ 	.short	(.L_126 - .L_125)
	.align		4
.L_125:
        /*01f0*/ 	.word	index@(_ZN3cub18CUB_300001_SM_10006detail9transform16transform_kernelINS2_10policy_hubILb0EN4cuda3std3__45tupleIJN6thrust24THRUST_300001_SM_1000_NS6detail15normal_iteratorINSA_10device_ptrIiEEEESF_EEEE10policy1000EiNS7_5minusIiEESF_JPiSL_EEEvT0_iT1_T2_DpNS2_10kernel_argIT3_EE)
        /*01f4*/ 	.word	0x00000000


	//----- nvinfo : EIATTR_MIN_STACK_SIZE
	.align		4
.L_126:
        /*01f8*/ 	.byte	0x04, 0x12
        /*01fa*/ 	.short	(.L_128 - .L_127)
	.align		4
.L_127:
        /*01fc*/ 	.word	index@(_ZN3cub18CUB_300001_SM_10006detail9transform16transform_kernelINS2_10policy_hubILb0EN4cuda3std3__45tupleIJN6thrust24THRUST_300001_SM_1000_NS6detail15normal_iteratorINSA_10device_ptrIiEEEESF_EEEE10policy1000ElNS7_4plusIiEESF_JPiSL_EEEvT0_iT1_T2_DpNS2_10kernel_argIT3_EE)
        /*0200*/ 	.word	0x00000000


	//----- nvinfo : EIATTR_MIN_STACK_SIZE
	.align		4
.L_128:
        /*0204*/ 	.byte	0x04, 0x12
        /*0206*/ 	.short	(.L_130 - .L_129)
	.align		4
.L_129:
        /*0208*/ 	.word	index@(_ZN3cub18CUB_300001_SM_10006detail9transform16transform_kernelINS2_10policy_hubILb0EN4cuda3std3__45tupleIJN6thrust24THRUST_300001_SM_1000_NS6detail15normal_iteratorINSA_10device_ptrIiEEEESF_EEEE10policy1000EiNS7_4plusIiEESF_JPiSL_EEEvT0_iT1_T2_DpNS2_10kernel_argIT3_EE)
        /*020c*/ 	.word	0x00000000


	//----- nvinfo : EIATTR_MIN_STACK_SIZE
	.align		4
.L_130:
        /*0210*/ 	.byte	0x04, 0x12
        /*0212*/ 	.short	(.L_132 - .L_131)
	.align		4
.L_131:
        /*0214*/ 	.word	index@(_ZN3cub18CUB_300001_SM_10006detail8for_each13static_kernelINS2_12policy_hub_t12policy_500_tEmN6thrust24THRUST_300001_SM_1000_NS8cuda_cub20__uninitialized_fill7functorINS7_10device_ptrIiEEiEEEEvT0_T1_)
        /*0218*/ 	.word	0x00000000


	//----- nvinfo : EIATTR_MIN_STACK_SIZE
	.align		4
.L_132:
        /*021c*/ 	.byte	0x04, 0x12
        /*021e*/ 	.short	(.L_134 - .L_133)
	.align		4
.L_133:
        /*0220*/ 	.word	index@(_ZN3cub18CUB_300001_SM_10006detail11EmptyKernelIvEEvv)
        /*0224*/ 	.word	0x00000000


	//----- nvinfo : EIATTR_MIN_STACK_SIZE
	.align		4
.L_134:
        /*0228*/ 	.byte	0x04, 0x12
        /*022a*/ 	.short	(.L_136 - .L_135)
	.align		4
.L_135:
        /*022c*/ 	.word	index@(_Z7cudaModPiS_S_i)
        /*0230*/ 	.word	0x00000000


	//----- nvinfo : EIATTR_MIN_STACK_SIZE
	.align		4
.L_136:
        /*0234*/ 	.byte	0x04, 0x12
        /*0236*/ 	.short	(.L_138 - .L_137)
	.align		4
.L_137:
        /*0238*/ 	.word	index@(_Z8cudaMultPiS_S_i)
        /*023c*/ 	.word	0x00000000


	//----- nvinfo : EIATTR_MIN_STACK_SIZE
	.align		4
.L_138:
        /*0240*/ 	.byte	0x04, 0x12
        /*0242*/ 	.short	(.L_140 - .L_139)
	.align		4
.L_139:
        /*0244*/ 	.word	index@(_Z7cudaSubPiS_S_i)
        /*0248*/ 	.word	0x00000000


	//----- nvinfo : EIATTR_MIN_STACK_SIZE
	.align		4
.L_140:
        /*024c*/ 	.byte	0x04, 0x12
        /*024e*/ 	.short	(.L_142 - .L_141)
	.align		4
.L_141:
        /*0250*/ 	.word	index@(_Z7cudaAddPiS_S_i)
        /*0254*/ 	.word	0x00000000
.L_142:


//--------------------- .nv.compat                --------------------------
	.section	.nv.compat,"",@"SHT_CUDA_COMPAT_INFO"
	.align	4
        /*0000*/ 	.byte	0x02, 0x09, 0x00, 0x00, 0x02, 0x02, 0x02, 0x00, 0x02, 0x05, 0x05, 0x00, 0x03, 0x07, 0x01, 0x01
        /*0010*/ 	.byte	0x02, 0x03, 0x00, 0x00, 0x02, 0x06, 0x01, 0x00, 0x04, 0x0b, 0x08, 0x00, 0x09, 0x00, 0x00, 0x00
        /*0020*/ 	.byte	0x00, 0x00, 0x00, 0x00


//--------------------- .nv.info._ZN3cub18CUB_300001_SM_10006detail9transform16transform_kernelINS2_10policy_hubILb0EN4cuda3std3__45tupleIJN6thrust24THRUST_300001_SM_1000_NS6detail15normal_iteratorINSA_10device_ptrIiEEEESF_EEEE10policy1000ElNS7_7modulusIiEESF_JPiSL_EEEvT0_iT1_T2_DpNS2_10kernel_argIT3_EE --------------------------
	.section	.nv.info._ZN3cub18CUB_300001_SM_10006detail9transform16transform_kernelINS2_10policy_hubILb0EN4cuda3std3__45tupleIJN6thrust24THRUST_300001_SM_1000_NS6detail15normal_iteratorINSA_10device_ptrIiEEEESF_EEEE10policy1000ElNS7_7modulusIiEESF_JPiSL_EEEvT0_iT1_T2_DpNS2_10kernel_argIT3_EE,"",@"SHT_CUDA_INFO"
	.sectionflags	@""
	.align	4


	//----- nvinfo : EIATTR_CUDA_API_VERSION
	.align		4
        /*0000*/ 	.byte	0x04, 0x37
        /*0002*/ 	.short	(.L_144 - .L_143)
.L_143:
        /*0004*/ 	.word	0x00000082


	//----- nvinfo : EIATTR_KPARAM_INFO
	.align		4
.L_144:
        /*0008*/ 	.byte	0x04, 0x17
        /*000a*/ 	.short	(.L_146 - .L_145)
.L_145:
        /*000c*/ 	.word	0x00000000
        /*0010*/ 	.short	0x0005
        /*0012*/ 	.short	0x0028
        /*0014*/ 	.byte	0x00, 0xf0, 0x41, 0x00


	//----- nvinfo : EIATTR_KPARAM_INFO
	.align		4
.L_146:
        /*0018*/ 	.byte	0x04, 0x17
        /*001a*/ 	.short	(.L_148 - .L_147)
.L_147:
        /*001c*/ 	.word	0x00000000
        /*0020*/ 	.short	0x0004
        /*0022*/ 	.short	0x0018
        /*0024*/ 	.byte	0x00, 0xf0, 0x41, 0x00


	//----- nvinfo : EIATTR_KPARAM_INFO
	.align		4
.L_148:
        /*0028*/ 	.byte	0x04, 0x17
        /*002a*/ 	.short	(.L_150 - .L_149)
.L_149:
        /*002c*/ 	.word	0x00000000
        /*0030*/ 	.short	0x0003
        /*0032*/ 	.short	0x0010
        /*0034*/ 	.byte	0x00, 0xf0, 0x21, 0x00


	//----- nvinfo : EIATTR_KPARAM_INFO
	.align		4
.L_150:
        /*0038*/ 	.byte	0x04, 0x17
        /*003a*/ 	.short	(.L_152 - .L_151)
.L_151:
        /*003c*/ 	.word	0x00000000
        /*0040*/ 	.short	0x0002
        /*0042*/ 	.short	0x000c
        /*0044*/ 	.byte	0x00, 0xf0, 0x05, 0x00


	//----- nvinfo : EIATTR_KPARAM_INFO
	.align		4
.L_152:
        /*0048*/ 	.byte	0x04, 0x17
        /*004a*/ 	.short	(.L_154 - .L_153)
.L_153:
        /*004c*/ 	.word	0x00000000
        /*0050*/ 	.short	0x0001
        /*0052*/ 	.short	0x0008
        /*0054*/ 	.byte	0x00, 0xf0, 0x11, 0x00


	//----- nvinfo : EIATTR_KPARAM_INFO
	.align		4
.L_154:
        /*0058*/ 	.byte	0x04, 0x17
        /*005a*/ 	.short	(.L_156 - .L_155)
.L_155:
        /*005c*/ 	.word	0x00000000
        /*0060*/ 	.short	0x0000
        /*0062*/ 	.short	0x0000
        /*0064*/ 	.byte	0x00, 0xf0, 0x21, 0x00


	//----- nvinfo : EIATTR_SPARSE_MMA_MASK
	.align		4
.L_156:
        /*0068*/ 	.byte	0x03, 0x50
        /*006a*/ 	.short	0x0000


	//----- nvinfo : EIATTR_MAXREG_COUNT
	.align		4
        /*006c*/ 	.byte	0x03, 0x1b
        /*006e*/ 	.short	0x00ff


	//----- nvinfo : EIATTR_NUM_BARRIERS
	.align		4
        /*0070*/ 	.byte	0x02, 0x4c
        /*0072*/ 	.byte	0x01
	.zero		1


	//----- nvinfo : EIATTR_MERCURY_ISA_VERSION
	.align		4
        /*0074*/ 	.byte	0x03, 0x5f
        /*0076*/ 	.short	0x0101


	//----- nvinfo : EIATTR_COOP_GROUP_MASK_REGIDS
	.align		4
        /*0078*/ 	.byte	0x04, 0x29
        /*007a*/ 	.short	(.L_158 - .L_157)


	//   ....[0]....
.L_157:
        /*007c*/ 	.word	0xffffffff


	//----- nvinfo : EIATTR_COOP_GROUP_INSTR_OFFSETS
	.align		4
.L_158:
        /*0080*/ 	.byte	0x04, 0x28
        /*0082*/ 	.short	(.L_160 - .L_159)


	//   ....[0]....
.L_159:
        /*0084*/ 	.word	0x000019c0


	//----- nvinfo : EIATTR_VRC_CTA_INIT_COUNT
	.align		4
.L_160:
        /*0088*/ 	.byte	0x02, 0x4a
	.zero		1
	.zero		1


	//----- nvinfo : EIATTR_MBARRIER_INSTR_OFFSETS
	.align		4
        /*008c*/ 	.byte	0x04, 0x39
        /*008e*/ 	.short	(.L_162 - .L_161)


	//   ....[0]....
.L_161:
        /*0090*/ 	.word	0x000002d0
        /*0094*/ 	.word	0x000000ff
        /*0098*/ 	.word	0x00000000
        /*009c*/ 	.short	0x0100
        /*009e*/ 	.byte	0x11
	.zero		1


	//   ....[1]....
        /*00a0*/ 	.word	0x000004a0
        /*00a4*/ 	.word	0x000000ff
        /*00a8*/ 	.word	0x00000000
        /*00ac*/ 	.short	0x010a
        /*00ae*/ 	.byte	0x04
	.zero		1


	//----- nvinfo : EIATTR_NUM_MBARRIERS
	.align		4
.L_162:
        /*00b0*/ 	.byte	0x03, 0x38
        /*00b2*/ 	.short	0x0001


	//----- nvinfo : EIATTR_EXIT_INSTR_OFFSETS
	.align		4
        /*00b4*/ 	.byte	0x04, 0x1c
        /*00b6*/ 	.short	(.L_164 - .L_163)


	//   ....[0]....
.L_163:
        /*00b8*/ 	.word	0x00001a10


	//   ....[1]....
        /*00bc*/ 	.word	0x00001d90


	//   ....[2]....
        /*00c0*/ 	.word	0x00001dc0


	//   ....[3]....
        /*00c4*/ 	.word	0x000020c0


	//----- nvinfo : EIATTR_MAX_THREADS
	.align		4
.L_164:
        /*00c8*/ 	.byte	0x04, 0x05
        /*00ca*/ 	.short	(.L_166 - .L_165)
.L_165:
        /*00cc*/ 	.word	0x00000080
        /*00d0*/ 	.word	0x00000001
        /*00d4*/ 	.word	0x00000001


	//----- nvinfo : EIATTR_CRS_STACK_SIZE
	.align		4
.L_166:
        /*00d8*/ 	.byte	0x04, 0x1e
        /*00da*/ 	.short	(.L_168 - .L_167)
.L_167:
        /*00dc*/ 	.word	0x00000000


	//----- nvinfo : EIATTR_CBANK_PARAM_SIZE
	.align		4
.L_168:
        /*00e0*/ 	.byte	0x03, 0x19
        /*00e2*/ 	.short	0x0038


	//----- nvinfo : EIATTR_PARAM_CBANK
	.align		4
        /*00e4*/ 	.byte	0x04, 0x0a
        /*00e6*/ 	.short	(.L_170 - .L_169)
	.align		4
.L_169:
        /*00e8*/ 	.word	index@(.nv.constant0._ZN3cub18CUB_300001_SM_10006detail9transform16transform_kernelINS2_10policy_hubILb0EN4cuda3std3__45tupleIJN6thrust24THRUST_300001_SM_1000_NS6detail15normal_iteratorINSA_10device_ptrIiEEEESF_EEEE10policy1000ElNS7_7modulusIiEESF_JPiSL_EEEvT0_iT1_T2_DpNS2_10kernel_argIT3_EE)
        /*00ec*/ 	.short	0x0380
        /*00ee*/ 	.short	0x0038


	//----- nvinfo : EIATTR_SW_WAR
	.align		4
.L_170:
        /*00f0*/ 	.byte	0x04, 0x36
        /*00f2*/ 	.short	(.L_172 - .L_171)
.L_171:
        /*00f4*/ 	.word	0x00000008
.L_172:


//--------------------- .nv.info._ZN3cub18CUB_300001_SM_10006detail9transform16transform_kernelINS2_10policy_hubILb0EN4cuda3std3__45tupleIJN6thrust24THRUST_300001_SM_1000_NS6detail15normal_iteratorINSA_10device_ptrIiEEEESF_EEEE10policy1000EiNS7_7modulusIiEESF_JPiSL_EEEvT0_iT1_T2_DpNS2_10kernel_argIT3_EE --------------------------
	.section	.nv.info._ZN3cub18CUB_300001_SM_10006detail9transform16transform_kernelINS2_10policy_hubILb0EN4cuda3std3__45tupleIJN6thrust24THRUST_300001_SM_1000_NS6detail15normal_iteratorINSA_10device_ptrIiEEEESF_EEEE10policy1000EiNS7_7modulusIiEESF_JPiSL_EEEvT0_iT1_T2_DpNS2_10kernel_argIT3_EE,"",@"SHT_CUDA_INFO"
	.sectionflags	@""
	.align	4


	//----- nvinfo : EIATTR_CUDA_API_VERSION
	.align		4
        /*0000*/ 	.byte	0x04, 0x37
        /*0002*/ 	.short	(.L_174 - .L_173)
.L_173:
        /*0004*/ 	.word	0x00000082


	//----- nvinfo : EIATTR_KPARAM_INFO
	.align		4
.L_174:
        /*0008*/ 	.byte	0x04, 0x17
        /*000a*/ 	.short	(.L_176 - .L_175)
.L_175:
        /*000c*/ 	.word	0x00000000
        /*0010*/ 	.short	0x0005
        /*0012*/ 	.short	0x0028
        /*0014*/ 	.byte	0x00, 0xf0, 0x41, 0x00


	//----- nvinfo : EIATTR_KPARAM_INFO
	.align		4
.L_176:
        /*0018*/ 	.byte	0x04, 0x17
        /*001a*/ 	.short	(.L_178 - .L_177)
.L_177:
        /*001c*/ 	.word	0x00000000
        /*0020*/ 	.short	0x0004
        /*0022*/ 	.short	0x0018
        /*0024*/ 	.byte	0x00, 0xf0, 0x41, 0x00


	//----- nvinfo : EIATTR_KPARAM_INFO
	.align		4
.L_178:
        /*0028*/ 	.byte	0x04, 0x17
        /*002a*/ 	.short	(.L_180 - .L_179)
.L_179:
        /*002c*/ 	.word	0x00000000
        /*0030*/ 	.short	0x0003
        /*0032*/ 	.short	0x0010
        /*0034*/ 	.byte	0x00, 0xf0, 0x21, 0x00


	//----- nvinfo : EIATTR_KPARAM_INFO
	.align		4
.L_180:
        /*0038*/ 	.byte	0x04, 0x17
        /*003a*/ 	.short	(.L_182 - .L_181)
.L_181:
        /*003c*/ 	.word	0x00000000
        /*0040*/ 	.short	0x0002
        /*0042*/ 	.short	0x0008
        /*0044*/ 	.byte	0x00, 0xf0, 0x05, 0x00


	//----- nvinfo : EIATTR_KPARAM_INFO
	.align		4
.L_182:
        /*0048*/ 	.byte	0x04, 0x17
        /*004a*/ 	.short	(.L_184 - .L_183)
.L_183:
        /*004c*/ 	.word	0x00000000
        /*0050*/ 	.short	0x0001
        /*0052*/ 	.short	0x0004
        /*0054*/ 	.byte	0x00, 0xf0, 0x11, 0x00


	//----- nvinfo : EIATTR_KPARAM_INFO
	.align		4
.L_184:
        /*0058*/ 	.byte	0x04, 0x17
        /*005a*/ 	.short	(.L_186 - .L_185)
.L_185:
        /*005c*/ 	.word	0x00000000
        /*0060*/ 	.short	0x0000
        /*0062*/ 	.short	0x0000
        /*0064*/ 	.byte	0x00, 0xf0, 0x11, 0x00


	//----- nvinfo : EIATTR_SPARSE_MMA_MASK
	.align		4
.L_186:
        /*0068*/ 	.byte	0x03, 0x50
        /*006a*/ 	.short	0x0000


	//----- nvinfo : EIATTR_MAXREG_COUNT
	.align		4
        /*006c*/ 	.byte	0x03, 0x1b
        /*006e*/ 	.short	0x00ff


	//----- nvinfo : EIATTR_NUM_BARRIERS
	.align		4
        /*0070*/ 	.byte	0x02, 0x4c
        /*0072*/ 	.byte	0x01
	.zero		1


	//----- nvinfo : EIATTR_MERCURY_ISA_VERSION
	.align		4
        /*0074*/ 	.byte	0x03, 0x5f
        /*0076*/ 	.short	0x0101


	//----- nvinfo : EIATTR_COOP_GROUP_MASK_REGIDS
	.align		4
        /*0078*/ 	.byte	0x04, 0x29
        /*007a*/ 	.short	(.L_188 - .L_187)


	//   ....[0]....
.L_187:
        /*007c*/ 	.word	0xffffffff


	//----- nvinfo : EIATTR_COOP_GROUP_INSTR_OFFSETS
	.align		4
.L_188:
        /*0080*/ 	.byte	0x04, 0x28
        /*0082*/ 	.short	(.L_190 - .L_189)


	//   ....[0]....
.L_189:
        /*0084*/ 	.word	0x000019e0


	//----- nvinfo : EIATTR_VRC_CTA_INIT_COUNT
	.align		4
.L_190:
        /*0088*/ 	.byte	0x02, 0x4a
	.zero		1
	.zero		1


	//----- nvinfo : EIATTR_MBARRIER_INSTR_OFFSETS
	.align		4
        /*008c*/ 	.byte	0x04, 0x39
        /*008e*/ 	.short	(.L_192 - .L_191)


	//   ....[0]....
.L_191:
        /*0090*/ 	.word	0x00000270
        /*0094*/ 	.word	0x000000ff
        /*0098*/ 	.word	0x00000000
        /*009c*/ 	.short	0x0100
        /*009e*/ 	.byte	0x0f
	.zero		1


	//   ....[1]....
        /*00a0*/ 	.word	0x00000420
        /*00a4*/ 	.word	0x000000ff
        /*00a8*/ 	.word	0x00000000
        /*00ac*/ 	.short	0x010a
        /*00ae*/ 	.byte	0x04
	.zero		1


	//----- nvinfo : EIATTR_NUM_MBARRIERS
	.align		4
.L_192:
        /*00b0*/ 	.byte	0x03, 0x38
        /*00b2*/ 	.short	0x0001


	//----- nvinfo : EIATTR_EXIT_INSTR_OFFSETS
	.align		4
        /*00b4*/ 	.byte	0x04, 0x1c
        /*00b6*/ 	.short	(.L_194 - .L_193)


	//   ....[0]....
.L_193:
        /*00b8*/ 	.word	0x00001a30


	//   ....[1]....
        /*00bc*/ 	.word	0x00001d20


	//   ....[2]....
        /*00c0*/ 	.word	0x00001d90


	//   ....[3]....
        /*00c4*/ 	.word	0x00002100


	//----- nvinfo : EIATTR_MAX_THREADS
	.align		4
.L_194:
        /*00c8*/ 	.byte	0x04, 0x05
        /*00ca*/ 	.short	(.L_196 - .L_195)
.L_195:
        /*00cc*/ 	.word	0x00000080
        /*00d0*/ 	.word	0x00000001
        /*00d4*/ 	.word	0x00000001


	//----- nvinfo : EIATTR_CRS_STACK_SIZE
	.align		4
.L_196:
        /*00d8*/ 	.byte	0x04, 0x1e
        /*00da*/ 	.short	(.L_198 - .L_197)
.L_197:
        /*00dc*/ 	.word	0x00000000


	//----- nvinfo : EIATTR_CBANK_PARAM_SIZE
	.align		4
.L_198:
        /*00e0*/ 	.byte	0x03, 0x19
        /*00e2*/ 	.short	0x0038


	//----- nvinfo : EIATTR_PARAM_CBANK
	.align		4
        /*00e4*/ 	.byte	0x04, 0x0a
        /*00e6*/ 	.short	(.L_200 - .L_199)
	.align		4
.L_199:
        /*00e8*/ 	.word	index@(.nv.constant0._ZN3cub18CUB_300001_SM_10006detail9transform16transform_kernelINS2_10policy_hubILb0EN4cuda3std3__45tupleIJN6thrust24THRUST_300001_SM_1000_NS6detail15normal_iteratorINSA_10device_ptrIiEEEESF_EEEE10policy1000EiNS7_7modulusIiEESF_JPiSL_EEEvT0_iT1_T2_DpNS2_10kernel_argIT3_EE)
        /*00ec*/ 	.short	0x0380
        /*00ee*/ 	.short	0x0038


	//----- nvinfo : EIATTR_SW_WAR
	.align		4
.L_200:
        /*00f0*/ 	.byte	0x04, 0x36
        /*00f2*/ 	.short	(.L_202 - .L_201)
.L_201:
        /*00f4*/ 	.word	0x00000008
.L_202:


//--------------------- .nv.info._ZN3cub18CUB_300001_SM_10006detail9transform16transform_kernelINS2_10policy_hubILb0EN4cuda3std3__45tupleIJN6thrust24THRUST_300001_SM_1000_NS6detail15normal_iteratorINSA_10device_ptrIiEEEESF_EEEE10policy1000ElNS7_10multipliesIiEESF_JPiSL_EEEvT0_iT1_T2_DpNS2_10kernel_argIT3_EE --------------------------
	.section	.nv.info._ZN3cub18CUB_300001_SM_10006detail9transform16transform_kernelINS2_10policy_hubILb0EN4cuda3std3__45tupleIJN6thrust24THRUST_300001_SM_1000_NS6detail15normal_iteratorINSA_10device_ptrIiEEEESF_EEEE10policy1000ElNS7_10multipliesIiEESF_JPiSL_EEEvT0_iT1_T2_DpNS2_10kernel_argIT3_EE,"",@"SHT_CUDA_INFO"
	.sectionflags	@""
	.align	4


	//----- nvinfo : EIATTR_CUDA_API_VERSION
	.align		4
        /*0000*/ 	.byte	0x04, 0x37
        /*0002*/ 	.short	(.L_204 - .L_203)
.L_203:
        /*0004*/ 	.word	0x00000082


	//----- nvinfo : EIATTR_KPARAM_INFO
	.align		4
.L_204:
        /*0008*/ 	.byte	0x04, 0x17
        /*000a*/ 	.short	(.L_206 - .L_205)
.L_205:
        /*000c*/ 	.word	0x00000000
        /*0010*/ 	.short	0x0005
        /*0012*/ 	.short	0x0028
        /*0014*/ 	.byte	0x00, 0xf0, 0x41, 0x00


	//----- nvinfo : EIATTR_KPARAM_INFO
	.align		4
.L_206:
        /*0018*/ 	.byte	0x04, 0x17
        /*001a*/ 	.short	(.L_208 - .L_207)
.L_207:
        /*001c*/ 	.word	0x00000000
        /*0020*/ 	.short	0x0004
        /*0022*/ 	.short	0x0018
        /*0024*/ 	.byte	0x00, 0xf0, 0x41, 0x00


	//----- nvinfo : EIATTR_KPARAM_INFO
	.align		4
.L_208:
        /*0028*/ 	.byte	0x04, 0x17
        /*002a*/ 	.short	(.L_210 - .L_209)
.L_209:
        /*002c*/ 	.word	0x00000000
        /*0030*/ 	.short	0x0003
        /*0032*/ 	.short	0x0010
        /*0034*/ 	.byte	0x00, 0xf0, 0x21, 0x00


	//----- nvinfo : EIATTR_KPARAM_INFO
	.align		4
.L_210:
        /*0038*/ 	.byte	0x04, 0x17
        /*003a*/ 	.short	(.L_212 - .L_211)
.L_211:
        /*003c*/ 	.word	0x00000000
        /*0040*/ 	.short	0x0002
        /*0042*/ 	.short	0x000c
        /*0044*/ 	.byte	0x00, 0xf0, 0x05, 0x00


	//----- nvinfo : EIATTR_KPARAM_INFO
	.align		4
.L_212:
        /*0048*/ 	.byte	0x04, 0x17
        /*004a*/ 	.short	(.L_214 - .L_213)
.L_213:
        /*004c*/ 	.word	0x00000000
        /*0050*/ 	.short	0x0001
        /*0052*/ 	.short	0x0008
        /*0054*/ 	.byte	0x00, 0xf0, 0x11, 0x00


	//----- nvinfo : EIATTR_KPARAM_INFO
	.align		4
.L_214:
        /*0058*/ 	.byte	0x04, 0x17
        /*005a*/ 	.short	(.L_216 - .L_215)
.L_215:
        /*005c*/ 	.word	0x00000000
        /*0060*/ 	.short	0x0000
        /*0062*/ 	.short	0x0000
        /*0064*/ 	.byte	0x00, 0xf0, 0x21, 0x00


	//----- nvinfo : EIATTR_SPARSE_MMA_MASK
	.align		4
.L_216:
        /*0068*/ 	.byte	0x03, 0x50
        /*006a*/ 	.short	0x0000


	//----- nvinfo : EIATTR_MAXREG_COUNT
	.align		4
        /*006c*/ 	.byte	0x03, 0x1b
        /*006e*/ 	.short	0x00ff


	//----- nvinfo : EIATTR_NUM_BARRIERS
	.align		4
        /*0070*/ 	.byte	0x02, 0x4c
        /*0072*/ 	.byte	0x01
	.zero		1


	//----- nvinfo : EIATTR_MERCURY_ISA_VERSION
	.align		4
        /*0074*/ 	.byte	0x03, 0x5f
        /*0076*/ 	.short	0x0101


	//----- nvinfo : EIATTR_COOP_GROUP_MASK_REGIDS
	.align		4
        /*0078*/ 	.byte	0x04, 0x29
        /*007a*/ 	.short	(.L_218 - .L_217)


	//   ....[0]....
.L_217:
        /*007c*/ 	.word	0xffffffff


	//----- nvinfo : EIATTR_COOP_GROUP_INSTR_OFFSETS
	.align		4
.L_218:
        /*0080*/ 	.byte	0x04, 0x28
        /*0082*/ 	.short	(.L_220 - .L_219)


	//   ....[0]....
.L_219:
        /*0084*/ 	.word	0x000019c0


	//----- nvinfo : EIATTR_VRC_CTA_INIT_COUNT
	.align		4
.L_220:
        /*0088*/ 	.byte	0x02, 0x4a
	.zero		1
	.zero		1


	//----- nvinfo : EIATTR_MBARRIER_INSTR_OFFSETS
	.align		4
        /*008c*/ 	.byte	0x04, 0x39
        /*008e*/ 	.short	(.L_222 - .L_221)


	//   ....[0]....
.L_221:
        /*0090*/ 	.word	0x000002d0
        /*0094*/ 	.word	0x000000ff
        /*0098*/ 	.word	0x00000000
        /*009c*/ 	.short	0x0100
        /*009e*/ 	.byte	0x11
	.zero		1


	//   ....[1]....
        /*00a0*/ 	.word	0x000004a0
        /*00a4*/ 	.word	0x000000ff
        /*00a8*/ 	.word	0x00000000
        /*00ac*/ 	.short	0x010a
        /*00ae*/ 	.byte	0x04
	.zero		1


	//----- nvinfo : EIATTR_NUM_MBARRIERS
	.align		4
.L_222:
        /*00b0*/ 	.byte	0x03, 0x38
        /*00b2*/ 	.short	0x0001


	//----- nvinfo : EIATTR_EXIT_INSTR_OFFSETS
	.align		4
        /*00b4*/ 	.byte	0x04, 0x1c
        /*00b6*/ 	.short	(.L_224 - .L_223)


	//   ....[0]....
.L_223:
        /*00b8*/ 	.word	0x00001a10


	//   ....[1]....
        /*00bc*/ 	.word	0x00001c00


	//   ....[2]....
        /*00c0*/ 	.word	0x00001c30


	//   ....[3]....
        /*00c4*/ 	.word	0x00001dd0


	//----- nvinfo : EIATTR_MAX_THREADS
	.align		4
.L_224:
        /*00c8*/ 	.byte	0x04, 0x05
        /*00ca*/ 	.short	(.L_226 - .L_225)
.L_225:
        /*00cc*/ 	.word	0x00000080
        /*00d0*/ 	.word	0x00000001
        /*00d4*/ 	.word	0x00000001


	//----- nvinfo : EIATTR_CRS_STACK_SIZE
	.align		4
.L_226:
        /*00d8*/ 	.byte	0x04, 0x1e
        /*00da*/ 	.short	(.L_228 - .L_227)
.L_227:
        /*00dc*/ 	.word	0x00000000


	//----- nvinfo : EIATTR_CBANK_PARAM_SIZE
	.align		4
.L_228:
        /*00e0*/ 	.byte	0x03, 0x19
        /*00e2*/ 	.short	0x0038


	//----- nvinfo : EIATTR_PARAM_CBANK
	.align		4
        /*00e4*/ 	.byte	0x04, 0x0a
        /*00e6*/ 	.short	(.L_230 - .L_229)
	.align		4
.L_229:
        /*00e8*/ 	.word	index@(.nv.constant0._ZN3cub18CUB_300001_SM_10006detail9transform16transform_kernelINS2_10policy_hubILb0EN4cuda3std3__45tupleIJN6thrust24THRUST_300001_SM_1000_NS6detail15normal_iteratorINSA_10device_ptrIiEEEESF_EEEE10policy1000ElNS7_10multipliesIiEESF_JPiSL_EEEvT0_iT1_T2_DpNS2_10kernel_argIT3_EE)
        /*00ec*/ 	.short	0x0380
        /*00ee*/ 	.short	0x0038


	//----- nvinfo : EIATTR_SW_WAR
	.align		4
.L_230:
        /*00f0*/ 	.byte	0x04, 0x36
        /*00f2*/ 	.short	(.L_232 - .L_231)
.L_231:
        /*00f4*/ 	.word	0x00000008
.L_232:


//--------------------- .nv.info._ZN3cub18CUB_300001_SM_10006detail9transform16transform_kernelINS2_10policy_hubILb0EN4cuda3std3__45tupleIJN6thrust24THRUST_300001_SM_1000_NS6detail15normal_iteratorINSA_10device_ptrIiEEEESF_EEEE10policy1000EiNS7_10multipliesIiEESF_JPiSL_EEEvT0_iT1_T2_DpNS2_10kernel_argIT3_EE --------------------------
	.section	.nv.info._ZN3cub18CUB_300001_SM_10006detail9transform16transform_kernelINS2_10policy_hubILb0EN4cuda3std3__45tupleIJN6thrust24THRUST_300001_SM_1000_NS6detail15normal_iteratorINSA_10device_ptrIiEEEESF_EEEE10policy1000EiNS7_10multipliesIiEESF_JPiSL_EEEvT0_iT1_T2_DpNS2_10kernel_argIT3_EE,"",@"SHT_CUDA_INFO"
	.sectionflags	@""
	.align	4


	//----- nvinfo : EIATTR_CUDA_API_VERSION
	.align		4
        /*0000*/ 	.byte	0x04, 0x37
        /*0002*/ 	.short	(.L_234 - .L_233)
.L_233:
        /*0004*/ 	.word	0x00000082


	//----- nvinfo : EIATTR_KPARAM_INFO
	.align		4
.L_234:
        /*0008*/ 	.byte	0x04, 0x17
        /*000a*/ 	.short	(.L_236 - .L_235)
.L_235:
        /*000c*/ 	.word	0x00000000
        /*0010*/ 	.short	0x0005
        /*0012*/ 	.short	0x0028
        /*0014*/ 	.byte	0x00, 0xf0, 0x41, 0x00


	//----- nvinfo : EIATTR_KPARAM_INFO
	.align		4
.L_236:
        /*0018*/ 	.byte	0x04, 0x17
        /*001a*/ 	.short	(.L_238 - .L_237)
.L_237:
        /*001c*/ 	.word	0x00000000
        /*0020*/ 	.short	0x0004
        /*0022*/ 	.short	0x0018
        /*0024*/ 	.byte	0x00, 0xf0, 0x41, 0x00


	//----- nvinfo : EIATTR_KPARAM_INFO
	.align		4
.L_238:
        /*0028*/ 	.byte	0x04, 0x17
        /*002a*/ 	.short	(.L_240 - .L_239)
.L_239:
        /*002c*/ 	.word	0x00000000
        /*0030*/ 	.short	0x0003
        /*0032*/ 	.short	0x0010
        /*0034*/ 	.byte	0x00, 0xf0, 0x21, 0x00


	//----- nvinfo : EIATTR_KPARAM_INFO
	.align		4
.L_240:
        /*0038*/ 	.byte	0x04, 0x17
        /*003a*/ 	.short	(.L_242 - .L_241)
.L_241:
        /*003c*/ 	.word	0x00000000
        /*0040*/ 	.short	0x0002
        /*0042*/ 	.short	0x0008
        /*0044*/ 	.byte	0x00, 0xf0, 0x05, 0x00


	//----- nvinfo : EIATTR_KPARAM_INFO
	.align		4
.L_242:
        /*0048*/ 	.byte	0x04, 0x17
        /*004a*/ 	.short	(.L_244 - .L_243)
.L_243:
        /*004c*/ 	.word	0x00000000
        /*0050*/ 	.short	0x0001
        /*0052*/ 	.short	0x0004
        /*0054*/ 	.byte	0x00, 0xf0, 0x11, 0x00


	//----- nvinfo : EIATTR_KPARAM_INFO
	.align		4
.L_244:
        /*0058*/ 	.byte	0x04, 0x17
        /*005a*/ 	.short	(.L_246 - .L_245)
.L_245:
        /*005c*/ 	.word	0x00000000
        /*0060*/ 	.short	0x0000
        /*0062*/ 	.short	0x0000
        /*0064*/ 	.byte	0x00, 0xf0, 0x11, 0x00


	//----- nvinfo : EIATTR_SPARSE_MMA_MASK
	.align		4
.L_246:
        /*0068*/ 	.byte	0x03, 0x50
        /*006a*/ 	.short	0x0000


	//----- nvinfo : EIATTR_MAXREG_COUNT
	.align		4
        /*006c*/ 	.byte	0x03, 0x1b
        /*006e*/ 	.short	0x00ff


	//----- nvinfo : EIATTR_NUM_BARRIERS
	.align		4
        /*0070*/ 	.byte	0x02, 0x4c
        /*0072*/ 	.byte	0x01
	.zero		1


	//----- nvinfo : EIATTR_MERCURY_ISA_VERSION
	.align		4
        /*0074*/ 	.byte	0x03, 0x5f
        /*0076*/ 	.short	0x0101


	//----- nvinfo : EIATTR_COOP_GROUP_MASK_REGIDS
	.align		4
        /*0078*/ 	.byte	0x04, 0x29
        /*007a*/ 	.short	(.L_248 - .L_247)


	//   ....[0]....
.L_247:
        /*007c*/ 	.word	0xffffffff


	//----- nvinfo : EIATTR_COOP_GROUP_INSTR_OFFSETS
	.align		4
.L_248:
        /*0080*/ 	.byte	0x04, 0x28
        /*0082*/ 	.short	(.L_250 - .L_249)


	//   ....[0]....
.L_249:
        /*0084*/ 	.word	0x000019e0


	//----- nvinfo : EIATTR_VRC_CTA_INIT_COUNT
	.align		4
.L_250:
        /*0088*/ 	.byte	0x02, 0x4a
	.zero		1
	.zero		1


	//----- nvinfo : EIATTR_MBARRIER_INSTR_OFFSETS
	.align		4
        /*008c*/ 	.byte	0x04, 0x39
        /*008e*/ 	.short	(.L_252 - .L_251)


	//   ....[0]....
.L_251:
        /*0090*/ 	.word	0x00000270
        /*0094*/ 	.word	0x000000ff
        /*0098*/ 	.word	0x00000000
        /*009c*/ 	.short	0x0100
        /*009e*/ 	.byte	0x0f
	.zero		1


	//   ....[1]....
        /*00a0*/ 	.word	0x00000420
        /*00a4*/ 	.word	0x000000ff
        /*00a8*/ 	.word	0x00000000
        /*00ac*/ 	.short	0x010a
        /*00ae*/ 	.byte	0x04
	.zero		1


	//----- nvinfo : EIATTR_NUM_MBARRIERS
	.align		4
.L_252:
        /*00b0*/ 	.byte	0x03, 0x38
        /*00b2*/ 	.short	0x0001


	//----- nvinfo : EIATTR_EXIT_INSTR_OFFSETS
	.align		4
        /*00b4*/ 	.byte	0x04, 0x1c
        /*00b6*/ 	.short	(.L_254 - .L_253)


	//   ....[0]....
.L_253:
        /*00b8*/ 	.word	0x00001a30


	//   ....[1]....
        /*00bc*/ 	.word	0x00001bc0


	//   ....[2]....
        /*00c0*/ 	.word	0x00001c30


	//   ....[3]....
        /*00c4*/ 	.word	0x00001e10


	//----- nvinfo : EIATTR_MAX_THREADS
	.align		4
.L_254:
        /*00c8*/ 	.byte	0x04, 0x05
        /*00ca*/ 	.short	(.L_256 - .L_255)
.L_255:
        /*00cc*/ 	.word	0x00000080
        /*00d0*/ 	.word	0x00000001
        /*00d4*/ 	.word	0x00000001


	//----- nvinfo : EIATTR_CRS_STACK_SIZE
	.align		4
.L_256:
        /*00d8*/ 	.byte	0x04, 0x1e
        /*00da*/ 	.short	(.L_258 - .L_257)
.L_257:
        /*00dc*/ 	.word	0x00000000


	//----- nvinfo : EIATTR_CBANK_PARAM_SIZE
	.align		4
.L_258:
        /*00e0*/ 	.byte	0x03, 0x19
        /*00e2*/ 	.short	0x0038


	//----- nvinfo : EIATTR_PARAM_CBANK
	.align		4
        /*00e4*/ 	.byte	0x04, 0x0a
        /*00e6*/ 	.short	(.L_260 - .L_259)
	.align		4
.L_259:
        /*00e8*/ 	.word	index@(.nv.constant0._ZN3cub18CUB_300001_SM_10006detail9transform16transform_kernelINS2_10policy_hubILb0EN4cuda3std3__45tupleIJN6thrust24THRUST_300001_SM_1000_NS6detail15normal_iteratorINSA_10device_ptrIiEEEESF_EEEE10policy1000EiNS7_10multipliesIiEESF_JPiSL_EEEvT0_iT1_T2_DpNS2_10kernel_argIT3_EE)
        /*00ec*/ 	.short	0x0380
        /*00ee*/ 	.short	0x0038


	//----- nvinfo : EIATTR_SW_WAR
	.align		4
.L_260:
        /*00f0*/ 	.byte	0x04, 0x36
        /*00f2*/ 	.short	(.L_262 - .L_261)
.L_261:
        /*00f4*/ 	.word	0x00000008
.L_262:


//--------------------- .nv.info._ZN3cub18CUB_300001_SM_10006detail9transform16transform_kernelINS2_10policy_hubILb0EN4cuda3std3__45tupleIJN6thrust24THRUST_300001_SM_1000_NS6detail15normal_iteratorINSA_10device_ptrIiEEEESF_EEEE10policy1000ElNS7_5minusIiEESF_JPiSL_EEEvT0_iT1_T2_DpNS2_10kernel_argIT3_EE --------------------------
	.section	.nv.info._ZN3cub18CUB_300001_SM_10006detail9transform16transform_kernelINS2_10policy_hubILb0EN4cuda3std3__45tupleIJN6thrust24THRUST_300001_SM_1000_NS6detail15normal_iteratorINSA_10device_ptrIiEEEESF_EEEE10policy1000ElNS7_5minusIiEESF_JPiSL_EEEvT0_iT1_T2_DpNS2_10kernel_argIT3_EE,"",@"SHT_CUDA_INFO"
	.sectionflags	@""
	.align	4


	//----- nvinfo : EIATTR_CUDA_API_VERSION
	.align		4
        /*0000*/ 	.byte	0x04, 0x37
        /*0002*/ 	.short	(.L_264 - .L_263)
.L_263:
        /*0004*/ 	.word	0x00000082


	//----- nvinfo : EIATTR_KPARAM_INFO
	.align		4
.L_264:
        /*0008*/ 	.byte	0x04, 0x17
        /*000a*/ 	.short	(.L_266 - .L_265)
.L_265:
        /*000c*/ 	.word	0x00000000
        /*0010*/ 	.short	0x0005
        /*0012*/ 	.short	0x0028
        /*0014*/ 	.byte	0x00, 0xf0, 0x41, 0x00


	//----- nvinfo : EIATTR_KPARAM_INFO
	.align		4
.L_266:
        /*0018*/ 	.byte	0x04, 0x17
        /*001a*/ 	.short	(.L_268 - .L_267)
.L_267:
        /*001c*/ 	.word	0x00000000
        /*0020*/ 	.short	0x0004
        /*0022*/ 	.short	0x0018
        /*0024*/ 	.byte	0x00, 0xf0, 0x41, 0x00


	//----- nvinfo : EIATTR_KPARAM_INFO
	.align		4
.L_268:
        /*0028*/ 	.byte	0x04, 0x17
        /*002a*/ 	.short	(.L_270 - .L_269)
.L_269:
        /*002c*/ 	.word	0x00000000
        /*0030*/ 	.short	0x0003
        /*0032*/ 	.short	0x0010
        /*0034*/ 	.byte	0x00, 0xf0, 0x21, 0x00


	//----- nvinfo : EIATTR_KPARAM_INFO
	.align		4
.L_270:
        /*0038*/ 	.byte	0x04, 0x17
        /*003a*/ 	.short	(.L_272 - .L_271)
.L_271:
        /*003c*/ 	.word	0x00000000
        /*0040*/ 	.short	0x0002
        /*0042*/ 	.short	0x000c
        /*0044*/ 	.byte	0x00, 0xf0, 0x05, 0x00


	//----- nvinfo : EIATTR_KPARAM_INFO
	.align		4
.L_272:
        /*0048*/ 	.byte	0x04, 0x17
        /*004a*/ 	.short	(.L_274 - .L_273)
.L_273:
        /*004c*/ 	.word	0x00000000
        /*0050*/ 	.short	0x0001
        /*0052*/ 	.short	0x0008
        /*0054*/ 	.byte	0x00, 0xf0, 0x11, 0x00


	//----- nvinfo : EIATTR_KPARAM_INFO
	.align		4
.L_274:
        /*0058*/ 	.byte	0x04, 0x17
        /*005a*/ 	.short	(.L_276 - .L_275)
.L_275:
        /*005c*/ 	.word	0x00000000
        /*0060*/ 	.short	0x0000
        /*0062*/ 	.short	0x0000
        /*0064*/ 	.byte	0x00, 0xf0, 0x21, 0x00


	//----- nvinfo : EIATTR_SPARSE_MMA_MASK
	.align		4
.L_276:
        /*0068*/ 	.byte	0x03, 0x50
        /*006a*/ 	.short	0x0000


	//----- nvinfo : EIATTR_MAXREG_COUNT
	.align		4
        /*006c*/ 	.byte	0x03, 0x1b
        /*006e*/ 	.short	0x00ff


	//----- nvinfo : EIATTR_NUM_BARRIERS
	.align		4
        /*0070*/ 	.byte	0x02, 0x4c
        /*0072*/ 	.byte	0x01
	.zero		1


	//----- nvinfo : EIATTR_MERCURY_ISA_VERSION
	.align		4
        /*0074*/ 	.byte	0x03, 0x5f
        /*0076*/ 	.short	0x0101


	//----- nvinfo : EIATTR_COOP_GROUP_MASK_REGIDS
	.align		4
        /*0078*/ 	.byte	0x04, 0x29
        /*007a*/ 	.short	(.L_278 - .L_277)


	//   ....[0]....
.L_277:
        /*007c*/ 	.word	0xffffffff


	//----- nvinfo : EIATTR_COOP_GROUP_INSTR_OFFSETS
	.align		4
.L_278:
        /*0080*/ 	.byte	0x04, 0x28
        /*0082*/ 	.short	(.L_280 - .L_279)


	//   ....[0]....
.L_279:
        /*0084*/ 	.word	0x000019c0


	//----- nvinfo : EIATTR_VRC_CTA_INIT_COUNT
	.align		4
.L_280:
        /*0088*/ 	.byte	0x02, 0x4a
	.zero		1
	.zero		1


	//----- nvinfo : EIATTR_MBARRIER_INSTR_OFFSETS
	.align		4
        /*008c*/ 	.byte	0x04, 0x39
        /*008e*/ 	.short	(.L_282 - .L_281)


	//   ....[0]....
.L_281:
        /*0090*/ 	.word	0x000002d0
        /*0094*/ 	.word	0x000000ff
        /*0098*/ 	.word	0x00000000
        /*009c*/ 	.short	0x0100
        /*009e*/ 	.byte	0x11
	.zero		1


	//   ....[1]....
        /*00a0*/ 	.word	0x000004a0
        /*00a4*/ 	.word	0x000000ff
        /*00a8*/ 	.word	0x00000000
        /*00ac*/ 	.short	0x010a
        /*00ae*/ 	.byte	0x04
	.zero		1


	//----- nvinfo : EIATTR_NUM_MBARRIERS
	.align		4
.L_282:
        /*00b0*/ 	.byte	0x03, 0x38
        /*00b2*/ 	.short	0x0001


	//----- nvinfo : EIATTR_EXIT_INSTR_OFFSETS
	.align		4
        /*00b4*/ 	.byte	0x04, 0x1c
        /*00b6*/ 	.short	(.L_284 - .L_283)


	//   ....[0]....
.L_283:
        /*00b8*/ 	.word	0x00001a10


	//   ....[1]....
        /*00bc*/ 	.word	0x00001c00


	//   ....[2]....
        /*00c0*/ 	.word	0x00001c30


	//   ....[3]....
        /*00c4*/ 	.word	0x00001dd0


	//----- nvinfo : EIATTR_MAX_THREADS
	.align		4
.L_284:
        /*00c8*/ 	.byte	0x04, 0x05
        /*00ca*/ 	.short	(.L_286 - .L_285)
.L_285:
        /*00cc*/ 	.word	0x00000080
        /*00d0*/ 	.word	0x00000001
        /*00d4*/ 	.word	0x00000001


	//----- nvinfo : EIATTR_CRS_STACK_SIZE
	.align		4
.L_286:
        /*00d8*/ 	.byte	0x04, 0x1e
        /*00da*/ 	.short	(.L_288 - .L_287)
.L_287:
        /*00dc*/ 	.word	0x00000000


	//----- nvinfo : EIATTR_CBANK_PARAM_SIZE
	.align		4
.L_288:
        /*00e0*/ 	.byte	0x03, 0x19
        /*00e2*/ 	.short	0x0038


	//----- nvinfo : EIATTR_PARAM_CBANK
	.align		4
        /*00e4*/ 	.byte	0x04, 0x0a
        /*00e6*/ 	.short	(.L_290 - .L_289)
	.align		4
.L_289:
        /*00e8*/ 	.word	index@(.nv.constant0._ZN3cub18CUB_300001_SM_10006detail9transform16transform_kernelINS2_10policy_hubILb0EN4cuda3std3__45tupleIJN6thrust24THRUST_300001_SM_1000_NS6detail15normal_iteratorINSA_10device_ptrIiEEEESF_EEEE10policy1000ElNS7_5minusIiEESF_JPiSL_EEEvT0_iT1_T2_DpNS2_10kernel_argIT3_EE)
        /*00ec*/ 	.short	0x0380
        /*00ee*/ 	.short	0x0038


	//----- nvinfo : EIATTR_SW_WAR
	.align		4
.L_290:
        /*00f0*/ 	.byte	0x04, 0x36
        /*00f2*/ 	.short	(.L_292 - .L_291)
.L_291:
        /*00f4*/ 	.word	0x00000008
.L_292:


//--------------------- .nv.info._ZN3cub18CUB_300001_SM_10006detail9transform16transform_kernelINS2_10policy_hubILb0EN4cuda3std3__45tupleIJN6thrust24THRUST_300001_SM_1000_NS6detail15normal_iteratorINSA_10device_ptrIiEEEESF_EEEE10policy1000EiNS7_5minusIiEESF_JPiSL_EEEvT0_iT1_T2_DpNS2_10kernel_argIT3_EE --------------------------
	.section	.nv.info._ZN3cub18CUB_300001_SM_10006detail9transform16transform_kernelINS2_10policy_hubILb0EN4cuda3std3__45tupleIJN6thrust24THRUST_300001_SM_1000_NS6detail15normal_iteratorINSA_10device_ptrIiEEEESF_EEEE10policy1000EiNS7_5minusIiEESF_JPiSL_EEEvT0_iT1_T2_DpNS2_10kernel_argIT3_EE,"",@"SHT_CUDA_INFO"
	.sectionflags	@""
	.align	4


	//----- nvinfo : EIATTR_CUDA_API_VERSION
	.align		4
        /*0000*/ 	.byte	0x04, 0x37
        /*0002*/ 	.short	(.L_294 - .L_293)
.L_293:
        /*0004*/ 	.word	0x00000082


	//----- nvinfo : EIATTR_KPARAM_INFO
	.align		4
.L_294:
        /*0008*/ 	.byte	0x04, 0x17
        /*000a*/ 	.short	(.L_296 - .L_295)
.L_295:
        /*000c*/ 	.word	0x00000000
        /*0010*/ 	.short	0x0005
        /*0012*/ 	.short	0x0028
        /*0014*/ 	.byte	0x00, 0xf0, 0x41, 0x00


	//----- nvinfo : EIATTR_KPARAM_INFO
	.align		4
.L_296:
        /*0018*/ 	.byte	0x04, 0x17
        /*001a*/ 	.short	(.L_298 - .L_297)
.L_297:
        /*001c*/ 	.word	0x00000000
        /*0020*/ 	.short	0x0004
        /*0022*/ 	.short	0x0018
        /*0024*/ 	.byte	0x00, 0xf0, 0x41, 0x00


	//----- nvinfo : EIATTR_KPARAM_INFO
	.align		4
.L_298:
        /*0028*/ 	.byte	0x04, 0x17
        /*002a*/ 	.short	(.L_300 - .L_299)
.L_299:
        /*002c*/ 	.word	0x00000000
        /*0030*/ 	.short	0x0003
        /*0032*/ 	.short	0x0010
        /*0034*/ 	.byte	0x00, 0xf0, 0x21, 0x00


	//----- nvinfo : EIATTR_KPARAM_INFO
	.align		4
.L_300:
        /*0038*/ 	.byte	0x04, 0x17
        /*003a*/ 	.short	(.L_302 - .L_301)
.L_301:
        /*003c*/ 	.word	0x00000000
        /*0040*/ 	.short	0x0002
        /*0042*/ 	.short	0x0008
        /*0044*/ 	.byte	0x00, 0xf0, 0x05, 0x00


	//----- nvinfo : EIATTR_KPARAM_INFO
	.align		4
.L_302:
        /*0048*/ 	.byte	0x04, 0x17
        /*004a*/ 	.short	(.L_304 - .L_303)
.L_303:
        /*004c*/ 	.word	0x00000000
        /*0050*/ 	.short	0x0001
        /*0052*/ 	.short	0x0004
        /*0054*/ 	.byte	0x00, 0xf0, 0x11, 0x00


	//----- nvinfo : EIATTR_KPARAM_INFO
	.align		4
.L_304:
        /*0058*/ 	.byte	0x04, 0x17
        /*005a*/ 	.short	(.L_306 - .L_305)
.L_305:
        /*005c*/ 	.word	0x00000000
        /*0060*/ 	.short	0x0000
        /*0062*/ 	.short	0x0000
        /*0064*/ 	.byte	0x00, 0xf0, 0x11, 0x00


	//----- nvinfo : EIATTR_SPARSE_MMA_MASK
	.align		4
.L_306:
        /*0068*/ 	.byte	0x03, 0x50
        /*006a*/ 	.short	0x0000


	//----- nvinfo : EIATTR_MAXREG_COUNT
	.align		4
        /*006c*/ 	.byte	0x03, 0x1b
        /*006e*/ 	.short	0x00ff


	//----- nvinfo : EIATTR_NUM_BARRIERS
	.align		4
        /*0070*/ 	.byte	0x02, 0x4c
        /*0072*/ 	.byte	0x01
	.zero		1


	//----- nvinfo : EIATTR_MERCURY_ISA_VERSION
	.align		4
        /*0074*/ 	.byte	0x03, 0x5f
        /*0076*/ 	.short	0x0101


	//----- nvinfo : EIATTR_COOP_GROUP_MASK_REGIDS
	.align		4
        /*0078*/ 	.byte	0x04, 0x29
        /*007a*/ 	.short	(.L_308 - .L_307)


	//   ....[0]....
.L_307:
        /*007c*/ 	.word	0xffffffff


	//----- nvinfo : EIATTR_COOP_GROUP_INSTR_OFFSETS
	.align		4
.L_308:
        /*0080*/ 	.byte	0x04, 0x28
        /*0082*/ 	.short	(.L_310 - .L_309)


	//   ....[0]....
.L_309:
        /*0084*/ 	.word	0x000019e0


	//----- nvinfo : EIATTR_VRC_CTA_INIT_COUNT
	.align		4
.L_310:
        /*0088*/ 	.byte	0x02, 0x4a
	.zero		1
	.zero		1


	//----- nvinfo : EIATTR_MBARRIER_INSTR_OFFSETS
	.align		4
        /*008c*/ 	.byte	0x04, 0x39
        /*008e*/ 	.short	(.L_312 - .L_311)


	//   ....[0]....
.L_311:
        /*0090*/ 	.word	0x00000270
        /*0094*/ 	.word	0x000000ff
        /*0098*/ 	.word	0x00000000
        /*009c*/ 	.short	0x0100
        /*009e*/ 	.byte	0x0f
	.zero		1


	//   ....[1]....
        /*00a0*/ 	.word	0x00000420
        /*00a4*/ 	.word	0x000000ff
        /*00a8*/ 	.word	0x00000000
        /*00ac*/ 	.short	0x010a
        /*00ae*/ 	.byte	0x04
	.zero		1


	//----- nvinfo : EIATTR_NUM_MBARRIERS
	.align		4
.L_312:
        /*00b0*/ 	.byte	0x03, 0x38
        /*00b2*/ 	.short	0x0001


	//----- nvinfo : EIATTR_EXIT_INSTR_OFFSETS
	.align		4
        /*00b4*/ 	.byte	0x04, 0x1c
        /*00b6*/ 	.short	(.L_314 - .L_313)


	//   ....[0]....
.L_313:
        /*00b8*/ 	.word	0x00001a30


	//   ....[1]....
        /*00bc*/ 	.word	0x00001bc0


	//   ....[2]....
        /*00c0*/ 	.word	0x00001c30


	//   ....[3]....
        /*00c4*/ 	.word	0x00001e10


	//----- nvinfo : EIATTR_MAX_THREADS
	.align		4
.L_314:
        /*00c8*/ 	.byte	0x04, 0x05
        /*00ca*/ 	.short	(.L_316 - .L_315)
.L_315:
        /*00cc*/ 	.word	0x00000080
        /*00d0*/ 	.word	0x00000001
        /*00d4*/ 	.word	0x00000001


	//----- nvinfo : EIATTR_CRS_STACK_SIZE
	.align		4
.L_316:
        /*00d8*/ 	.byte	0x04, 0x1e
        /*00da*/ 	.short	(.L_318 - .L_317)
.L_317:
        /*00dc*/ 	.word	0x00000000


	//----- nvinfo : EIATTR_CBANK_PARAM_SIZE
	.align		4
.L_318:
        /*00e0*/ 	.byte	0x03, 0x19
        /*00e2*/ 	.short	0x0038


	//----- nvinfo : EIATTR_PARAM_CBANK
	.align		4
        /*00e4*/ 	.byte	0x04, 0x0a
        /*00e6*/ 	.short	(.L_320 - .L_319)
	.align		4
.L_319:
        /*00e8*/ 	.word	index@(.nv.constant0._ZN3cub18CUB_300001_SM_10006detail9transform16transform_kernelINS2_10policy_hubILb0EN4cuda3std3__45tupleIJN6thrust24THRUST_300001_SM_1000_NS6detail15normal_iteratorINSA_10device_ptrIiEEEESF_EEEE10policy1000EiNS7_5minusIiEESF_JPiSL_EEEvT0_iT1_T2_DpNS2_10kernel_argIT3_EE)
        /*00ec*/ 	.short	0x0380
        /*00ee*/ 	.short	0x0038


	//----- nvinfo : EIATTR_SW_WAR
	.align		4
.L_320:
        /*00f0*/ 	.byte	0x04, 0x36
        /*00f2*/ 	.short	(.L_322 - .L_321)
.L_321:
        /*00f4*/ 	.word	0x00000008
.L_322:


//--------------------- .nv.info._ZN3cub18CUB_300001_SM_10006detail9transform16transform_kernelINS2_10policy_hubILb0EN4cuda3std3__45tupleIJN6thrust24THRUST_300001_SM_1000_NS6detail15normal_iteratorINSA_10device_ptrIiEEEESF_EEEE10policy1000ElNS7_4plusIiEESF_JPiSL_EEEvT0_iT1_T2_DpNS2_10kernel_argIT3_EE --------------------------
	.section	.nv.info._ZN3cub18CUB_300001_SM_10006detail9transform16transform_kernelINS2_10policy_hubILb0EN4cuda3std3__45tupleIJN6thrust24THRUST_300001_SM_1000_NS6detail15normal_iteratorINSA_10device_ptrIiEEEESF_EEEE10policy1000ElNS7_4plusIiEESF_JPiSL_EEEvT0_iT1_T2_DpNS2_10kernel_argIT3_EE,"",@"SHT_CUDA_INFO"
	.sectionflags	@""
	.align	4


	//----- nvinfo : EIATTR_CUDA_API_VERSION
	.align		4
        /*0000*/ 	.byte	0x04, 0x37
        /*0002*/ 	.short	(.L_324 - .L_323)
.L_323:
        /*0004*/ 	.word	0x00000082


	//----- nvinfo : EIATTR_KPARAM_INFO
	.align		4
.L_324:
        /*0008*/ 	.byte	0x04, 0x17
        /*000a*/ 	.short	(.L_326 - .L_325)
.L_325:
        /*000c*/ 	.word	0x00000000
        /*0010*/ 	.short	0x0005
        /*0012*/ 	.short	0x0028
        /*0014*/ 	.byte	0x00, 0xf0, 0x41, 0x00


	//----- nvinfo : EIATTR_KPARAM_INFO
	.align		4
.L_326:
        /*0018*/ 	.byte	0x04, 0x17
        /*001a*/ 	.short	(.L_328 - .L_327)
.L_327:
        /*001c*/ 	.word	0x00000000
        /*0020*/ 	.short	0x0004
        /*0022*/ 	.short	0x0018
        /*0024*/ 	.byte	0x00, 0xf0, 0x41, 0x00


	//----- nvinfo : EIATTR_KPARAM_INFO
	.align		4
.L_328:
        /*0028*/ 	.byte	0x04, 0x17
        /*002a*/ 	.short	(.L_330 - .L_329)
.L_329:
        /*002c*/ 	.word	0x00000000
        /*0030*/ 	.short	0x0003
        /*0032*/ 	.short	0x0010
        /*0034*/ 	.byte	0x00, 0xf0, 0x21, 0x00


	//----- nvinfo : EIATTR_KPARAM_INFO
	.align		4
.L_330:
        /*0038*/ 	.byte	0x04, 0x17
        /*003a*/ 	.short	(.L_332 - .L_331)
.L_331:
        /*003c*/ 	.word	0x00000000
        /*0040*/ 	.short	0x0002
        /*0042*/ 	.short	0x000c
        /*0044*/ 	.byte	0x00, 0xf0, 0x05, 0x00


	//----- nvinfo : EIATTR_KPARAM_INFO
	.align		4
.L_332:
        /*0048*/ 	.byte	0x04, 0x17
        /*004a*/ 	.short	(.L_334 - .L_333)
.L_333:
        /*004c*/ 	.word	0x00000000
        /*0050*/ 	.short	0x0001
        /*0052*/ 	.short	0x0008
        /*0054*/ 	.byte	0x00, 0xf0, 0x11, 0x00


	//----- nvinfo : EIATTR_KPARAM_INFO
	.align		4
.L_334:
        /*0058*/ 	.byte	0x04, 0x17
        /*005a*/ 	.short	(.L_336 - .L_335)
.L_335:
        /*005c*/ 	.word	0x00000000
        /*0060*/ 	.short	0x0000
        /*0062*/ 	.short	0x0000
        /*0064*/ 	.byte	0x00, 0xf0, 0x21, 0x00


	//----- nvinfo : EIATTR_SPARSE_MMA_MASK
	.align		4
.L_336:
        /*0068*/ 	.byte	0x03, 0x50
        /*006a*/ 	.short	0x0000


	//----- nvinfo : EIATTR_MAXREG_COUNT
	.align		4
        /*006c*/ 	.byte	0x03, 0x1b
        /*006e*/ 	.short	0x00ff


	//----- nvinfo : EIATTR_NUM_BARRIERS
	.align		4
        /*0070*/ 	.byte	0x02, 0x4c
        /*0072*/ 	.byte	0x01
	.zero		1


	//----- nvinfo : EIATTR_MERCURY_ISA_VERSION
	.align		4
        /*0074*/ 	.byte	0x03, 0x5f
        /*0076*/ 	.short	0x0101


	//----- nvinfo : EIATTR_COOP_GROUP_MASK_REGIDS
	.align		4
        /*0078*/ 	.byte	0x04, 0x29
        /*007a*/ 	.short	(.L_338 - .L_337)


	//   ....[0]....
.L_337:
        /*007c*/ 	.word	0xffffffff


	//----- nvinfo : EIATTR_COOP_GROUP_INSTR_OFFSETS
	.align		4
.L_338:
        /*0080*/ 	.byte	0x04, 0x28
        /*0082*/ 	.short	(.L_340 - .L_339)


	//   ....[0]....
.L_339:
        /*0084*/ 	.word	0x000019c0


	//----- nvinfo : EIATTR_VRC_CTA_INIT_COUNT
	.align		4
.L_340:
        /*0088*/ 	.byte	0x02, 0x4a
	.zero		1
	.zero		1


	//----- nvinfo : EIATTR_MBARRIER_INSTR_OFFSETS
	.align		4
        /*008c*/ 	.byte	0x04, 0x39
        /*008e*/ 	.short	(.L_342 - .L_341)


	//   ....[0]....
.L_341:
        /*0090*/ 	.word	0x000002d0
        /*0094*/ 	.word	0x000000ff
        /*0098*/ 	.word	0x00000000
        /*009c*/ 	.short	0x0100
        /*009e*/ 	.byte	0x11
	.zero		1


	//   ....[1]....
        /*00a0*/ 	.word	0x000004a0
        /*00a4*/ 	.word	0x000000ff
        /*00a8*/ 	.word	0x00000000
        /*00ac*/ 	.short	0x010a
        /*00ae*/ 	.byte	0x04
	.zero		1


	//----- nvinfo : EIATTR_NUM_MBARRIERS
	.align		4
.L_342:
        /*00b0*/ 	.byte	0x03, 0x38
        /*00b2*/ 	.short	0x0001


	//----- nvinfo : EIATTR_EXIT_INSTR_OFFSETS
	.align		4
        /*00b4*/ 	.byte	0x04, 0x1c
        /*00b6*/ 	.short	(.L_344 - .L_343)


	//   ....[0]....
.L_343:
        /*00b8*/ 	.word	0x00001a10


	//   ....[1]....
        /*00bc*/ 	.word	0x00001c00


	//   ....[2]....
        /*00c0*/ 	.word	0x00001c30


	//   ....[3]....
        /*00c4*/ 	.word	0x00001dd0


	//----- nvinfo : EIATTR_MAX_THREADS
	.align		4
.L_344:
        /*00c8*/ 	.byte	0x04, 0x05
        /*00ca*/ 	.short	(.L_346 - .L_345)
.L_345:
        /*00cc*/ 	.word	0x00000080
        /*00d0*/ 	.word	0x00000001
        /*00d4*/ 	.word	0x00000001


	//----- nvinfo : EIATTR_CRS_STACK_SIZE
	.align		4
.L_346:
        /*00d8*/ 	.byte	0x04, 0x1e
        /*00da*/ 	.short	(.L_348 - .L_347)
.L_347:
        /*00dc*/ 	.word	0x00000000


	//----- nvinfo : EIATTR_CBANK_PARAM_SIZE
	.align		4
.L_348:
        /*00e0*/ 	.byte	0x03, 0x19
        /*00e2*/ 	.short	0x0038


	//----- nvinfo : EIATTR_PARAM_CBANK
	.align		4
        /*00e4*/ 	.byte	0x04, 0x0a
        /*00e6*/ 	.short	(.L_350 - .L_349)
	.align		4
.L_349:
        /*00e8*/ 	.word	index@(.nv.constant0._ZN3cub18CUB_300001_SM_10006detail9transform16transform_kernelINS2_10policy_hubILb0EN4cuda3std3__45tupleIJN6thrust24THRUST_300001_SM_1000_NS6detail15normal_iteratorINSA_10device_ptrIiEEEESF_EEEE10policy1000ElNS7_4plusIiEESF_JPiSL_EEEvT0_iT1_T2_DpNS2_10kernel_argIT3_EE)
        /*00ec*/ 	.short	0x0380
        /*00ee*/ 	.short	0x0038


	//----- nvinfo : EIATTR_SW_WAR
	.align		4
.L_350:
        /*00f0*/ 	.byte	0x04, 0x36
        /*00f2*/ 	.short	(.L_352 - .L_351)
.L_351:
        /*00f4*/ 	.word	0x00000008
.L_352:


//--------------------- .nv.info._ZN3cub18CUB_300001_SM_10006detail9transform16transform_kernelINS2_10policy_hubILb0EN4cuda3std3__45tupleIJN6thrust24THRUST_300001_SM_1000_NS6detail15normal_iteratorINSA_10device_ptrIiEEEESF_EEEE10policy1000EiNS7_4plusIiEESF_JPiSL_EEEvT0_iT1_T2_DpNS2_10kernel_argIT3_EE --------------------------
	.section	.nv.info._ZN3cub18CUB_300001_SM_10006detail9transform16transform_kernelINS2_10policy_hubILb0EN4cuda3std3__45tupleIJN6thrust24THRUST_300001_SM_1000_NS6detail15normal_iteratorINSA_10device_ptrIiEEEESF_EEEE10policy1000EiNS7_4plusIiEESF_JPiSL_EEEvT0_iT1_T2_DpNS2_10kernel_argIT3_EE,"",@"SHT_CUDA_INFO"
	.sectionflags	@""
	.align	4


	//----- nvinfo : EIATTR_CUDA_API_VERSION
	.align		4
        /*0000*/ 	.byte	0x04, 0x37
        /*0002*/ 	.short	(.L_354 - .L_353)
.L_353:
        /*0004*/ 	.word	0x00000082


	//----- nvinfo : EIATTR_KPARAM_INFO
	.align		4
.L_354:
        /*0008*/ 	.byte	0x04, 0x17
        /*000a*/ 	.short	(.L_356 - .L_355)
.L_355:
        /*000c*/ 	.word	0x00000000
        /*0010*/ 	.short	0x0005
        /*0012*/ 	.short	0x0028
        /*0014*/ 	.byte	0x00, 0xf0, 0x41, 0x00


	//----- nvinfo : EIATTR_KPARAM_INFO
	.align		4
.L_356:
        /*0018*/ 	.byte	0x04, 0x17
        /*001a*/ 	.short	(.L_358 - .L_357)
.L_357:
        /*001c*/ 	.word	0x00000000
        /*0020*/ 	.short	0x0004
        /*0022*/ 	.short	0x0018
        /*0024*/ 	.byte	0x00, 0xf0, 0x41, 0x00


	//----- nvinfo : EIATTR_KPARAM_INFO
	.align		4
.L_358:
        /*0028*/ 	.byte	0x04, 0x17
        /*002a*/ 	.short	(.L_360 - .L_359)
.L_359:
        /*002c*/ 	.word	0x00000000
        /*0030*/ 	.short	0x0003
        /*0032*/ 	.short	0x0010
        /*0034*/ 	.byte	0x00, 0xf0, 0x21, 0x00


	//----- nvinfo : EIATTR_KPARAM_INFO
	.align		4
.L_360:
        /*0038*/ 	.byte	0x04, 0x17
        /*003a*/ 	.short	(.L_362 - .L_361)
.L_361:
        /*003c*/ 	.word	0x00000000
        /*0040*/ 	.short	0x0002
        /*0042*/ 	.short	0x0008
        /*0044*/ 	.byte	0x00, 0xf0, 0x05, 0x00


	//----- nvinfo : EIATTR_KPARAM_INFO
	.align		4
.L_362:
        /*0048*/ 	.byte	0x04, 0x17
        /*004a*/ 	.short	(.L_364 - .L_363)
.L_363:
        /*004c*/ 	.word	0x00000000
        /*0050*/ 	.short	0x0001
        /*0052*/ 	.short	0x0004
        /*0054*/ 	.byte	0x00, 0xf0, 0x11, 0x00


	//----- nvinfo : EIATTR_KPARAM_INFO
	.align		4
.L_364:
        /*0058*/ 	.byte	0x04, 0x17
        /*005a*/ 	.short	(.L_366 - .L_365)
.L_365:
        /*005c*/ 	.word	0x00000000
        /*0060*/ 	.short	0x0000
        /*0062*/ 	.short	0x0000
        /*0064*/ 	.byte	0x00, 0xf0, 0x11, 0x00


	//----- nvinfo : EIATTR_SPARSE_MMA_MASK
	.align		4
.L_366:
        /*0068*/ 	.byte	0x03, 0x50
        /*006a*/ 	.short	0x0000


	//----- nvinfo : EIATTR_MAXREG_COUNT
	.align		4
        /*006c*/ 	.byte	0x03, 0x1b
        /*006e*/ 	.short	0x00ff


	//----- nvinfo : EIATTR_NUM_BARRIERS
	.align		4
        /*0070*/ 	.byte	0x02, 0x4c
        /*0072*/ 	.byte	0x01
	.zero		1


	//----- nvinfo : EIATTR_MERCURY_ISA_VERSION
	.align		4
        /*0074*/ 	.byte	0x03, 0x5f
        /*0076*/ 	.short	0x0101


	//----- nvinfo : EIATTR_COOP_GROUP_MASK_REGIDS
	.align		4
        /*0078*/ 	.byte	0x04, 0x29
        /*007a*/ 	.short	(.L_368 - .L_367)


	//   ....[0]....
.L_367:
        /*007c*/ 	.word	0xffffffff


	//----- nvinfo : EIATTR_COOP_GROUP_INSTR_OFFSETS
	.align		4
.L_368:
        /*0080*/ 	.byte	0x04, 0x28
        /*0082*/ 	.short	(.L_370 - .L_369)


	//   ....[0]....
.L_369:
        /*0084*/ 	.word	0x000019e0


	//----- nvinfo : EIATTR_VRC_CTA_INIT_COUNT
	.align		4
.L_370:
        /*0088*/ 	.byte	0x02, 0x4a
	.zero		1
	.zero		1


	//----- nvinfo : EIATTR_MBARRIER_INSTR_OFFSETS
	.align		4
        /*008c*/ 	.byte	0x04, 0x39
        /*008e*/ 	.short	(.L_372 - .L_371)


	//   ....[0]....
.L_371:
        /*0090*/ 	.word	0x00000270
        /*0094*/ 	.word	0x000000ff
        /*0098*/ 	.word	0x00000000
        /*009c*/ 	.short	0x0100
        /*009e*/ 	.byte	0x0f
	.zero		1


	//   ....[1]....
        /*00a0*/ 	.word	0x00000420
        /*00a4*/ 	.word	0x000000ff
        /*00a8*/ 	.word	0x00000000
        /*00ac*/ 	.short	0x010a
        /*00ae*/ 	.byte	0x04
	.zero		1


	//----- nvinfo : EIATTR_NUM_MBARRIERS
	.align		4
.L_372:
        /*00b0*/ 	.byte	0x03, 0x38
        /*00b2*/ 	.short	0x0001


	//----- nvinfo : EIATTR_EXIT_INSTR_OFFSETS
	.align		4
        /*00b4*/ 	.byte	0x04, 0x1c
        /*00b6*/ 	.short	(.L_374 - .L_373)


	//   ....[0]....
.L_373:
        /*00b8*/ 	.word	0x00001a30


	//   ....[1]....
        /*00bc*/ 	.word	0x00001bc0


	//   ....[2]....
        /*00c0*/ 	.word	0x00001c30


	//   ....[3]....
        /*00c4*/ 	.word	0x00001e10


	//----- nvinfo : EIATTR_MAX_THREADS
	.align		4
.L_374:
        /*00c8*/ 	.byte	0x04, 0x05
        /*00ca*/ 	.short	(.L_376 - .L_375)
.L_375:
        /*00cc*/ 	.word	0x00000080
        /*00d0*/ 	.word	0x00000001
        /*00d4*/ 	.word	0x00000001


	//----- nvinfo : EIATTR_CRS_STACK_SIZE
	.align		4
.L_376:
        /*00d8*/ 	.byte	0x04, 0x1e
        /*00da*/ 	.short	(.L_378 - .L_377)
.L_377:
        /*00dc*/ 	.word	0x00000000


	//----- nvinfo : EIATTR_CBANK_PARAM_SIZE
	.align		4
.L_378:
        /*00e0*/ 	.byte	0x03, 0x19
        /*00e2*/ 	.short	0x0038


	//----- nvinfo : EIATTR_PARAM_CBANK
	.align		4
        /*00e4*/ 	.byte	0x04, 0x0a
        /*00e6*/ 	.short	(.L_380 - .L_379)
	.align		4
.L_379:
        /*00e8*/ 	.word	index@(.nv.constant0._ZN3cub18CUB_300001_SM_10006detail9transform16transform_kernelINS2_10policy_hubILb0EN4cuda3std3__45tupleIJN6thrust24THRUST_300001_SM_1000_NS6detail15normal_iteratorINSA_10device_ptrIiEEEESF_EEEE10policy1000EiNS7_4plusIiEESF_JPiSL_EEEvT0_iT1_T2_DpNS2_10kernel_argIT3_EE)
        /*00ec*/ 	.short	0x0380
        /*00ee*/ 	.short	0x0038


	//----- nvinfo : EIATTR_SW_WAR
	.align		4
.L_380:
        /*00f0*/ 	.byte	0x04, 0x36
        /*00f2*/ 	.short	(.L_382 - .L_381)
.L_381:
        /*00f4*/ 	.word	0x00000008
.L_382:


//--------------------- .nv.info._ZN3cub18CUB_300001_SM_10006detail8for_each13static_kernelINS2_12policy_hub_t12policy_500_tEmN6thrust24THRUST_300001_SM_1000_NS8cuda_cub20__uninitialized_fill7functorINS7_10device_ptrIiEEiEEEEvT0_T1_ --------------------------
	.section	.nv.info._ZN3cub18CUB_300001_SM_10006detail8for_each13static_kernelINS2_12policy_hub_t12policy_500_tEmN6thrust24THRUST_300001_SM_1000_NS8cuda_cub20__uninitialized_fill7functorINS7_10device_ptrIiEEiEEEEvT0_T1_,"",@"SHT_CUDA_INFO"
	.sectionflags	@""
	.align	4


	//----- nvinfo : EIATTR_CUDA_API_VERSION
	.align		4
        /*0000*/ 	.byte	0x04, 0x37
        /*0002*/ 	.short	(.L_384 - .L_383)
.L_383:
        /*0004*/ 	.word	0x00000082


	//----- nvinfo : EIATTR_KPARAM_INFO
	.align		4
.L_384:
        /*0008*/ 	.byte	0x04, 0x17
        /*000a*/ 	.short	(.L_386 - .L_385)
.L_385:
        /*000c*/ 	.word	0x00000000
        /*0010*/ 	.short	0x0001
        /*0012*/ 	.short	0x0008
        /*0014*/ 	.byte	0x00, 0xf0, 0x41, 0x00


	//----- nvinfo : EIATTR_KPARAM_INFO
	.align		4
.L_386:
        /*0018*/ 	.byte	0x04, 0x17
        /*001a*/ 	.short	(.L_388 - .L_387)
.L_387:
        /*001c*/ 	.word	0x00000000
        /*0020*/ 	.short	0x0000
        /*0022*/ 	.short	0x0000
        /*0024*/ 	.byte	0x00, 0xf0, 0x21, 0x00


	//----- nvinfo : EIATTR_SPARSE_MMA_MASK
	.align		4
.L_388:
        /*0028*/ 	.byte	0x03, 0x50
        /*002a*/ 	.short	0x0000


	//----- nvinfo : EIATTR_MAXREG_COUNT
	.align		4
        /*002c*/ 	.byte	0x03, 0x1b
        /*002e*/ 	.short	0x00ff


	//----- nvinfo : EIATTR_MERCURY_ISA_VERSION
	.align		4
        /*0030*/ 	.byte	0x03, 0x5f
        /*0032*/ 	.short	0x0101


	//----- nvinfo : EIATTR_VRC_CTA_INIT_COUNT
	.align		4
        /*0034*/ 	.byte	0x02, 0x4a
	.zero		1
	.zero		1


	//----- nvinfo : EIATTR_EXIT_INSTR_OFFSETS
	.align		4
        /*0038*/ 	.byte	0x04, 0x1c
        /*003a*/ 	.short	(.L_390 - .L_389)


	//   ....[0]....
.L_389:
        /*003c*/ 	.word	0x00000130


	//   ....[1]....
        /*0040*/ 	.word	0x00000230


	//   ....[2]....
        /*0044*/ 	.word	0x00000260


	//----- nvinfo : EIATTR_MAX_THREADS
	.align		4
.L_390:
        /*0048*/ 	.byte	0x04, 0x05
        /*004a*/ 	.short	(.L_392 - .L_391)
.L_391:
        /*004c*/ 	.word	0x00000100
        /*0050*/ 	.word	0x00000001
        /*0054*/ 	.word	0x00000001


	//----- nvinfo : EIATTR_CBANK_PARAM_SIZE
	.align		4
.L_392:
        /*0058*/ 	.byte	0x03, 0x19
        /*005a*/ 	.short	0x0018


	//----- nvinfo : EIATTR_PARAM_CBANK
	.align		4
        /*005c*/ 	.byte	0x04, 0x0a
        /*005e*/ 	.short	(.L_394 - .L_393)
	.align		4
.L_393:
        /*0060*/ 	.word	index@(.nv.constant0._ZN3cub18CUB_300001_SM_10006detail8for_each13static_kernelINS2_12policy_hub_t12policy_500_tEmN6thrust24THRUST_300001_SM_1000_NS8cuda_cub20__uninitialized_fill7functorINS7_10device_ptrIiEEiEEEEvT0_T1_)
        /*0064*/ 	.short	0x0380
        /*0066*/ 	.short	0x0018


	//----- nvinfo : EIATTR_SW_WAR
	.align		4
.L_394:
        /*0068*/ 	.byte	0x04, 0x36
        /*006a*/ 	.short	(.L_396 - .L_395)
.L_395:
        /*006c*/ 	.word	0x00000008
.L_396:


//--------------------- .nv.info._ZN3cub18CUB_300001_SM_10006detail11EmptyKernelIvEEvv --------------------------
	.section	.nv.info._ZN3cub18CUB_300001_SM_10006detail11EmptyKernelIvEEvv,"",@"SHT_CUDA_INFO"
	.sectionflags	@""
	.align	4


	//----- nvinfo : EIATTR_CUDA_API_VERSION
	.align		4
        /*0000*/ 	.byte	0x04, 0x37
        /*0002*/ 	.short	(.L_398 - .L_397)
.L_397:
        /*0004*/ 	.word	0x00000082


	//----- nvinfo : EIATTR_SPARSE_MMA_MASK
	.align		4
.L_398:
        /*0008*/ 	.byte	0x03, 0x50
        /*000a*/ 	.short	0x0000


	//----- nvinfo : EIATTR_MAXREG_COUNT
	.align		4
        /*000c*/ 	.byte	0x03, 0x1b
        /*000e*/ 	.short	0x00ff


	//----- nvinfo : EIATTR_MERCURY_ISA_VERSION
	.align		4
        /*0010*/ 	.byte	0x03, 0x5f
        /*0012*/ 	.short	0x0101


	//----- nvinfo : EIATTR_VRC_CTA_INIT_COUNT
	.align		4
        /*0014*/ 	.byte	0x02, 0x4a
	.zero		1
	.zero		1


	//----- nvinfo : EIATTR_EXIT_INSTR_OFFSETS
	.align		4
        /*0018*/ 	.byte	0x04, 0x1c
        /*001a*/ 	.short	(.L_400 - .L_399)


	//   ....[0]....
.L_399:
        /*001c*/ 	.word	0x00000010


	//----- nvinfo : EIATTR_SW_WAR
	.align		4
.L_400:
        /*0020*/ 	.byte	0x04, 0x36
        /*0022*/ 	.short	(.L_402 - .L_401)
.L_401:
        /*0024*/ 	.word	0x00000008
.L_402:


//--------------------- .nv.info._Z7cudaModPiS_S_i --------------------------
	.section	.nv.info._Z7cudaModPiS_S_i,"",@"SHT_CUDA_INFO"
	.sectionflags	@""
	.align	4


	//----- nvinfo : EIATTR_CUDA_API_VERSION
	.align		4
        /*0000*/ 	.byte	0x04, 0x37
        /*0002*/ 	.short	(.L_404 - .L_403)
.L_403:
        /*0004*/ 	.word	0x00000082


	//----- nvinfo : EIATTR_KPARAM_INFO
	.align		4
.L_404:
        /*0008*/ 	.byte	0x04, 0x17
        /*000a*/ 	.short	(.L_406 - .L_405)
.L_405:
        /*000c*/ 	.word	0x00000000
        /*0010*/ 	.short	0x0003
        /*0012*/ 	.short	0x0018
        /*0014*/ 	.byte	0x00, 0xf0, 0x11, 0x00


	//----- nvinfo : EIATTR_KPARAM_INFO
	.align		4
.L_406:
        /*0018*/ 	.byte	0x04, 0x17
        /*001a*/ 	.short	(.L_408 - .L_407)
.L_407:
        /*001c*/ 	.word	0x00000000
        /*0020*/ 	.short	0x0002
        /*0022*/ 	.short	0x0010
        /*0024*/ 	.byte	0x00, 0xf5, 0x21, 0x00


	//----- nvinfo : EIATTR_KPARAM_INFO
	.align		4
.L_408:
        /*0028*/ 	.byte	0x04, 0x17
        /*002a*/ 	.short	(.L_410 - .L_409)
.L_409:
        /*002c*/ 	.word	0x00000000
        /*0030*/ 	.short	0x0001
        /*0032*/ 	.short	0x0008
        /*0034*/ 	.byte	0x00, 0xf5, 0x21, 0x00


	//----- nvinfo : EIATTR_KPARAM_INFO
	.align		4
.L_410:
        /*0038*/ 	.byte	0x04, 0x17
        /*003a*/ 	.short	(.L_412 - .L_411)
.L_411:
        /*003c*/ 	.word	0x00000000
        /*0040*/ 	.short	0x0000
        /*0042*/ 	.short	0x0000
        /*0044*/ 	.byte	0x00, 0xf5, 0x21, 0x00


	//----- nvinfo : EIATTR_SPARSE_MMA_MASK
	.align		4
.L_412:
        /*0048*/ 	.byte	0x03, 0x50
        /*004a*/ 	.short	0x0000


	//----- nvinfo : EIATTR_MAXREG_COUNT
	.align		4
        /*004c*/ 	.byte	0x03, 0x1b
        /*004e*/ 	.short	0x00ff


	//----- nvinfo : EIATTR_MERCURY_ISA_VERSION
	.align		4
        /*0050*/ 	.byte	0x03, 0x5f
        /*0052*/ 	.short	0x0101


	//----- nvinfo : EIATTR_VRC_CTA_INIT_COUNT
	.align		4
        /*0054*/ 	.byte	0x02, 0x4a
	.zero		1
	.zero		1


	//----- nvinfo : EIATTR_EXIT_INSTR_OFFSETS
	.align		4
        /*0058*/ 	.byte	0x04, 0x1c
        /*005a*/ 	.short	(.L_414 - .L_413)


	//   ....[0]....
.L_413:
        /*005c*/ 	.word	0x00000070


	//   ....[1]....
        /*0060*/ 	.word	0x00000280


	//----- nvinfo : EIATTR_CBANK_PARAM_SIZE
	.align		4
.L_414:
        /*0064*/ 	.byte	0x03, 0x19
        /*0066*/ 	.short	0x001c


	//----- nvinfo : EIATTR_PARAM_CBANK
	.align		4
        /*0068*/ 	.byte	0x04, 0x0a
        /*006a*/ 	.short	(.L_416 - .L_415)
	.align		4
.L_415:
        /*006c*/ 	.word	index@(.nv.constant0._Z7cudaModPiS_S_i)
        /*0070*/ 	.short	0x0380
        /*0072*/ 	.short	0x001c


	//----- nvinfo : EIATTR_SW_WAR
	.align		4
.L_416:
        /*0074*/ 	.byte	0x04, 0x36
        /*0076*/ 	.short	(.L_418 - .L_417)
.L_417:
        /*0078*/ 	.word	0x00000008
.L_418:


//--------------------- .nv.info._Z8cudaMultPiS_S_i --------------------------
	.section	.nv.info._Z8cudaMultPiS_S_i,"",@"SHT_CUDA_INFO"
	.sectionflags	@""
	.align	4


	//----- nvinfo : EIATTR_CUDA_API_VERSION
	.align		4
        /*0000*/ 	.byte	0x04, 0x37
        /*0002*/ 	.short	(.L_420 - .L_419)
.L_419:
        /*0004*/ 	.word	0x00000082


	//----- nvinfo : EIATTR_KPARAM_INFO
	.align		4
.L_420:
        /*0008*/ 	.byte	0x04, 0x17
        /*000a*/ 	.short	(.L_422 - .L_421)
.L_421:
        /*000c*/ 	.word	0x00000000
        /*0010*/ 	.short	0x0003
        /*0012*/ 	.short	0x0018
        /*0014*/ 	.byte	0x00, 0xf0, 0x11, 0x00


	//----- nvinfo : EIATTR_KPARAM_INFO
	.align		4
.L_422:
        /*0018*/ 	.byte	0x04, 0x17
        /*001a*/ 	.short	(.L_424 - .L_423)
.L_423:
        /*001c*/ 	.word	0x00000000
        /*0020*/ 	.short	0x0002
        /*0022*/ 	.short	0x0010
        /*0024*/ 	.byte	0x00, 0xf5, 0x21, 0x00


	//----- nvinfo : EIATTR_KPARAM_INFO
	.align		4
.L_424:
        /*0028*/ 	.byte	0x04, 0x17
        /*002a*/ 	.short	(.L_426 - .L_425)
.L_425:
        /*002c*/ 	.word	0x00000000
        /*0030*/ 	.short	0x0001
        /*0032*/ 	.short	0x0008
        /*0034*/ 	.byte	0x00, 0xf5, 0x21, 0x00


	//----- nvinfo : EIATTR_KPARAM_INFO
	.align		4
.L_426:
        /*0038*/ 	.byte	0x04, 0x17
        /*003a*/ 	.short	(.L_428 - .L_427)
.L_427:
        /*003c*/ 	.word	0x00000000
        /*0040*/ 	.short	0x0000
        /*0042*/ 	.short	0x0000
        /*0044*/ 	.byte	0x00, 0xf5, 0x21, 0x00


	//----- nvinfo : EIATTR_SPARSE_MMA_MASK
	.align		4
.L_428:
        /*0048*/ 	.byte	0x03, 0x50
        /*004a*/ 	.short	0x0000


	//----- nvinfo : EIATTR_MAXREG_COUNT
	.align		4
        /*004c*/ 	.byte	0x03, 0x1b
        /*004e*/ 	.short	0x00ff


	//----- nvinfo : EIATTR_MERCURY_ISA_VERSION
	.align		4
        /*0050*/ 	.byte	0x03, 0x5f
        /*0052*/ 	.short	0x0101


	//----- nvinfo : EIATTR_VRC_CTA_INIT_COUNT
	.align		4
        /*0054*/ 	.byte	0x02, 0x4a
	.zero		1
	.zero		1


	//----- nvinfo : EIATTR_EXIT_INSTR_OFFSETS
	.align		4
        /*0058*/ 	.byte	0x04, 0x1c
        /*005a*/ 	.short	(.L_430 - .L_429)


	//   ....[0]....
.L_429:
        /*005c*/ 	.word	0x00000070


	//   ....[1]....
        /*0060*/ 	.word	0x00000130


	//----- nvinfo : EIATTR_CBANK_PARAM_SIZE
	.align		4
.L_430:
        /*0064*/ 	.byte	0x03, 0x19
        /*0066*/ 	.short	0x001c


	//----- nvinfo : EIATTR_PARAM_CBANK
	.align		4
        /*0068*/ 	.byte	0x04, 0x0a
        /*006a*/ 	.short	(.L_432 - .L_431)
	.align		4
.L_431:
        /*006c*/ 	.word	index@(.nv.constant0._Z8cudaMultPiS_S_i)
        /*0070*/ 	.short	0x0380
        /*0072*/ 	.short	0x001c


	//----- nvinfo : EIATTR_SW_WAR
	.align		4
.L_432:
        /*0074*/ 	.byte	0x04, 0x36
        /*0076*/ 	.short	(.L_434 - .L_433)
.L_433:
        /*0078*/ 	.word	0x00000008
.L_434:


//--------------------- .nv.info._Z7cudaSubPiS_S_i --------------------------
	.section	.nv.info._Z7cudaSubPiS_S_i,"",@"SHT_CUDA_INFO"
	.sectionflags	@""
	.align	4


	//----- nvinfo : EIATTR_CUDA_API_VERSION
	.align		4
        /*0000*/ 	.byte	0x04, 0x37
        /*0002*/ 	.short	(.L_436 - .L_435)
.L_435:
        /*0004*/ 	.word	0x00000082


	//----- nvinfo : EIATTR_KPARAM_INFO
	.align		4
.L_436:
        /*0008*/ 	.byte	0x04, 0x17
        /*000a*/ 	.short	(.L_438 - .L_437)
.L_437:
        /*000c*/ 	.word	0x00000000
        /*0010*/ 	.short	0x0003
        /*0012*/ 	.short	0x0018
        /*0014*/ 	.byte	0x00, 0xf0, 0x11, 0x00


	//----- nvinfo : EIATTR_KPARAM_INFO
	.align		4
.L_438:
        /*0018*/ 	.byte	0x04, 0x17
        /*001a*/ 	.short	(.L_440 - .L_439)
.L_439:
        /*001c*/ 	.word	0x00000000
        /*0020*/ 	.short	0x0002
        /*0022*/ 	.short	0x0010
        /*0024*/ 	.byte	0x00, 0xf5, 0x21, 0x00


	//----- nvinfo : EIATTR_KPARAM_INFO
	.align		4
.L_440:
        /*0028*/ 	.byte	0x04, 0x17
        /*002a*/ 	.short	(.L_442 - .L_441)
.L_441:
        /*002c*/ 	.word	0x00000000
        /*0030*/ 	.short	0x0001
        /*0032*/ 	.short	0x0008
        /*0034*/ 	.byte	0x00, 0xf5, 0x21, 0x00


	//----- nvinfo : EIATTR_KPARAM_INFO
	.align		4
.L_442:
        /*0038*/ 	.byte	0x04, 0x17
        /*003a*/ 	.short	(.L_444 - .L_443)
.L_443:
        /*003c*/ 	.word	0x00000000
        /*0040*/ 	.short	0x0000
        /*0042*/ 	.short	0x0000
        /*0044*/ 	.byte	0x00, 0xf5, 0x21, 0x00


	//----- nvinfo : EIATTR_SPARSE_MMA_MASK
	.align		4
.L_444:
        /*0048*/ 	.byte	0x03, 0x50
        /*004a*/ 	.short	0x0000


	//----- nvinfo : EIATTR_MAXREG_COUNT
	.align		4
        /*004c*/ 	.byte	0x03, 0x1b
        /*004e*/ 	.short	0x00ff


	//----- nvinfo : EIATTR_MERCURY_ISA_VERSION
	.align		4
        /*0050*/ 	.byte	0x03, 0x5f
        /*0052*/ 	.short	0x0101


	//----- nvinfo : EIATTR_VRC_CTA_INIT_COUNT
	.align		4
        /*0054*/ 	.byte	0x02, 0x4a
	.zero		1
	.zero		1


	//----- nvinfo : EIATTR_EXIT_INSTR_OFFSETS
	.align		4
        /*0058*/ 	.byte	0x04, 0x1c
        /*005a*/ 	.short	(.L_446 - .L_445)


	//   ....[0]....
.L_445:
        /*005c*/ 	.word	0x00000070


	//   ....[1]....
        /*0060*/ 	.word	0x00000130


	//----- nvinfo : EIATTR_CBANK_PARAM_SIZE
	.align		4
.L_446:
        /*0064*/ 	.byte	0x03, 0x19
        /*0066*/ 	.short	0x001c


	//----- nvinfo : EIATTR_PARAM_CBANK
	.align		4
        /*0068*/ 	.byte	0x04, 0x0a
        /*006a*/ 	.short	(.L_448 - .L_447)
	.align		4
.L_447:
        /*006c*/ 	.word	index@(.nv.constant0._Z7cudaSubPiS_S_i)
        /*0070*/ 	.short	0x0380
        /*0072*/ 	.short	0x001c


	//----- nvinfo : EIATTR_SW_WAR
	.align		4
.L_448:
        /*0074*/ 	.byte	0x04, 0x36
        /*0076*/ 	.short	(.L_450 - .L_449)
.L_449:
        /*0078*/ 	.word	0x00000008
.L_450:


//--------------------- .nv.info._Z7cudaAddPiS_S_i --------------------------
	.section	.nv.info._Z7cudaAddPiS_S_i,"",@"SHT_CUDA_INFO"
	.sectionflags	@""
	.align	4


	//----- nvinfo : EIATTR_CUDA_API_VERSION
	.align		4
        /*0000*/ 	.byte	0x04, 0x37
        /*0002*/ 	.short	(.L_452 - .L_451)
.L_451:
        /*0004*/ 	.word	0x00000082


	//----- nvinfo : EIATTR_KPARAM_INFO
	.align		4
.L_452:
        /*0008*/ 	.byte	0x04, 0x17
        /*000a*/ 	.short	(.L_454 - .L_453)
.L_453:
        /*000c*/ 	.word	0x00000000
        /*0010*/ 	.short	0x0003
        /*0012*/ 	.short	0x0018
        /*0014*/ 	.byte	0x00, 0xf0, 0x11, 0x00


	//----- nvinfo : EIATTR_KPARAM_INFO
	.align		4
.L_454:
        /*0018*/ 	.byte	0x04, 0x17
        /*001a*/ 	.short	(.L_456 - .L_455)
.L_455:
        /*001c*/ 	.word	0x00000000
        /*0020*/ 	.short	0x0002
        /*0022*/ 	.short	0x0010
        /*0024*/ 	.byte	0x00, 0xf5, 0x21, 0x00


	//----- nvinfo : EIATTR_KPARAM_INFO
	.align		4
.L_456:
        /*0028*/ 	.byte	0x04, 0x17
        /*002a*/ 	.short	(.L_458 - .L_457)
.L_457:
        /*002c*/ 	.word	0x00000000
        /*0030*/ 	.short	0x0001
        /*0032*/ 	.short	0x0008
        /*0034*/ 	.byte	0x00, 0xf5, 0x21, 0x00


	//----- nvinfo : EIATTR_KPARAM_INFO
	.align		4
.L_458:
        /*0038*/ 	.byte	0x04, 0x17
        /*003a*/ 	.short	(.L_460 - .L_459)
.L_459:
        /*003c*/ 	.word	0x00000000
        /*0040*/ 	.short	0x0000
        /*0042*/ 	.short	0x0000
        /*0044*/ 	.byte	0x00, 0xf5, 0x21, 0x00


	//----- nvinfo : EIATTR_SPARSE_MMA_MASK
	.align		4
.L_460:
        /*0048*/ 	.byte	0x03, 0x50
        /*004a*/ 	.short	0x0000


	//----- nvinfo : EIATTR_MAXREG_COUNT
	.align		4
        /*004c*/ 	.byte	0x03, 0x1b
        /*004e*/ 	.short	0x00ff


	//----- nvinfo : EIATTR_MERCURY_ISA_VERSION
	.align		4
        /*0050*/ 	.byte	0x03, 0x5f
        /*0052*/ 	.short	0x0101


	//----- nvinfo : EIATTR_VRC_CTA_INIT_COUNT
	.align		4
        /*0054*/ 	.byte	0x02, 0x4a
	.zero		1
	.zero		1


	//----- nvinfo : EIATTR_EXIT_INSTR_OFFSETS
	.align		4
        /*0058*/ 	.byte	0x04, 0x1c
        /*005a*/ 	.short	(.L_462 - .L_461)


	//   ....[0]....
.L_461:
        /*005c*/ 	.word	0x00000070


	//   ....[1]....
        /*0060*/ 	.word	0x00000130


	//----- nvinfo : EIATTR_CBANK_PARAM_SIZE
	.align		4
.L_462:
        /*0064*/ 	.byte	0x03, 0x19
        /*0066*/ 	.short	0x001c


	//----- nvinfo : EIATTR_PARAM_CBANK
	.align		4
        /*0068*/ 	.byte	0x04, 0x0a
        /*006a*/ 	.short	(.L_464 - .L_463)
	.align		4
.L_463:
        /*006c*/ 	.word	index@(.nv.constant0._Z7cudaAddPiS_S_i)
        /*0070*/ 	.short	0x0380
        /*0072*/ 	.short	0x001c


	//----- nvinfo : EIATTR_SW_WAR
	.align		4
.L_464:
        /*0074*/ 	.byte	0x04, 0x36
        /*0076*/ 	.short	(.L_466 - .L_465)
.L_465:
        /*0078*/ 	.word	0x00000008
.L_466:


//--------------------- .nv.callgraph             --------------------------
	.section	.nv.callgraph,"",@"SHT_CUDA_CALLGRAPH"
	.align	4
	.sectionentsize	8
	.align		4
        /*0000*/ 	.word	0x00000000
	.align		4
        /*0004*/ 	.word	0xffffffff
	.align		4
        /*0008*/ 	.word	0x00000000
	.align		4
        /*000c*/ 	.word	0xfffffffe
	.align		4
        /*0010*/ 	.word	0x00000000
	.align		4
        /*0014*/ 	.word	0xfffffffd
	.align		4
        /*0018*/ 	.word	0x00000000
	.align		4
        /*001c*/ 	.word	0xfffffffc


//--------------------- .nv.constant4             --------------------------
	.section	.nv.constant4,"a",@progbits
	.align	8
	.align		8
.nv.constant4:
        /*0000*/ 	.dword	_ZN34_INTERNAL_ab6d64b5_4_k_cu_badf1bed4cuda3std3__45__cpo5beginE
	.align		8
        /*0008*/ 	.dword	_ZN34_INTERNAL_ab6d64b5_4_k_cu_badf1bed4cuda3std3__45__cpo3endE
	.align		8
        /*0010*/ 	.dword	_ZN34_INTERNAL_ab6d64b5_4_k_cu_badf1bed4cuda3std3__45__cpo6cbeginE
	.align		8
        /*0018*/ 	.dword	_ZN34_INTERNAL_ab6d64b5_4_k_cu_badf1bed4cuda3std3__45__cpo4cendE
	.align		8
        /*0020*/ 	.dword	_ZN34_INTERNAL_ab6d64b5_4_k_cu_badf1bed4cuda3std3__45__cpo6rbeginE
	.align		8
        /*0028*/ 	.dword	_ZN34_INTERNAL_ab6d64b5_4_k_cu_badf1bed4cuda3std3__45__cpo4rendE
	.align		8
        /*0030*/ 	.dword	_ZN34_INTERNAL_ab6d64b5_4_k_cu_badf1bed4cuda3std3__45__cpo7crbeginE
	.align		8
        /*0038*/ 	.dword	_ZN34_INTERNAL_ab6d64b5_4_k_cu_badf1bed4cuda3std3__45__cpo5crendE
	.align		8
        /*0040*/ 	.dword	_ZN34_INTERNAL_ab6d64b5_4_k_cu_badf1bed4cuda3std3__436_GLOBAL__N__ab6d64b5_4_k_cu_badf1bed6ignoreE
	.align		8
        /*0048*/ 	.dword	_ZN34_INTERNAL_ab6d64b5_4_k_cu_badf1bed4cuda3std3__419piecewise_constructE
	.align		8
        /*0050*/ 	.dword	_ZN34_INTERNAL_ab6d64b5_4_k_cu_badf1bed4cuda3std3__48in_placeE
	.align		8
        /*0058*/ 	.dword	_ZN34_INTERNAL_ab6d64b5_4_k_cu_badf1bed4cuda3std3__420unreachable_sentinelE
	.align		8
        /*0060*/ 	.dword	_ZN34_INTERNAL_ab6d64b5_4_k_cu_badf1bed4cuda3std3__47nulloptE
	.align		8
        /*0068*/ 	.dword	_ZN34_INTERNAL_ab6d64b5_4_k_cu_badf1bed4cuda3std3__48unexpectE
	.align		8
        /*0070*/ 	.dword	_ZN34_INTERNAL_ab6d64b5_4_k_cu_badf1bed4cuda3std6ranges3__45__cpo4swapE
	.align		8
        /*0078*/ 	.dword	_ZN34_INTERNAL_ab6d64b5_4_k_cu_badf1bed4cuda3std6ranges3__45__cpo9iter_moveE
	.align		8
        /*0080*/ 	.dword	_ZN34_INTERNAL_ab6d64b5_4_k_cu_badf1bed4cuda3std6ranges3__45__cpo5beginE
	.align		8
        /*0088*/ 	.dword	_ZN34_INTERNAL_ab6d64b5_4_k_cu_badf1bed4cuda3std6ranges3__45__cpo3endE
	.align		8
        /*0090*/ 	.dword	_ZN34_INTERNAL_ab6d64b5_4_k_cu_badf1bed4cuda3std6ranges3__45__cpo6cbeginE
	.align		8
        /*0098*/ 	.dword	_ZN34_INTERNAL_ab6d64b5_4_k_cu_badf1bed4cuda3std6ranges3__45__cpo4cendE
	.align		8
        /*00a0*/ 	.dword	_ZN34_INTERNAL_ab6d64b5_4_k_cu_badf1bed4cuda3std6ranges3__45__cpo7advanceE
	.align		8
        /*00a8*/ 	.dword	_ZN34_INTERNAL_ab6d64b5_4_k_cu_badf1bed4cuda3std6ranges3__45__cpo9iter_swapE
	.align		8
        /*00b0*/ 	.dword	_ZN34_INTERNAL_ab6d64b5_4_k_cu_badf1bed4cuda3std6ranges3__45__cpo4nextE
	.align		8
        /*00b8*/ 	.dword	_ZN34_INTERNAL_ab6d64b5_4_k_cu_badf1bed4cuda3std6ranges3__45__cpo4prevE
	.align		8
        /*00c0*/ 	.dword	_ZN34_INTERNAL_ab6d64b5_4_k_cu_badf1bed4cuda3std6ranges3__45__cpo4dataE
	.align		8
        /*00c8*/ 	.dword	_ZN34_INTERNAL_ab6d64b5_4_k_cu_badf1bed4cuda3std6ranges3__45__cpo5cdataE
	.align		8
        /*00d0*/ 	.dword	_ZN34_INTERNAL_ab6d64b5_4_k_cu_badf1bed4cuda3std6ranges3__45__cpo4sizeE
	.align		8
        /*00d8*/ 	.dword	_ZN34_INTERNAL_ab6d64b5_4_k_cu_badf1bed4cuda3std6ranges3__45__cpo5ssizeE
	.align		8
        /*00e0*/ 	.dword	_ZN34_INTERNAL_ab6d64b5_4_k_cu_badf1bed4cuda3std6ranges3__45__cpo8distanceE
	.align		8
        /*00e8*/ 	.dword	_ZN34_INTERNAL_ab6d64b5_4_k_cu_badf1bed6thrust24THRUST_300001_SM_1000_NS8cuda_cub3parE
	.align		8
        /*00f0*/ 	.dword	_ZN34_INTERNAL_ab6d64b5_4_k_cu_badf1bed6thrust24THRUST_300001_SM_1000_NS8cuda_cub10par_nosyncE
	.align		8
        /*00f8*/ 	.dword	_ZN34_INTERNAL_ab6d64b5_4_k_cu_badf1bed6thrust24THRUST_300001_SM_1000_NS6system6detail10sequential3seqE
	.align		8
        /*0100*/ 	.dword	_ZN34_INTERNAL_ab6d64b5_4_k_cu_badf1bed6thrust24THRUST_300001_SM_1000_NS12placeholders2_1E
	.align		8
        /*0108*/ 	.dword	_ZN34_INTERNAL_ab6d64b5_4_k_cu_badf1bed6thrust24THRUST_300001_SM_1000_NS12placeholders2_2E
	.align		8
        /*0110*/ 	.dword	_ZN34_INTERNAL_ab6d64b5_4_k_cu_badf1bed6thrust24THRUST_300001_SM_1000_NS12placeholders2_3E
	.align		8
        /*0118*/ 	.dword	_ZN34_INTERNAL_ab6d64b5_4_k_cu_badf1bed6thrust24THRUST_300001_SM_1000_NS12placeholders2_4E
	.align		8
        /*0120*/ 	.dword	_ZN34_INTERNAL_ab6d64b5_4_k_cu_badf1bed6thrust24THRUST_300001_SM_1000_NS12placeholders2_5E
	.align		8
        /*0128*/ 	.dword	_ZN34_INTERNAL_ab6d64b5_4_k_cu_badf1bed6thrust24THRUST_300001_SM_1000_NS12placeholders2_6E
	.align		8
        /*0130*/ 	.dword	_ZN34_INTERNAL_ab6d64b5_4_k_cu_badf1bed6thrust24THRUST_300001_SM_1000_NS12placeholders2_7E
	.align		8
        /*0138*/ 	.dword	_ZN34_INTERNAL_ab6d64b5_4_k_cu_badf1bed6thrust24THRUST_300001_SM_1000_NS12placeholders2_8E
	.align		8
        /*0140*/ 	.dword	_ZN34_INTERNAL_ab6d64b5_4_k_cu_badf1bed6thrust24THRUST_300001_SM_1000_NS12placeholders2_9E
	.align		8
        /*0148*/ 	.dword	_ZN34_INTERNAL_ab6d64b5_4_k_cu_badf1bed6thrust24THRUST_300001_SM_1000_NS12placeholders3_10E
	.align		8
        /*0150*/ 	.dword	_ZN34_INTERNAL_ab6d64b5_4_k_cu_badf1bed6thrust24THRUST_300001_SM_1000_NS3seqE


//--------------------- .text._ZN3cub18CUB_300001_SM_10006detail9transform16transform_kernelINS2_10policy_hubILb0EN4cuda3std3__45tupleIJN6thrust24THRUST_300001_SM_1000_NS6detail15normal_iteratorINSA_10device_ptrIiEEEESF_EEEE10policy1000ElNS7_7modulusIiEESF_JPiSL_EEEvT0_iT1_T2_DpNS2_10kernel_argIT3_EE --------------------------
	.section	.text._ZN3cub18CUB_300001_SM_10006detail9transform16transform_kernelINS2_10policy_hubILb0EN4cuda3std3__45tupleIJN6thrust24THRUST_300001_SM_1000_NS6detail15normal_iteratorINSA_10device_ptrIiEEEESF_EEEE10policy1000ElNS7_7modulusIiEESF_JPiSL_EEEvT0_iT1_T2_DpNS2_10kernel_argIT3_EE,"ax",@progbits
	.align	128
        .global         _ZN3cub18CUB_300001_SM_10006detail9transform16transform_kernelINS2_10policy_hubILb0EN4cuda3std3__45tupleIJN6thrust24THRUST_300001_SM_1000_NS6detail15normal_iteratorINSA_10device_ptrIiEEEESF_EEEE10policy1000ElNS7_7modulusIiEESF_JPiSL_EEEvT0_iT1_T2_DpNS2_10kernel_argIT3_EE
        .type           _ZN3cub18CUB_300001_SM_10006detail9transform16transform_kernelINS2_10policy_hubILb0EN4cuda3std3__45tupleIJN6thrust24THRUST_300001_SM_1000_NS6detail15normal_iteratorINSA_10device_ptrIiEEEESF_EEEE10policy1000ElNS7_7modulusIiEESF_JPiSL_EEEvT0_iT1_T2_DpNS2_10kernel_argIT3_EE,@function
        .size           _ZN3cub18CUB_300001_SM_10006detail9transform16transform_kernelINS2_10policy_hubILb0EN4cuda3std3__45tupleIJN6thrust24THRUST_300001_SM_1000_NS6detail15normal_iteratorINSA_10device_ptrIiEEEESF_EEEE10policy1000ElNS7_7modulusIiEESF_JPiSL_EEEvT0_iT1_T2_DpNS2_10kernel_argIT3_EE,(.L_x_227 - _ZN3cub18CUB_300001_SM_10006detail9transform16transform_kernelINS2_10policy_hubILb0EN4cuda3std3__45tupleIJN6thrust24THRUST_300001_SM_1000_NS6detail15normal_iteratorINSA_10device_ptrIiEEEESF_EEEE10policy1000ElNS7_7modulusIiEESF_JPiSL_EEEvT0_iT1_T2_DpNS2_10kernel_argIT3_EE)
        .other          _ZN3cub18CUB_300001_SM_10006detail9transform16transform_kernelINS2_10policy_hubILb0EN4cuda3std3__45tupleIJN6thrust24THRUST_300001_SM_1000_NS6detail15normal_iteratorINSA_10device_ptrIiEEEESF_EEEE10policy1000ElNS7_7modulusIiEESF_JPiSL_EEEvT0_iT1_T2_DpNS2_10kernel_argIT3_EE,@"STO_CUDA_ENTRY STV_DEFAULT"
_ZN3cub18CUB_300001_SM_10006detail9transform16transform_kernelINS2_10policy_hubILb0EN4cuda3std3__45tupleIJN6thrust24THRUST_300001_SM_1000_NS6detail15normal_iteratorINSA_10device_ptrIiEEEESF_EEEE10policy1000ElNS7_7modulusIiEESF_JPiSL_EEEvT0_iT1_T2_DpNS2_10kernel_argIT3_EE:
.text._ZN3cub18CUB_300001_SM_10006detail9transform16transform_kernelINS2_10policy_hubILb0EN4cuda3std3__45tupleIJN6thrust24THRUST_300001_SM_1000_NS6detail15normal_iteratorINSA_10device_ptrIiEEEESF_EEEE10policy1000ElNS7_7modulusIiEESF_JPiSL_EEEvT0_iT1_T2_DpNS2_10kernel_argIT3_EE:
[----:B------:R-:W-:Y:S01]  /*0000*/  LDC R1, c[0x0][0x37c] ;  /* 0x0000df00ff017b82 */ /* 0x000fe20000000800 */
[----:B------:R-:W1:Y:S07]  /*0010*/  LDCU UR24, c[0x0][0x388] ;  /* 0x00007100ff1877ac */ /* 0x000e6e0008000800 */
[----:B------:R-:W2:Y:S01]  /*0020*/  S2UR UR5, SR_CTAID.X ;  /* 0x00000000000579c3 */ /* 0x000ea20000002500 */
[----:B------:R-:W3:Y:S01]  /*0030*/  LDCU UR7, c[0x0][0x370] ;  /* 0x00006e00ff0777ac */ /* 0x000ee20008000800 */
[----:B------:R-:W4:Y:S06]  /*0040*/  LDCU.64 UR22, c[0x0][0x358] ;  /* 0x00006b00ff1677ac */ /* 0x000f2c0008000a00 */
[----:B------:R-:W5:Y:S01]  /*0050*/  LDC.64 R2, c[0x0][0x380] ;  /* 0x0000e000ff027b82 */ /* 0x000f620000000a00 */
[----:B-1----:R-:W-:-:S04]  /*0060*/  USHF.L.U32 UR19, UR24, 0x7, URZ ;  /* 0x0000000718137899 */ /* 0x002fc800080006ff */
[----:B------:R-:W-:Y:S02]  /*0070*/  USHF.R.S32.HI UR8, URZ, 0x1f, UR19 ;  /* 0x0000001fff087899 */ /* 0x000fe40008011413 */
[----:B--2---:R-:W-:Y:S02]  /*0080*/  UIMAD.WIDE.U32 UR20, UR19, UR5, URZ ;  /* 0x00000005131472a5 */ /* 0x004fe4000f8e00ff */
[----:B------:R-:W-:Y:S02]  /*0090*/  UIMAD UR6, UR8, UR5, URZ ;  /* 0x00000005080672a4 */ /* 0x000fe4000f8e02ff */
[----:B------:R-:W-:Y:S02]  /*00a0*/  UIADD3 UR4, UPT, UPT, UR5, 0x2, URZ ;  /* 0x0000000205047890 */ /* 0x000fe4000fffe0ff */
[----:B------:R-:W-:Y:S02]  /*00b0*/  UIADD3 UR6, UPT, UPT, UR21, UR6, URZ ;  /* 0x0000000615067290 */ /* 0x000fe4000fffe0ff */
[----:B---3--:R-:W-:Y:S01]  /*00c0*/  UISETP.GE.U32.AND UP0, UPT, UR4, UR7, UPT ;  /* 0x000000070400728c */ /* 0x008fe2000bf06070 */
[----:B-----5:R-:W-:-:S03]  /*00d0*/  IADD3 R0, P0, PT, R2, -UR20, RZ ;  /* 0x8000001402007c10 */ /* 0x020fc6000ff1e0ff */
[----:B------:R-:W-:Y:S01]  /*00e0*/  UISETP.EQ.OR UP0, UPT, UR5, URZ, UP0 ;  /* 0x000000ff0500728c */ /* 0x000fe20008702670 */
[----:B------:R-:W-:Y:S02]  /*00f0*/  IADD3.X R2, PT, PT, R3, ~UR6, RZ, P0, !PT ;  /* 0x8000000603027c10 */ /* 0x000fe400087fe4ff */
[----:B------:R-:W-:-:S04]  /*0100*/  ISETP.LT.U32.AND P0, PT, R0, UR19, PT ;  /* 0x0000001300007c0c */ /* 0x000fc8000bf01070 */
[----:B------:R-:W-:-:S04]  /*0110*/  ISETP.LT.AND.EX P0, PT, R2, UR8, PT, P0 ;  /* 0x0000000802007c0c */ /* 0x000fc8000bf01300 */
[----:B------:R-:W-:Y:S01]  /*0120*/  SEL R0, R0, UR19, P0 ;  /* 0x0000001300007c07 */ /* 0x000fe20008000000 */
[----:B----4-:R-:W-:Y:S08]  /*0130*/  BRA.U UP0, `(.L_x_0) ;  /* 0x0000000100e47547 */ /* 0x010ff0000b800000 */
[----:B------:R-:W1:Y:S01]  /*0140*/  S2R R2, SR_TID.X ;  /* 0x0000000000027919 */ /* 0x000e620000002100 */
[----:B------:R-:W-:Y:S01]  /*0150*/  ELECT P0, URZ, PT ;  /* 0x0000000000ff782f */ /* 0x000fe20003800000 */
[----:B------:R-:W-:Y:S03]  /*0160*/  BSSY.RECONVERGENT B0, `(.L_x_1) ;  /* 0x000002e000007945 */ /* 0x000fe60003800200 */
[----:B-1----:R-:W-:-:S13]  /*0170*/  ISETP.GT.U32.OR P0, PT, R2, 0x1f, !P0 ;  /* 0x0000001f0200780c */ /* 0x002fda0004704470 */
[----:B------:R-:W-:Y:S05]  /*0180*/  @P0 BRA `(.L_x_2) ;  /* 0x0000000000ac0947 */ /* 0x000fea0003800000 */
[----:B------:R-:W1:Y:S01]  /*0190*/  S2UR UR18, SR_CgaCtaId ;  /* 0x00000000001279c3 */ /* 0x000e620000008800 */
[----:B------:R-:W2:Y:S01]  /*01a0*/  LDCU UR15, c[0x0][0x3a0] ;  /* 0x00007400ff0f77ac */ /* 0x000ea20008000800 */
[----:B------:R-:W3:Y:S01]  /*01b0*/  LDCU UR17, c[0x0][0x3b0] ;  /* 0x00007600ff1177ac */ /* 0x000ee20008000800 */
[----:B------:R-:W-:Y:S01]  /*01c0*/  ULEA UR14, UR24, 0xf, 0x9 ;  /* 0x0000000f180e7891 */ /* 0x000fe2000f8e48ff */
[----:B------:R-:W-:Y:S01]  /*01d0*/  UMOV UR7, 0x400 ;  /* 0x0000040000077882 */ /* 0x000fe20000000000 */
[----:B------:R-:W-:Y:S01]  /*01e0*/  UMOV UR10, 0x1 ;  /* 0x00000001000a7882 */ /* 0x000fe20000000000 */
[----:B------:R-:W4:Y:S01]  /*01f0*/  LDCU.64 UR4, c[0x0][0x398] ;  /* 0x00007300ff0477ac */ /* 0x000f220008000a00 */
[----:B------:R-:W-:-:S04]  /*0200*/  UIADD3 UR10, UPT, UPT, -UR10, 0x100000, URZ ;  /* 0x001000000a0a7890 */ /* 0x000fc8000fffe1ff */
[----:B------:R-:W-:Y:S02]  /*0210*/  USHF.L.U32 UR11, UR10, 0xb, URZ ;  /* 0x0000000b0a0b7899 */ /* 0x000fe400080006ff */
[----:B------:R-:W-:Y:S02]  /*0220*/  USHF.L.U32 UR10, UR10, 0x1, URZ ;  /* 0x000000010a0a7899 */ /* 0x000fe400080006ff */
[----:B--2---:R-:W-:Y:S01]  /*0230*/  UIADD3 UR15, UPT, UPT, UR14, UR15, URZ ;  /* 0x0000000f0e0f7290 */ /* 0x004fe2000fffe0ff */
[----:B------:R-:W2:Y:S01]  /*0240*/  LDCU.64 UR12, c[0x0][0x3a8] ;  /* 0x00007500ff0c77ac */ /* 0x000ea20008000a00 */
[----:B---3--:R-:W-:Y:S02]  /*0250*/  UIADD3 UR14, UPT, UPT, UR14, UR17, URZ ;  /* 0x000000110e0e7290 */ /* 0x008fe4000fffe0ff */
[----:B-1----:R-:W-:Y:S02]  /*0260*/  ULEA UR17, UR18, UR7, 0x18 ;  /* 0x0000000712117291 */ /* 0x002fe4000f8ec0ff */
[----:B------:R-:W-:-:S02]  /*0270*/  UIADD3 UR16, UPT, UPT, UR7, 0x80, URZ ;  /* 0x0000008007107890 */ /* 0x000fc4000fffe0ff */
[----:B------:R-:W-:Y:S02]  /*0280*/  USHF.L.U64.HI UR9, UR20, 0x2, UR6 ;  /* 0x0000000214097899 */ /* 0x000fe40008010206 */
[----:B------:R-:W-:Y:S02]  /*0290*/  USHF.L.U32 UR8, UR20, 0x2, URZ ;  /* 0x0000000214087899 */ /* 0x000fe400080006ff */
[----:B------:R-:W-:Y:S02]  /*02a0*/  ULOP3.LUT UR15, UR15, 0xfffffff0, URZ, 0xc0, !UPT ;  /* 0xfffffff00f0f7892 */ /* 0x000fe4000f8ec0ff */
[----:B------:R-:W-:Y:S01]  /*02b0*/  ULOP3.LUT UR14, UR14, 0xfffffff0, URZ, 0xc0, !UPT ;  /* 0xfffffff00e0e7892 */ /* 0x000fe2000f8ec0ff */
[----:B------:R-:W1:Y:S02]  /*02c0*/  FENCE.VIEW.ASYNC.S ;  /* 0x00000000000073c6 */ /* 0x000e640000000000 */
[----:B-1----:R1:W3:Y:S02]  /*02d0*/  SYNCS.EXCH.64 URZ, [UR17], UR10 ;  /* 0x0000000a11ff75b2 */ /* 0x0022e40008000100 */
[----:B------:R-:W-:Y:S01]  /*02e0*/  @!PT LDS RZ, [RZ] ;  /* 0x00000000fffff984 */ /* 0x000fe20000000800 */
[----:B------:R-:W-:Y:S01]  /*02f0*/  @!PT LDS RZ, [RZ] ;  /* 0x00000000fffff984 */ /* 0x000fe20000000800 */
[----:B------:R-:W-:Y:S01]  /*0300*/  @!PT LDS RZ, [RZ] ;  /* 0x00000000fffff984 */ /* 0x000fe20000000800 */
[----:B------:R-:W-:Y:S01]  /*0310*/  @!PT LDS RZ, [RZ] ;  /* 0x00000000fffff984 */ /* 0x000fe20000000800 */
[----:B---3--:R3:W-:Y:S06]  /*0320*/  MEMBAR.ALL.CTA ;  /* 0x0000000000007992 */ /* 0x0087ec0000008000 */
[----:B---3--:R-:W3:Y:S01]  /*0330*/  FENCE.VIEW.ASYNC.S ;  /* 0x00000000000073c6 */ /* 0x008ee20000000000 */
[----:B------:R-:W-:-:S02]  /*0340*/  ULEA UR16, UR18, UR16, 0x18 ;  /* 0x0000001012107291 */ /* 0x000fc4000f8ec0ff */
[----:B----4-:R-:W-:Y:S02]  /*0350*/  UIADD3.64 UR4, UPT, UPT, UR8, UR4, URZ ;  /* 0x0000000408047297 */ /* 0x010fe4000fffe0ff */
[----:B------:R-:W-:Y:S02]  /*0360*/  USHF.R.U32.HI UR7, URZ, 0x4, UR15 ;  /* 0x00000004ff077899 */ /* 0x000fe4000801160f */
[----:B--2---:R-:W-:Y:S02]  /*0370*/  UIADD3.64 UR8, UPT, UPT, UR8, UR12, URZ ;  /* 0x0000000c08087297 */ /* 0x004fe4000fffe0ff */
[----:B------:R-:W-:Y:S02]  /*0380*/  UIADD3 UR15, UPT, UPT, UR15, UR14, URZ ;  /* 0x0000000e0f0f7290 */ /* 0x000fe4000fffe0ff */
[----:B------:R-:W-:Y:S02]  /*0390*/  ULEA UR12, UR24, UR16, 0x9 ;  /* 0x00000010180c7291 */ /* 0x000fe4000f8e48ff */
[----:B------:R-:W-:-:S02]  /*03a0*/  USHF.R.U32.HI UR14, URZ, 0x4, UR14 ;  /* 0x00000004ff0e7899 */ /* 0x000fc4000801160e */
[----:B------:R-:W-:Y:S01]  /*03b0*/  UPRMT UR7, UR7, 0x5410, URZ ;  /* 0x0000541007077896 */ /* 0x000fe200080000ff */
[----:B------:R-:W-:Y:S01]  /*03c0*/  IMAD.U32 R2, RZ, RZ, UR15 ;  /* 0x0000000fff027e24 */ /* 0x000fe2000f8e00ff */
[----:B------:R-:W-:Y:S02]  /*03d0*/  UIADD3 UR12, UPT, UPT, UR12, 0x80, URZ ;  /* 0x000000800c0c7890 */ /* 0x000fe4000fffe0ff */
[----:B------:R-:W-:Y:S01]  /*03e0*/  UPRMT UR14, UR14, 0x5410, URZ ;  /* 0x000054100e0e7896 */ /* 0x000fe200080000ff */
[----:B------:R-:W-:-:S04]  /*03f0*/  UMOV UR13, UR17 ;  /* 0x00000011000d7c82 */ /* 0x000fc80008000000 */
[----:B---3--:R1:W-:Y:S04]  /*0400*/  UBLKCP.S.G [UR16], [UR4], UR7 ;  /* 0x00000010040073ba */ /* 0x0083e80008000207 */
[----:B------:R1:W-:Y:S01]  /*0410*/  UBLKCP.S.G [UR12], [UR8], UR14 ;  /* 0x0000000c080073ba */ /* 0x0003e2000800020e */
[----:B------:R1:W-:Y:S01]  /*0420*/  SYNCS.ARRIVE.TRANS64 RZ, [UR17], R2 ;  /* 0x00000002ffff79a7 */ /* 0x0003e20008000011 */
[----:B------:R-:W-:Y:S01]  /*0430*/  NOP ;  /* 0x0000000000007918 */ /* 0x000fe20000000000 */
.L_x_2:
[----:B-1----:R-:W-:Y:S05]  /*0440*/  BSYNC.RECONVERGENT B0 ;  /* 0x0000000000007941 */ /* 0x002fea0003800200 */
.L_x_1:
[----:B------:R-:W1:Y:S08]  /*0450*/  S2UR UR5, SR_CgaCtaId ;  /* 0x00000000000579c3 */ /* 0x000e700000008800 */
[----:B------:R-:W-:Y:S01]  /*0460*/  BAR.SYNC.DEFER_BLOCKING 0x0 ;  /* 0x0000000000007b1d */ /* 0x000fe20000010000 */
[----:B------:R-:W-:-:S05]  /*0470*/  SHF.L.U32 R2, RZ, 0x1f, RZ ;  /* 0x0000001fff027819 */ /* 0x000fca00000006ff */
[----:B------:R-:W-:Y:S02]  /*0480*/  UMOV UR4, 0x400 ;  /* 0x0000040000047882 */ /* 0x000fe40000000000 */
[----:B-1----:R-:W-:-:S12]  /*0490*/  ULEA UR4, UR5, UR4, 0x18 ;  /* 0x0000000405047291 */ /* 0x002fd8000f8ec0ff */
.L_x_3:
[----:B------:R-:W1:Y:S02]  /*04a0*/  SYNCS.PHASECHK.TRANS64.TRYWAIT P0, [UR4], R2 ;  /* 0x00000002ff0075a7 */ /* 0x000e640008001104 */
[----:B-1----:R-:W-:Y:S05]  /*04b0*/  @!P0 BRA `(.L_x_3) ;  /* 0xfffffffc00f88947 */ /* 0x002fea000383ffff */
[----:B------:R-:W-:Y:S05]  /*04c0*/  BRA `(.L_x_4) ;  /* 0x0000001400407947 */ /* 0x000fea0003800000 */
.L_x_0:
[----:B------:R-:W1:Y:S01]  /*04d0*/  S2R R3, SR_TID.Y ;  /* 0x0000000000037919 */ /* 0x000e620000002200 */
[----:B------:R-:W2:Y:S01]  /*04e0*/  LDCU UR9, c[0x0][0x360] ;  /* 0x00006c00ff0977ac */ /* 0x000ea20008000800 */
[----:B------:R-:W-:Y:S01]  /*04f0*/  IMAD.SHL.U32 R4, R0, 0x4, RZ ;  /* 0x0000000400047824 */ /* 0x000fe200078e00ff */
[----:B------:R-:W-:Y:S01]  /*0500*/  BSSY.RECONVERGENT B0, `(.L_x_5) ;  /* 0x00000aa000007945 */ /* 0x000fe20003800200 */
[----:B------:R-:W1:Y:S01]  /*0510*/  S2R R6, SR_TID.Z ;  /* 0x0000000000067919 */ /* 0x000e620000002300 */
[----:B------:R-:W2:Y:S01]  /*0520*/  LDCU UR10, c[0x0][0x364] ;  /* 0x00006c80ff0a77ac */ /* 0x000ea20008000800 */
[----:B------:R-:W3:Y:S01]  /*0530*/  LDC R2, c[0x0][0x368] ;  /* 0x0000da00ff027b82 */ /* 0x000ee20000000800 */
[----:B------:R-:W-:Y:S01]  /*0540*/  SHF.R.S32.HI R5, RZ, 0x1f, R4 ;  /* 0x0000001fff057819 */ /* 0x000fe20000011404 */
[----:B------:R-:W4:Y:S03]  /*0550*/  S2R R8, SR_TID.X ;  /* 0x0000000000087919 */ /* 0x000f260000002100 */
[----:B------:R-:W-:-:S02]  /*0560*/  SHF.R.U64 R4, R4, 0x2, R5 ;  /* 0x0000000204047819 */ /* 0x000fc40000001205 */
[----:B------:R-:W-:Y:S01]  /*0570*/  SHF.R.U32.HI R5, RZ, 0x2, R5 ;  /* 0x00000002ff057819 */ /* 0x000fe20000011605 */
[----:B--2---:R-:W-:Y:S02]  /*0580*/  UIMAD UR4, UR9, UR10, URZ ;  /* 0x0000000a090472a4 */ /* 0x004fe4000f8e02ff */
[----:B-1----:R-:W-:Y:S02]  /*0590*/  IMAD R3, R6, UR10, R3 ;  /* 0x0000000a06037c24 */ /* 0x002fe4000f8e0203 */
[----:B------:R-:W-:Y:S02]  /*05a0*/  IMAD.MOV.U32 R6, RZ, RZ, RZ ;  /* 0x000000ffff067224 */ /* 0x000fe400078e00ff */
[----:B----4-:R-:W-:Y:S02]  /*05b0*/  IMAD R3, R3, UR9, R8 ;  /* 0x0000000903037c24 */ /* 0x010fe4000f8e0208 */
[----:B---3--:R-:W-:Y:S01]  /*05c0*/  IMAD R8, R2, UR4, RZ ;  /* 0x0000000402087c24 */ /* 0x008fe2000f8e02ff */
[----:B------:R-:W-:-:S02]  /*05d0*/  UMOV UR4, URZ ;  /* 0x000000ff00047c82 */ /* 0x000fc40008000000 */
[----:B------:R-:W-:-:S04]  /*05e0*/  ISETP.GT.U32.AND P0, PT, R4, R3, PT ;  /* 0x000000030400720c */ /* 0x000fc80003f04070 */
[----:B------:R-:W-:-:S13]  /*05f0*/  ISETP.GT.U32.AND.EX P0, PT, R5, RZ, PT, P0 ;  /* 0x000000ff0500720c */ /* 0x000fda0003f04100 */
[----:B------:R-:W-:Y:S05]  /*0600*/  @!P0 BRA `(.L_x_6) ;  /* 0x0000000800648947 */ /* 0x000fea0003800000 */
[----:B------:R-:W-:Y:S01]  /*0610*/  IMAD.IADD R9, R8, 0x1, R3 ;  /* 0x0000000108097824 */ /* 0x000fe200078e0203 */
[----:B------:R-:W-:Y:S01]  /*0620*/  BSSY.RECONVERGENT B1, `(.L_x_7) ;  /* 0x0000024000017945 */ /* 0x000fe20003800200 */
[----:B------:R-:W-:-:S03]  /*0630*/  IMAD.MOV.U32 R12, RZ, RZ, -0x1 ;  /* 0xffffffffff0c7424 */ /* 0x000fc600078e00ff */
[CC--:B------:R-:W-:Y:S02]  /*0640*/  ISETP.GT.U32.AND P1, PT, R4.reuse, R9.reuse, PT ;  /* 0x000000090400720c */ /* 0x0c0fe40003f24070 */
[CC--:B------:R-:W-:Y:S02]  /*0650*/  ISETP.GT.U32.AND P0, PT, R4.reuse, R9.reuse, PT ;  /* 0x000000090400720c */ /* 0x0c0fe40003f04070 */
[C---:B------:R-:W-:Y:S02]  /*0660*/  ISETP.GT.U32.AND.EX P1, PT, R5.reuse, RZ, PT, P1 ;  /* 0x000000ff0500720c */ /* 0x040fe40003f24110 */
[----:B------:R-:W-:Y:S02]  /*0670*/  ISETP.GT.U32.AND.EX P0, PT, R5, RZ, PT, P0 ;  /* 0x000000ff0500720c */ /* 0x000fe40003f04100 */
[----:B------:R-:W-:Y:S02]  /*0680*/  SEL R10, R4, R9, P1 ;  /* 0x00000009040a7207 */ /* 0x000fe40000800000 */
[----:B------:R-:W-:-:S02]  /*0690*/  SEL R7, RZ, 0x1, !P0 ;  /* 0x00000001ff077807 */ /* 0x000fc40004000000 */
[----:B------:R-:W-:Y:S02]  /*06a0*/  SEL R11, R5, RZ, P1 ;  /* 0x000000ff050b7207 */ /* 0x000fe40000800000 */
[----:B------:R-:W-:-:S04]  /*06b0*/  IADD3 R14, P0, P1, R10, -R7, -R9 ;  /* 0x800000070a0e7210 */ /* 0x000fc8000791e809 */
[----:B------:R-:W-:-:S04]  /*06c0*/  IADD3.X R15, PT, PT, R11, -0x1, R12, P0, P1 ;  /* 0xffffffff0b0f7810 */ /* 0x000fc800007e240c */
[----:B------:R-:W-:-:S13]  /*06d0*/  ISETP.NE.U32.AND P0, PT, R15, RZ, PT ;  /* 0x000000ff0f00720c */ /* 0x000fda0003f05070 */
[----:B------:R-:W-:Y:S05]  /*06e0*/  @P0 BRA `(.L_x_8) ;  /* 0x0000000000500947 */ /* 0x000fea0003800000 */
[----:B------:R-:W1:Y:S01]  /*06f0*/  I2F.U32.RP R9, R8 ;  /* 0x0000000800097306 */ /* 0x000e620000209000 */
[----:B------:R-:W-:Y:S01]  /*0700*/  IMAD.MOV R13, RZ, RZ, -R8 ;  /* 0x000000ffff0d7224 */ /* 0x000fe200078e0a08 */
[----:B------:R-:W-:-:S06]  /*0710*/  ISETP.NE.U32.AND P2, PT, R8, RZ, PT ;  /* 0x000000ff0800720c */ /* 0x000fcc0003f45070 */
[----:B-1----:R-:W1:Y:S02]  /*0720*/  MUFU.RCP R9, R9 ;  /* 0x0000000900097308 */ /* 0x002e640000001000 */
[----:B-1----:R-:W-:-:S06]  /*0730*/  VIADD R10, R9, 0xffffffe ;  /* 0x0ffffffe090a7836 */ /* 0x002fcc0000000000 */
[----:B------:R1:W2:Y:S02]  /*0740*/  F2I.FTZ.U32.TRUNC.NTZ R11, R10 ;  /* 0x0000000a000b7305 */ /* 0x0002a4000021f000 */
[----:B-1----:R-:W-:Y:S02]  /*0750*/  IMAD.MOV.U32 R10, RZ, RZ, RZ ;  /* 0x000000ffff0a7224 */ /* 0x002fe400078e00ff */
[----:B--2---:R-:W-:-:S04]  /*0760*/  IMAD R13, R13, R11, RZ ;  /* 0x0000000b0d0d7224 */ /* 0x004fc800078e02ff */
[----:B------:R-:W-:-:S06]  /*0770*/  IMAD.HI.U32 R11, R11, R13, R10 ;  /* 0x0000000d0b0b7227 */ /* 0x000fcc00078e000a */
[----:B------:R-:W-:-:S04]  /*0780*/  IMAD.HI.U32 R10, R11, R14, RZ ;  /* 0x0000000e0b0a7227 */ /* 0x000fc800078e00ff */
[----:B------:R-:W-:-:S04]  /*0790*/  IMAD.MOV R11, RZ, RZ, -R10 ;  /* 0x000000ffff0b7224 */ /* 0x000fc800078e0a0a */
[----:B------:R-:W-:-:S05]  /*07a0*/  IMAD R11, R8, R11, R14 ;  /* 0x0000000b080b7224 */ /* 0x000fca00078e020e */
[----:B------:R-:W-:-:S13]  /*07b0*/  ISETP.GE.U32.AND P0, PT, R11, R8, PT ;  /* 0x000000080b00720c */ /* 0x000fda0003f06070 */
[----:B------:R-:W-:Y:S01]  /*07c0*/  @P0 IMAD.IADD R11, R11, 0x1, -R8 ;  /* 0x000000010b0b0824 */ /* 0x000fe200078e0a08 */
[----:B------:R-:W-:-:S04]  /*07d0*/  @P0 IADD3 R10, PT, PT, R10, 0x1, RZ ;  /* 0x000000010a0a0810 */ /* 0x000fc80007ffe0ff */
[----:B------:R-:W-:Y:S01]  /*07e0*/  ISETP.GE.U32.AND P1, PT, R11, R8, PT ;  /* 0x000000080b00720c */ /* 0x000fe20003f26070 */
[----:B------:R-:W-:-:S12]  /*07f0*/  IMAD.MOV.U32 R11, RZ, RZ, RZ ;  /* 0x000000ffff0b7224 */ /* 0x000fd800078e00ff */
[----:B------:R-:W-:Y:S01]  /*0800*/  @P1 VIADD R10, R10, 0x1 ;  /* 0x000000010a0a1836 */ /* 0x000fe20000000000 */
[----:B------:R-:W-:Y:S01]  /*0810*/  @!P2 LOP3.LUT R10, RZ, R8, RZ, 0x33, !PT ;  /* 0x00000008ff0aa212 */ /* 0x000fe200078e33ff */
[----:B------:R-:W-:Y:S06]  /*0820*/  BRA `(.L_x_9) ;  /* 0x00000000000c7947 */ /* 0x000fec0003800000 */
.L_x_8:
[----:B------:R-:W-:Y:S01]  /*0830*/  IMAD.MOV.U32 R9, RZ, RZ, R14 ;  /* 0x000000ffff097224 */ /* 0x000fe200078e000e */
[----:B------:R-:W-:-:S07]  /*0840*/  MOV R14, 0x860 ;  /* 0x00000860000e7802 */ /* 0x000fce0000000f00 */
[----:B------:R-:W-:Y:S05]  /*0850*/  CALL.REL.NOINC `($__internal_0_$__cuda_sm20_div_u64) ;  /* 0x00000018002c7944 */ /* 0x000fea0003c00000 */
.L_x_9:
[----:B------:R-:W-:Y:S05]  /*0860*/  BSYNC.RECONVERGENT B1 ;  /* 0x0000000000017941 */ /* 0x000fea0003800200 */
.L_x_7:
[----:B------:R-:W-:Y:S01]  /*0870*/  IADD3 R9, P0, PT, R10, R7, RZ ;  /* 0x000000070a097210 */ /* 0x000fe20007f1e0ff */
[----:B------:R-:W1:Y:S01]  /*0880*/  LDC R13, c[0x0][0x3a0] ;  /* 0x0000e800ff0d7b82 */ /* 0x000e620000000800 */
[----:B------:R-:W-:Y:S01]  /*0890*/  BSSY.RECONVERGENT B1, `(.L_x_10) ;  /* 0x0000033000017945 */ /* 0x000fe20003800200 */
[----:B------:R-:W-:Y:S01]  /*08a0*/  IMAD.MOV.U32 R29, RZ, RZ, R3 ;  /* 0x000000ffff1d7224 */ /* 0x000fe200078e0003 */
[C---:B------:R-:W-:Y:S01]  /*08b0*/  LOP3.LUT R7, R9.reuse, 0x3, RZ, 0xc0, !PT ;  /* 0x0000000309077812 */ /* 0x040fe200078ec0ff */
[----:B------:R-:W-:Y:S01]  /*08c0*/  IMAD.X R10, RZ, RZ, R11, P0 ;  /* 0x000000ffff0a7224 */ /* 0x000fe200000e060b */
[----:B------:R-:W-:Y:S02]  /*08d0*/  ISETP.GE.U32.AND P0, PT, R9, 0x3, PT ;  /* 0x000000030900780c */ /* 0x000fe40003f06070 */
[----:B------:R-:W-:Y:S02]  /*08e0*/  ISETP.NE.U32.AND P1, PT, R7, 0x3, PT ;  /* 0x000000030700780c */ /* 0x000fe40003f25070 */
[----:B------:R-:W-:Y:S01]  /*08f0*/  ISETP.GE.U32.AND.EX P0, PT, R10, RZ, PT, P0 ;  /* 0x000000ff0a00720c */ /* 0x000fe20003f06100 */
[----:B------:R-:W-:Y:S01]  /*0900*/  IMAD.MOV.U32 R10, RZ, RZ, R6 ;  /* 0x000000ffff0a7224 */ /* 0x000fe200078e0006 */
[----:B------:R-:W-:-:S02]  /*0910*/  ISETP.NE.AND.EX P1, PT, RZ, RZ, PT, P1 ;  /* 0x000000ffff00720c */ /* 0x000fc40003f25310 */
[----:B-1----:R-:W-:-:S11]  /*0920*/  SHF.R.S32.HI R11, RZ, 0x1f, R13 ;  /* 0x0000001fff0b7819 */ /* 0x002fd6000001140d */
[----:B------:R-:W-:Y:S05]  /*0930*/  @!P1 BRA `(.L_x_11) ;  /* 0x0000000000a09947 */ /* 0x000fea0003800000 */
[----:B------:R-:W1:Y:S01]  /*0940*/  S2UR UR7, SR_CgaCtaId ;  /* 0x00000000000779c3 */ /* 0x000e620000008800 */
[----:B------:R-:W2:Y:S01]  /*0950*/  LDCU.64 UR12, c[0x0][0x398] ;  /* 0x00007300ff0c77ac */ /* 0x000ea20008000a00 */
[C---:B------:R-:W-:Y:S01]  /*0960*/  IMAD.SHL.U32 R7, R3.reuse, 0x4, RZ ;  /* 0x0000000403077824 */ /* 0x040fe200078e00ff */
[----:B------:R-:W-:Y:S01]  /*0970*/  MOV R12, UR6 ;  /* 0x00000006000c7c02 */ /* 0x000fe20008000f00 */
[----:B------:R-:W-:Y:S01]  /*0980*/  IMAD.U32 R14, RZ, RZ, UR20 ;  /* 0x00000014ff0e7e24 */ /* 0x000fe2000f8e00ff */
[----:B------:R-:W-:Y:S01]  /*0990*/  UMOV UR5, 0x400 ;  /* 0x0000040000057882 */ /* 0x000fe20000000000 */
[----:B------:R-:W-:Y:S01]  /*09a0*/  IMAD.U32 R15, RZ, RZ, UR21 ;  /* 0x00000015ff0f7e24 */ /* 0x000fe2000f8e00ff */
[----:B------:R-:W-:Y:S01]  /*09b0*/  SHF.L.U64.HI R15, R3, 0x2, R6 ;  /* 0x00000002030f7819 */ /* 0x000fe20000010206 */
[----:B------:R-:W-:Y:S01]  /*09c0*/  VIADD R9, R9, 0x1 ;  /* 0x0000000109097836 */ /* 0x000fe20000000000 */
[----:B------:R-:W-:Y:S01]  /*09d0*/  LEA R10, P1, R14, R7, 0x2 ;  /* 0x000000070e0a7211 */ /* 0x000fe200078210ff */
[----:B------:R-:W-:Y:S01]  /*09e0*/  UIADD3 UR5, UPT, UPT, UR5, 0x80, URZ ;  /* 0x0000008005057890 */ /* 0x000fe2000fffe0ff */
[----:B------:R-:W-:-:S02]  /*09f0*/  IMAD R7, R2, UR10, RZ ;  /* 0x0000000a02077c24 */ /* 0x000fc4000f8e02ff */
[----:B------:R-:W-:Y:S01]  /*0a00*/  LEA.HI.X R14, R14, R15, R12, 0x2, P1 ;  /* 0x0000000f0e0e7211 */ /* 0x000fe200008f140c */
[----:B------:R-:W-:Y:S01]  /*0a10*/  IMAD.MOV.U32 R29, RZ, RZ, R3 ;  /* 0x000000ffff1d7224 */ /* 0x000fe200078e0003 */
[----:B------:R-:W-:Y:S01]  /*0a20*/  LOP3.LUT R9, R9, 0x3, RZ, 0xc0, !PT ;  /* 0x0000000309097812 */ /* 0x000fe200078ec0ff */
[----:B------:R-:W-:Y:S01]  /*0a30*/  IMAD R7, R7, UR9, RZ ;  /* 0x0000000907077c24 */ /* 0x000fe2000f8e02ff */
[----:B--2---:R-:W-:Y:S01]  /*0a40*/  IADD3 R17, P1, P2, R10, UR12, R13 ;  /* 0x0000000c0a117c10 */ /* 0x004fe2000fa3e00d */
[----:B------:R-:W-:-:S03]  /*0a50*/  IMAD.MOV.U32 R10, RZ, RZ, R6 ;  /* 0x000000ffff0a7224 */ /* 0x000fc600078e0006 */
[----:B------:R-:W-:Y:S01]  /*0a60*/  IADD3.X R18, PT, PT, R14, UR13, R11, P1, P2 ;  /* 0x0000000d0e127c10 */ /* 0x000fe20008fe440b */
[----:B-1----:R-:W-:Y:S01]  /*0a70*/  ULEA UR5, UR7, UR5, 0x18 ;  /* 0x0000000507057291 */ /* 0x002fe2000f8ec0ff */
[----:B------:R-:W-:-:S05]  /*0a80*/  IADD3 R9, P1, PT, RZ, -R9, RZ ;  /* 0x80000009ff097210 */ /* 0x000fca0007f3e0ff */
[----:B------:R-:W-:Y:S02]  /*0a90*/  VIADD R12, R13, UR5 ;  /* 0x000000050d0c7c36 */ /* 0x000fe40008000000 */
[----:B------:R-:W-:Y:S02]  /*0aa0*/  IMAD.X R16, RZ, RZ, -0x1, P1 ;  /* 0xffffffffff107424 */ /* 0x000fe400008e06ff */
[----:B------:R-:W-:-:S07]  /*0ab0*/  IMAD R12, R3, 0x4, R12 ;  /* 0x00000004030c7824 */ /* 0x000fce00078e020c */
.L_x_12:
[----:B------:R-:W-:Y:S01]  /*0ac0*/  IADD3 R9, P1, PT, R9, 0x1, RZ ;  /* 0x0000000109097810 */ /* 0x000fe20007f3e0ff */
[----:B------:R-:W-:Y:S01]  /*0ad0*/  IMAD.MOV.U32 R14, RZ, RZ, R17 ;  /* 0x000000ffff0e7224 */ /* 0x000fe200078e0011 */
[C---:B------:R-:W-:Y:S01]  /*0ae0*/  IADD3 R29, P2, PT, R8.reuse, R29, RZ ;  /* 0x0000001d081d7210 */ /* 0x040fe20007f5e0ff */
[----:B------:R-:W-:Y:S01]  /*0af0*/  IMAD.MOV.U32 R15, RZ, RZ, R18 ;  /* 0x000000ffff0f7224 */ /* 0x000fe200078e0012 */
[----:B------:R-:W-:Y:S01]  /*0b00*/  LEA R17, P3, R8, R17, 0x2 ;  /* 0x0000001108117211 */ /* 0x000fe200078610ff */
[----:B------:R-:W-:Y:S01]  /*0b10*/  IMAD.X R16, RZ, RZ, R16, P1 ;  /* 0x000000ffff107224 */ /* 0x000fe200008e0610 */
[----:B------:R-:W-:Y:S02]  /*0b20*/  ISETP.NE.U32.AND P1, PT, R9, RZ, PT ;  /* 0x000000ff0900720c */ /* 0x000fe40003f25070 */
[----:B------:R-:W-:Y:S01]  /*0b30*/  @!PT LDS RZ, [RZ] ;  /* 0x00000000fffff984 */ /* 0x000fe20000000800 */
[----:B------:R-:W-:Y:S01]  /*0b40*/  @!PT LDS RZ, [RZ] ;  /* 0x00000000fffff984 */ /* 0x000fe20000000800 */
[----:B------:R-:W-:Y:S01]  /*0b50*/  @!PT LDS RZ, [RZ] ;  /* 0x00000000fffff984 */ /* 0x000fe20000000800 */
[----:B------:R1:W-:Y:S01]  /*0b60*/  LDGSTS.E [R12], desc[UR22][R14.64] ;  /* 0x000000000e0c7fae */ /* 0x0003e2000b9a1016 */
[----:B------:R-:W-:Y:S02]  /*0b70*/  IADD3.X R10, PT, PT, RZ, R10, RZ, P2, !PT ;  /* 0x0000000aff0a7210 */ /* 0x000fe400017fe4ff */
[----:B------:R-:W-:-:S02]  /*0b80*/  ISETP.NE.AND.EX P1, PT, R16, RZ, PT, P1 ;  /* 0x000000ff1000720c */ /* 0x000fc40003f25310 */
[----:B------:R-:W-:Y:S01]  /*0b90*/  LEA.HI.X R18, R8, R18, RZ, 0x2, P3 ;  /* 0x0000001208127211 */ /* 0x000fe200018f14ff */
[----:B-1----:R-:W-:-:S10]  /*0ba0*/  IMAD R12, R7, 0x4, R12 ;  /* 0x00000004070c7824 */ /* 0x002fd400078e020c */
[----:B------:R-:W-:Y:S05]  /*0bb0*/  @P1 BRA `(.L_x_12) ;  /* 0xfffffffc00c01947 */ /* 0x000fea000383ffff */
.L_x_11:
[----:B------:R-:W-:Y:S05]  /*0bc0*/  BSYNC.RECONVERGENT B1 ;  /* 0x0000000000017941 */ /* 0x000fea0003800200 */
.L_x_10:
[----:B------:R-:W-:Y:S05]  /*0bd0*/  @!P0 BRA `(.L_x_6) ;  /* 0x0000000000f08947 */ /* 0x000fea0003800000 */
[----:B------:R-:W1:Y:S01]  /*0be0*/  S2UR UR8, SR_CgaCtaId ;  /* 0x00000000000879c3 */ /* 0x000e620000008800 */
[----:B------:R-:W2:Y:S01]  /*0bf0*/  LDCU.64 UR12, c[0x0][0x398] ;  /* 0x00007300ff0c77ac */ /* 0x000ea20008000a00 */
[C---:B------:R-:W-:Y:S01]  /*0c00*/  IMAD.SHL.U32 R9, R29.reuse, 0x4, RZ ;  /* 0x000000041d097824 */ /* 0x040fe200078e00ff */
[----:B------:R-:W-:Y:S01]  /*0c10*/  SHF.R.U32.HI R19, RZ, 0x1e, R8 ;  /* 0x0000001eff137819 */ /* 0x000fe20000011608 */
[----:B------:R-:W-:Y:S01]  /*0c20*/  IMAD.U32 R14, RZ, RZ, UR20 ;  /* 0x00000014ff0e7e24 */ /* 0x000fe2000f8e00ff */
[----:B------:R-:W-:Y:S01]  /*0c30*/  UMOV UR7, 0x400 ;  /* 0x0000040000077882 */ /* 0x000fe20000000000 */
[----:B------:R-:W-:Y:S01]  /*0c40*/  IMAD.U32 R15, RZ, RZ, UR21 ;  /* 0x00000015ff0f7e24 */ /* 0x000fe2000f8e00ff */
[C---:B------:R-:W-:Y:S01]  /*0c50*/  SHF.L.U64.HI R15, R29.reuse, 0x2, R10 ;  /* 0x000000021d0f7819 */ /* 0x040fe2000001020a */
[----:B------:R-:W-:Y:S01]  /*0c60*/  IMAD.U32 R12, RZ, RZ, UR6 ;  /* 0x00000006ff0c7e24 */ /* 0x000fe2000f8e00ff */
[----:B------:R-:W-:Y:S01]  /*0c70*/  LEA R9, P0, R14, R9, 0x2 ;  /* 0x000000090e097211 */ /* 0x000fe200078010ff */
[----:B------:R-:W-:Y:S01]  /*0c80*/  UIADD3 UR7, UPT, UPT, UR7, 0x80, URZ ;  /* 0x0000008007077890 */ /* 0x000fe2000fffe0ff */
[----:B------:R-:W-:Y:S01]  /*0c90*/  IMAD.SHL.U32 R18, R8, 0x4, RZ ;  /* 0x0000000408127824 */ /* 0x000fe200078e00ff */
[----:B------:R-:W-:Y:S01]  /*0ca0*/  UMOV UR5, URZ ;  /* 0x000000ff00057c82 */ /* 0x000fe20008000000 */
[----:B------:R-:W-:Y:S01]  /*0cb0*/  LEA.HI.X R12, R14, R15, R12, 0x2, P0 ;  /* 0x0000000f0e0c7211 */ /* 0x000fe200000f140c */
[----:B------:R-:W-:Y:S01]  /*0cc0*/  IMAD R24, R2, UR10, RZ ;  /* 0x0000000a02187c24 */ /* 0x000fe2000f8e02ff */
[----:B------:R-:W-:-:S03]  /*0cd0*/  IADD3 R14, P0, PT, R29, UR20, RZ ;  /* 0x000000141d0e7c10 */ /* 0x000fc6000ff1e0ff */
[----:B------:R-:W-:Y:S01]  /*0ce0*/  IMAD R24, R24, UR9, RZ ;  /* 0x0000000918187c24 */ /* 0x000fe2000f8e02ff */
[----:B------:R-:W-:Y:S02]  /*0cf0*/  IADD3.X R15, PT, PT, R10, UR6, RZ, P0, !PT ;  /* 0x000000060a0f7c10 */ /* 0x000fe400087fe4ff */
[----:B--2---:R-:W-:Y:S02]  /*0d00*/  IADD3 R7, P1, PT, R13, UR12, RZ ;  /* 0x0000000c0d077c10 */ /* 0x004fe4000ff3e0ff */
[C---:B------:R-:W-:Y:S01]  /*0d10*/  SHF.L.U64.HI R15, R14.reuse, 0x2, R15 ;  /* 0x000000020e0f7819 */ /* 0x040fe2000001020f */
[----:B-1----:R-:W-:Y:S01]  /*0d20*/  ULEA UR7, UR8, UR7, 0x18 ;  /* 0x0000000708077291 */ /* 0x002fe2000f8ec0ff */
[----:B------:R-:W-:Y:S01]  /*0d30*/  IMAD.SHL.U32 R14, R14, 0x4, RZ ;  /* 0x000000040e0e7824 */ /* 0x000fe200078e00ff */
[----:B------:R-:W-:Y:S02]  /*0d40*/  IADD3.X R11, PT, PT, R11, UR13, RZ, P1, !PT ;  /* 0x0000000d0b0b7c10 */ /* 0x000fe40008ffe4ff */
[CC--:B------:R-:W-:Y:S01]  /*0d50*/  LEA R20, P0, R8.reuse, R9.reuse, 0x3 ;  /* 0x0000000908147211 */ /* 0x0c0fe200078018ff */
[----:B------:R-:W-:Y:S01]  /*0d60*/  IMAD.WIDE.U32 R14, R8, 0xc, R14 ;  /* 0x0000000c080e7825 */ /* 0x000fe200078e000e */
[----:B------:R-:W-:-:S02]  /*0d70*/  IADD3 R22, P1, PT, R18, R9, RZ ;  /* 0x0000000912167210 */ /* 0x000fc40007f3e0ff */
[-C--:B------:R-:W-:Y:S01]  /*0d80*/  LEA.HI.X R26, R8, R12.reuse, RZ, 0x3, P0 ;  /* 0x0000000c081a7211 */ /* 0x080fe200000f1cff */
[----:B------:R-:W-:Y:S01]  /*0d90*/  VIADD R16, R13, UR7 ;  /* 0x000000070d107c36 */ /* 0x000fe20008000000 */
[----:B------:R-:W-:Y:S01]  /*0da0*/  IADD3.X R28, PT, PT, R19, R12, RZ, P1, !PT ;  /* 0x0000000c131c7210 */ /* 0x000fe20000ffe4ff */
[----:B------:R-:W-:Y:S02]  /*0db0*/  VIADD R23, R15, UR5 ;  /* 0x000000050f177c36 */ /* 0x000fe40008000000 */
[----:B------:R-:W-:-:S04]  /*0dc0*/  IMAD R13, R29, 0x4, R16 ;  /* 0x000000041d0d7824 */ /* 0x000fc800078e0210 */
[C-C-:B------:R-:W-:Y:S02]  /*0dd0*/  IMAD R21, R24.reuse, 0x4, R13.reuse ;  /* 0x0000000418157824 */ /* 0x140fe400078e020d */
[C-C-:B------:R-:W-:Y:S02]  /*0de0*/  IMAD R25, R24.reuse, 0x8, R13.reuse ;  /* 0x0000000818197824 */ /* 0x140fe400078e020d */
[----:B------:R-:W-:-:S07]  /*0df0*/  IMAD R27, R24, 0xc, R13 ;  /* 0x0000000c181b7824 */ /* 0x000fce00078e020d */
.L_x_13:
[----:B------:R-:W-:-:S05]  /*0e00*/  IADD3 R16, P0, PT, R7, R9, RZ ;  /* 0x0000000907107210 */ /* 0x000fca0007f1e0ff */
[----:B------:R-:W-:-:S05]  /*0e10*/  IMAD.X R17, R11, 0x1, R12, P0 ;  /* 0x000000010b117824 */ /* 0x000fca00000e060c */
[----:B------:R-:W-:Y:S01]  /*0e20*/  @!PT LDS RZ, [RZ] ;  /* 0x00000000fffff984 */ /* 0x000fe20000000800 */
[----:B------:R-:W-:Y:S01]  /*0e30*/  @!PT LDS RZ, [RZ] ;  /* 0x00000000fffff984 */ /* 0x000fe20000000800 */
[----:B------:R-:W-:Y:S01]  /*0e40*/  @!PT LDS RZ, [RZ] ;  /* 0x00000000fffff984 */ /* 0x000fe20000000800 */
[----:B------:R1:W-:Y:S02]  /*0e50*/  LDGSTS.E [R13], desc[UR22][R16.64] ;  /* 0x00000000100d7fae */ /* 0x0003e4000b9a1016 */
[----:B-1----:R-:W-:Y:S01]  /*0e60*/  IADD3 R16, P0, PT, R7, R22, RZ ;  /* 0x0000001607107210 */ /* 0x002fe20007f1e0ff */
[----:B------:R-:W-:-:S04]  /*0e70*/  IMAD R13, R24, 0x10, R13 ;  /* 0x00000010180d7824 */ /* 0x000fc800078e020d */
[----:B------:R-:W-:-:S05]  /*0e80*/  IMAD.X R17, R11, 0x1, R28, P0 ;  /* 0x000000010b117824 */ /* 0x000fca00000e061c */
[----:B------:R1:W-:Y:S02]  /*0e90*/  LDGSTS.E [R21], desc[UR22][R16.64] ;  /* 0x0000000010157fae */ /* 0x0003e4000b9a1016 */
[----:B-1----:R-:W-:Y:S02]  /*0ea0*/  IADD3 R16, P0, PT, R7, R20, RZ ;  /* 0x0000001407107210 */ /* 0x002fe40007f1e0ff */
[----:B------:R-:W-:-:S03]  /*0eb0*/  LEA R21, R24, R21, 0x4 ;  /* 0x0000001518157211 */ /* 0x000fc600078e20ff */
[----:B------:R-:W-:-:S05]  /*0ec0*/  IMAD.X R17, R11, 0x1, R26, P0 ;  /* 0x000000010b117824 */ /* 0x000fca00000e061a */
[----:B------:R1:W-:Y:S02]  /*0ed0*/  LDGSTS.E [R25], desc[UR22][R16.64] ;  /* 0x0000000010197fae */ /* 0x0003e4000b9a1016 */
[----:B-1----:R-:W-:Y:S01]  /*0ee0*/  IADD3 R16, P0, PT, R7, R14, RZ ;  /* 0x0000000e07107210 */ /* 0x002fe20007f1e0ff */
[----:B------:R-:W-:Y:S01]  /*0ef0*/  IMAD R25, R24, 0x10, R25 ;  /* 0x0000001018197824 */ /* 0x000fe200078e0219 */
[----:B------:R-:W-:-:S03]  /*0f00*/  LEA R7, P1, R8, R7, 0x4 ;  /* 0x0000000708077211 */ /* 0x000fc600078220ff */
[----:B------:R-:W-:Y:S01]  /*0f10*/  IMAD.X R17, R11, 0x1, R23, P0 ;  /* 0x000000010b117824 */ /* 0x000fe200000e0617 */
[----:B------:R-:W-:Y:S02]  /*0f20*/  IADD3 R29, P0, PT, R18, R29, RZ ;  /* 0x0000001d121d7210 */ /* 0x000fe40007f1e0ff */
[----:B------:R-:W-:Y:S02]  /*0f30*/  LEA.HI.X R11, R8, R11, RZ, 0x4, P1 ;  /* 0x0000000b080b7211 */ /* 0x000fe400008f24ff */
[----:B------:R1:W-:Y:S01]  /*0f40*/  LDGSTS.E [R27], desc[UR22][R16.64] ;  /* 0x00000000101b7fae */ /* 0x0003e2000b9a1016 */
[----:B------:R-:W-:Y:S01]  /*0f50*/  IMAD.X R10, R19, 0x1, R10, P0 ;  /* 0x00000001130a7824 */ /* 0x000fe200000e060a */
[----:B------:R-:W-:-:S04]  /*0f60*/  ISETP.GE.U32.AND P0, PT, R29, R4, PT ;  /* 0x000000041d00720c */ /* 0x000fc80003f06070 */
[----:B------:R-:W-:Y:S01]  /*0f70*/  ISETP.GE.U32.AND.EX P0, PT, R10, R5, PT, P0 ;  /* 0x000000050a00720c */ /* 0x000fe20003f06100 */
[----:B-1----:R-:W-:-:S12]  /*0f80*/  IMAD R27, R24, 0x10, R27 ;  /* 0x00000010181b7824 */ /* 0x002fd800078e021b */
[----:B------:R-:W-:Y:S05]  /*0f90*/  @!P0 BRA `(.L_x_13) ;  /* 0xfffffffc00988947 */ /* 0x000fea000383ffff */
.L_x_6:
[----:B------:R-:W-:Y:S05]  /*0fa0*/  BSYNC.RECONVERGENT B0 ;  /* 0x0000000000007941 */ /* 0x000fea0003800200 */
.L_x_5:
[----:B------:R-:W-:Y:S01]  /*0fb0*/  ISETP.GT.U32.AND P0, PT, R4, R3, PT ;  /* 0x000000030400720c */ /* 0x000fe20003f04070 */
[----:B------:R-:W0:Y:S01]  /*0fc0*/  LDGDEPBAR ;  /* 0x00000000000079af */ /* 0x000e220000000000 */
[----:B------:R-:W-:Y:S02]  /*0fd0*/  BSSY.RECONVERGENT B0, `(.L_x_14) ;  /* 0x000009c000007945 */ /* 0x000fe40003800200 */
[----:B------:R-:W-:-:S13]  /*0fe0*/  ISETP.GT.U32.AND.EX P0, PT, R5, R6, PT, P0 ;  /* 0x000000060500720c */ /* 0x000fda0003f04100 */
        /* <DEDUP_REMOVED lines=17> */
[----:B------:R-:W-:Y:S01]  /*1100*/  ISETP.NE.U32.AND P2, PT, R8, RZ, PT ;  /* 0x000000ff0800720c */ /* 0x000fe20003f45070 */
[----:B------:R-:W-:-:S05]  /*1110*/  IMAD.MOV.U32 R10, RZ, RZ, RZ ;  /* 0x000000ffff0a7224 */ /* 0x000fca00078e00ff */
[----:B-1----:R-:W1:Y:S02]  /*1120*/  MUFU.RCP R13, R13 ;  /* 0x0000000d000d7308 */ /* 0x002e640000001000 */
[----:B-1----:R-:W-:-:S06]  /*1130*/  VIADD R11, R13, 0xffffffe ;  /* 0x0ffffffe0d0b7836 */ /* 0x002fcc0000000000 */
[----:B------:R-:W1:Y:S02]  /*1140*/  F2I.FTZ.U32.TRUNC.NTZ R11, R11 ;  /* 0x0000000b000b7305 */ /* 0x000e64000021f000 */
[----:B-1----:R-:W-:-:S04]  /*1150*/  IMAD R9, R9, R11, RZ ;  /* 0x0000000b09097224 */ /* 0x002fc800078e02ff */
[----:B------:R-:W-:-:S04]  /*1160*/  IMAD.HI.U32 R9, R11, R9, R10 ;  /* 0x000000090b097227 */ /* 0x000fc800078e000a */
[----:B------:R-:W-:Y:S02]  /*1170*/  IMAD.MOV.U32 R11, RZ, RZ, RZ ;  /* 0x000000ffff0b7224 */ /* 0x000fe400078e00ff */
[----:B------:R-:W-:-:S04]  /*1180*/  IMAD.HI.U32 R10, R9, R12, RZ ;  /* 0x0000000c090a7227 */ /* 0x000fc800078e00ff */
[----:B------:R-:W-:-:S04]  /*1190*/  IMAD.MOV R9, RZ, RZ, -R10 ;  /* 0x000000ffff097224 */ /* 0x000fc800078e0a0a */
[----:B------:R-:W-:-:S05]  /*11a0*/  IMAD R9, R8, R9, R12 ;  /* 0x0000000908097224 */ /* 0x000fca00078e020c */
[----:B------:R-:W-:-:S13]  /*11b0*/  ISETP.GE.U32.AND P0, PT, R9, R8, PT ;  /* 0x000000080900720c */ /* 0x000fda0003f06070 */
[----:B------:R-:W-:Y:S01]  /*11c0*/  @P0 IMAD.IADD R9, R9, 0x1, -R8 ;  /* 0x0000000109090824 */ /* 0x000fe200078e0a08 */
[----:B------:R-:W-:-:S04]  /*11d0*/  @P0 IADD3 R10, PT, PT, R10, 0x1, RZ ;  /* 0x000000010a0a0810 */ /* 0x000fc80007ffe0ff */
[----:B------:R-:W-:-:S13]  /*11e0*/  ISETP.GE.U32.AND P1, PT, R9, R8, PT ;  /* 0x000000080900720c */ /* 0x000fda0003f26070 */
[----:B------:R-:W-:Y:S01]  /*11f0*/  @P1 VIADD R10, R10, 0x1 ;  /* 0x000000010a0a1836 */ /* 0x000fe20000000000 */
[----:B------:R-:W-:Y:S01]  /*1200*/  @!P2 LOP3.LUT R10, RZ, R8, RZ, 0x33, !PT ;  /* 0x00000008ff0aa212 */ /* 0x000fe200078e33ff */
[----:B------:R-:W-:Y:S06]  /*1210*/  BRA `(.L_x_18) ;  /* 0x00000000000c7947 */ /* 0x000fec0003800000 */
.L_x_17:
[----:B------:R-:W-:Y:S01]  /*1220*/  IMAD.MOV.U32 R9, RZ, RZ, R12 ;  /* 0x000000ffff097224 */ /* 0x000fe200078e000c */
[----:B------:R-:W-:-:S07]  /*1230*/  MOV R14, 0x1250 ;  /* 0x00001250000e7802 */ /* 0x000fce0000000f00 */
[----:B------:R-:W-:Y:S05]  /*1240*/  CALL.REL.NOINC `($__internal_0_$__cuda_sm20_div_u64) ;  /* 0x0000000c00b07944 */ /* 0x000fea0003c00000 */
.L_x_18:
[----:B------:R-:W-:Y:S05]  /*1250*/  BSYNC.RECONVERGENT B1 ;  /* 0x0000000000017941 */ /* 0x000fea0003800200 */
.L_x_16:
[----:B------:R-:W-:Y:S01]  /*1260*/  IADD3 R7, P0, PT, R10, R7, RZ ;  /* 0x000000070a077210 */ /* 0x000fe20007f1e0ff */
[----:B------:R-:W1:Y:S01]  /*1270*/  LDC R12, c[0x0][0x3b0] ;  /* 0x0000ec00ff0c7b82 */ /* 0x000e620000000800 */
[----:B------:R-:W-:Y:S02]  /*1280*/  BSSY.RECONVERGENT B1, `(.L_x_19) ;  /* 0x0000031000017945 */ /* 0x000fe40003800200 */
[C---:B------:R-:W-:Y:S01]  /*1290*/  LOP3.LUT R9, R7.reuse, 0x3, RZ, 0xc0, !PT ;  /* 0x0000000307097812 */ /* 0x040fe200078ec0ff */
[----:B------:R-:W-:Y:S01]  /*12a0*/  IMAD.X R10, RZ, RZ, R11, P0 ;  /* 0x000000ffff0a7224 */ /* 0x000fe200000e060b */
[----:B------:R-:W-:Y:S02]  /*12b0*/  ISETP.GE.U32.AND P0, PT, R7, 0x3, PT ;  /* 0x000000030700780c */ /* 0x000fe40003f06070 */
[----:B------:R-:W-:Y:S02]  /*12c0*/  ISETP.NE.U32.AND P1, PT, R9, 0x3, PT ;  /* 0x000000030900780c */ /* 0x000fe40003f25070 */
[----:B------:R-:W-:-:S02]  /*12d0*/  ISETP.GE.U32.AND.EX P0, PT, R10, RZ, PT, P0 ;  /* 0x000000ff0a00720c */ /* 0x000fc40003f06100 */
[----:B------:R-:W-:Y:S02]  /*12e0*/  ISETP.NE.AND.EX P1, PT, RZ, RZ, PT, P1 ;  /* 0x000000ffff00720c */ /* 0x000fe40003f25310 */
[----:B-1----:R-:W-:-:S11]  /*12f0*/  SHF.R.S32.HI R13, RZ, 0x1f, R12 ;  /* 0x0000001fff0d7819 */ /* 0x002fd6000001140c */
[----:B------:R-:W-:Y:S05]  /*1300*/  @!P1 BRA `(.L_x_20) ;  /* 0x0000000000a09947 */ /* 0x000fea0003800000 */
[----:B------:R-:W1:Y:S01]  /*1310*/  S2UR UR7, SR_CgaCtaId ;  /* 0x00000000000779c3 */ /* 0x000e620000008800 */
[----:B------:R-:W2:Y:S01]  /*1320*/  LDCU.64 UR12, c[0x0][0x3a8] ;  /* 0x00007500ff0c77ac */ /* 0x000ea20008000a00 */
[----:B------:R-:W-:Y:S02]  /*1330*/  IMAD.SHL.U32 R15, R3, 0x4, RZ ;  /* 0x00000004030f7824 */ /* 0x000fe400078e00ff */
[----:B------:R-:W-:Y:S01]  /*1340*/  IMAD.U32 R10, RZ, RZ, UR20 ;  /* 0x00000014ff0a7e24 */ /* 0x000fe2000f8e00ff */
[----:B------:R-:W-:Y:S01]  /*1350*/  UMOV UR5, 0x400 ;  /* 0x0000040000057882 */ /* 0x000fe20000000000 */
[----:B------:R-:W-:Y:S01]  /*1360*/  VIADD R9, R7, 0x1 ;  /* 0x0000000107097836 */ /* 0x000fe20000000000 */
[----:B------:R-:W-:Y:S01]  /*1370*/  UIADD3 UR5, UPT, UPT, UR5, 0x80, URZ ;  /* 0x0000008005057890 */ /* 0x000fe2000fffe0ff */
[----:B------:R-:W3:Y:S01]  /*1380*/  LDC R14, c[0x0][0x388] ;  /* 0x0000e200ff0e7b82 */ /* 0x000ee20000000800 */
[----:B------:R-:W-:Y:S01]  /*1390*/  IMAD.U32 R16, RZ, RZ, UR6 ;  /* 0x00000006ff107e24 */ /* 0x000fe2000f8e00ff */
[----:B------:R-:W-:Y:S01]  /*13a0*/  SHF.L.U64.HI R7, R3, 0x2, R6 ;  /* 0x0000000203077819 */ /* 0x000fe20000010206 */
[----:B------:R-:W-:Y:S01]  /*13b0*/  IMAD.U32 R11, RZ, RZ, UR21 ;  /* 0x00000015ff0b7e24 */ /* 0x000fe2000f8e00ff */
[----:B------:R-:W-:Y:S01]  /*13c0*/  LEA R15, P1, R10, R15, 0x2 ;  /* 0x0000000f0a0f7211 */ /* 0x000fe200078210ff */
[----:B------:R-:W-:Y:S01]  /*13d0*/  IMAD R11, R2, UR10, RZ ;  /* 0x0000000a020b7c24 */ /* 0x000fe2000f8e02ff */
[----:B------:R-:W-:-:S02]  /*13e0*/  LOP3.LUT R9, R9, 0x3, RZ, 0xc0, !PT ;  /* 0x0000000309097812 */ /* 0x000fc400078ec0ff */
[----:B------:R-:W-:Y:S01]  /*13f0*/  LEA.HI.X R16, R10, R7, R16, 0x2, P1 ;  /* 0x000000070a107211 */ /* 0x000fe200008f1410 */
[----:B------:R-:W-:Y:S01]  /*1400*/  IMAD R18, R11, UR9, RZ ;  /* 0x000000090b127c24 */ /* 0x000fe2000f8e02ff */
[----:B------:R-:W-:Y:S02]  /*1410*/  IADD3 R9, P3, PT, RZ, -R9, RZ ;  /* 0x80000009ff097210 */ /* 0x000fe40007f7e0ff */
[----:B--2---:R-:W-:Y:S01]  /*1420*/  IADD3 R15, P1, P2, R15, UR12, R12 ;  /* 0x0000000c0f0f7c10 */ /* 0x004fe2000fa3e00c */
[----:B-1----:R-:W-:-:S03]  /*1430*/  ULEA UR5, UR7, UR5, 0x18 ;  /* 0x0000000507057291 */ /* 0x002fc6000f8ec0ff */
[----:B------:R-:W-:-:S03]  /*1440*/  IADD3.X R16, PT, PT, R16, UR13, R13, P1, P2 ;  /* 0x0000000d10107c10 */ /* 0x000fc60008fe440d */
[----:B------:R-:W-:-:S05]  /*1450*/  IADD3 R7, PT, PT, R12, UR5, RZ ;  /* 0x000000050c077c10 */ /* 0x000fca000fffe0ff */
[----:B---3--:R-:W-:Y:S02]  /*1460*/  IMAD R10, R14, 0x200, R7 ;  /* 0x000002000e0a7824 */ /* 0x008fe400078e0207 */
[----:B------:R-:W-:Y:S02]  /*1470*/  IMAD.X R14, RZ, RZ, -0x1, P3 ;  /* 0xffffffffff0e7424 */ /* 0x000fe400018e06ff */
[----:B------:R-:W-:-:S07]  /*1480*/  IMAD R7, R3, 0x4, R10 ;  /* 0x0000000403077824 */ /* 0x000fce00078e020a */
.L_x_21:
[----:B------:R-:W-:Y:S01]  /*1490*/  IADD3 R9, P1, PT, R9, 0x1, RZ ;  /* 0x0000000109097810 */ /* 0x000fe20007f3e0ff */
[----:B------:R-:W-:Y:S01]  /*14a0*/  IMAD.MOV.U32 R10, RZ, RZ, R15 ;  /* 0x000000ffff0a7224 */ /* 0x000fe200078e000f */
[C---:B------:R-:W-:Y:S01]  /*14b0*/  IADD3 R3, P2, PT, R8.reuse, R3, RZ ;  /* 0x0000000308037210 */ /* 0x040fe20007f5e0ff */
[----:B------:R-:W-:Y:S01]  /*14c0*/  IMAD.MOV.U32 R11, RZ, RZ, R16 ;  /* 0x000000ffff0b7224 */ /* 0x000fe200078e0010 */
[C---:B------:R-:W-:Y:S01]  /*14d0*/  LEA R15, P3, R8.reuse, R15, 0x2 ;  /* 0x0000000f080f7211 */ /* 0x040fe200078610ff */
[----:B------:R-:W-:Y:S01]  /*14e0*/  IMAD.X R14, RZ, RZ, R14, P1 ;  /* 0x000000ffff0e7224 */ /* 0x000fe200008e060e */
[----:B------:R-:W-:Y:S01]  /*14f0*/  ISETP.NE.U32.AND P1, PT, R9, RZ, PT ;  /* 0x000000ff0900720c */ /* 0x000fe20003f25070 */
[----:B------:R-:W-:Y:S01]  /*1500*/  IMAD.X R6, RZ, RZ, R6, P2 ;  /* 0x000000ffff067224 */ /* 0x000fe200010e0606 */
[----:B------:R-:W-:Y:S01]  /*1510*/  @!PT LDS RZ, [RZ] ;  /* 0x00000000fffff984 */ /* 0x000fe20000000800 */
[----:B------:R-:W-:Y:S01]  /*1520*/  @!PT LDS RZ, [RZ] ;  /* 0x00000000fffff984 */ /* 0x000fe20000000800 */
[----:B------:R-:W-:Y:S01]  /*1530*/  @!PT LDS RZ, [RZ] ;  /* 0x00000000fffff984 */ /* 0x000fe20000000800 */
[----:B------:R1:W-:Y:S01]  /*1540*/  LDGSTS.E [R7+0x80], desc[UR22][R10.64] ;  /* 0x000800000a077fae */ /* 0x0003e2000b9a1016 */
[----:B------:R-:W-:Y:S02]  /*1550*/  LEA.HI.X R16, R8, R16, RZ, 0x2, P3 ;  /* 0x0000001008107211 */ /* 0x000fe400018f14ff */
[----:B------:R-:W-:Y:S01]  /*1560*/  ISETP.NE.AND.EX P1, PT, R14, RZ, PT, P1 ;  /* 0x000000ff0e00720c */ /* 0x000fe20003f25310 */
[----:B-1----:R-:W-:-:S12]  /*1570*/  IMAD R7, R18, 0x4, R7 ;  /* 0x0000000412077824 */ /* 0x002fd800078e0207 */
[----:B------:R-:W-:Y:S05]  /*1580*/  @P1 BRA `(.L_x_21) ;  /* 0xfffffffc00c01947 */ /* 0x000fea000383ffff */
.L_x_20:
[----:B------:R-:W-:Y:S05]  /*1590*/  BSYNC.RECONVERGENT B1 ;  /* 0x0000000000017941 */ /* 0x000fea0003800200 */
.L_x_19:
[----:B------:R-:W-:Y:S05]  /*15a0*/  @!P0 BRA `(.L_x_15) ;  /* 0x0000000000f88947 */ /* 0x000fea0003800000 */
[----:B------:R-:W1:Y:S01]  /*15b0*/  S2UR UR7, SR_CgaCtaId ;  /* 0x00000000000779c3 */ /* 0x000e620000008800 */
[----:B------:R-:W-:Y:S01]  /*15c0*/  UMOV UR5, 0x400 ;  /* 0x0000040000057882 */ /* 0x000fe20000000000 */
[----:B------:R-:W2:Y:S01]  /*15d0*/  LDCU.64 UR12, c[0x0][0x3a8] ;  /* 0x00007500ff0c77ac */ /* 0x000ea20008000a00 */
[C---:B------:R-:W-:Y:S01]  /*15e0*/  IADD3 R14, P0, PT, R3.reuse, UR20, RZ ;  /* 0x00000014030e7c10 */ /* 0x040fe2000ff1e0ff */
[C---:B------:R-:W-:Y:S01]  /*15f0*/  IMAD.SHL.U32 R9, R3.reuse, 0x4, RZ ;  /* 0x0000000403097824 */ /* 0x040fe200078e00ff */
[----:B------:R-:W-:Y:S01]  /*1600*/  MOV R10, UR20 ;  /* 0x00000014000a7c02 */ /* 0x000fe20008000f00 */
[----:B------:R-:W-:Y:S01]  /*1610*/  UIADD3 UR5, UPT, UPT, UR5, 0x80, URZ ;  /* 0x0000008005057890 */ /* 0x000fe2000fffe0ff */
[----:B------:R-:W-:Y:S01]  /*1620*/  IMAD.U32 R11, RZ, RZ, UR21 ;  /* 0x00000015ff0b7e24 */ /* 0x000fe2000f8e00ff */
[----:B------:R-:W3:Y:S01]  /*1630*/  LDC R16, c[0x0][0x388] ;  /* 0x0000e200ff107b82 */ /* 0x000ee20000000800 */
[----:B------:R-:W-:Y:S01]  /*1640*/  IMAD.U32 R17, RZ, RZ, UR6 ;  /* 0x00000006ff117e24 */ /* 0x000fe2000f8e00ff */
[----:B------:R-:W-:Y:S01]  /*1650*/  SHF.L.U64.HI R11, R3, 0x2, R6 ;  /* 0x00000002030b7819 */ /* 0x000fe20000010206 */
[----:B------:R-:W-:Y:S01]  /*1660*/  IMAD R21, R2, UR10, RZ ;  /* 0x0000000a02157c24 */ /* 0x000fe2000f8e02ff */
[----:B------:R-:W-:-:S03]  /*1670*/  LEA R9, P2, R10, R9, 0x2 ;  /* 0x000000090a097211 */ /* 0x000fc600078410ff */
[----:B------:R-:W-:Y:S01]  /*1680*/  IMAD R21, R21, UR9, RZ ;  /* 0x0000000915157c24 */ /* 0x000fe2000f8e02ff */
[----:B------:R-:W-:Y:S02]  /*1690*/  LEA.HI.X R10, R10, R11, R17, 0x2, P2 ;  /* 0x0000000b0a0a7211 */ /* 0x000fe400010f1411 */
[----:B--2---:R-:W-:Y:S01]  /*16a0*/  IADD3 R7, P1, PT, R12, UR12, RZ ;  /* 0x0000000c0c077c10 */ /* 0x004fe2000ff3e0ff */
[----:B-1----:R-:W-:-:S03]  /*16b0*/  ULEA UR5, UR7, UR5, 0x18 ;  /* 0x0000000507057291 */ /* 0x002fc6000f8ec0ff */
[----:B------:R-:W-:Y:S02]  /*16c0*/  IADD3.X R11, PT, PT, R13, UR13, RZ, P1, !PT ;  /* 0x0000000d0d0b7c10 */ /* 0x000fe40008ffe4ff */
[----:B------:R-:W-:Y:S02]  /*16d0*/  SHF.R.U32.HI R13, RZ, 0x1e, R8 ;  /* 0x0000001eff0d7819 */ /* 0x000fe40000011608 */
[----:B------:R-:W-:Y:S01]  /*16e0*/  LEA R22, P1, R8, R9, 0x3 ;  /* 0x0000000908167211 */ /* 0x000fe200078218ff */
[----:B------:R-:W-:Y:S01]  /*16f0*/  VIADD R15, R12, UR5 ;  /* 0x000000050c0f7c36 */ /* 0x000fe20008000000 */
[----:B------:R-:W-:Y:S01]  /*1700*/  UMOV UR5, URZ ;  /* 0x000000ff00057c82 */ /* 0x000fe20008000000 */
[C---:B------:R-:W-:Y:S01]  /*1710*/  IMAD.SHL.U32 R12, R8.reuse, 0x4, RZ ;  /* 0x00000004080c7824 */ /* 0x040fe200078e00ff */
[----:B------:R-:W-:Y:S01]  /*1720*/  LEA.HI.X R28, R8, R10, RZ, 0x3, P1 ;  /* 0x0000000a081c7211 */ /* 0x000fe200008f1cff */
[----:B---3--:R-:W-:Y:S01]  /*1730*/  IMAD R16, R16, 0x200, R15 ;  /* 0x0000020010107824 */ /* 0x008fe200078e020f */
[----:B------:R-:W-:-:S02]  /*1740*/  IADD3.X R15, PT, PT, R6, UR6, RZ, P0, !PT ;  /* 0x00000006060f7c10 */ /* 0x000fc400087fe4ff */
[----:B------:R-:W-:Y:S01]  /*1750*/  IADD3 R20, P0, PT, R12, R9, RZ ;  /* 0x000000090c147210 */ /* 0x000fe20007f1e0ff */
[----:B------:R-:W-:Y:S01]  /*1760*/  IMAD R2, R3, 0x4, R16 ;  /* 0x0000000403027824 */ /* 0x000fe200078e0210 */
[C---:B------:R-:W-:Y:S01]  /*1770*/  SHF.L.U64.HI R15, R14.reuse, 0x2, R15 ;  /* 0x000000020e0f7819 */ /* 0x040fe2000001020f */
[----:B------:R-:W-:Y:S02]  /*1780*/  IMAD.SHL.U32 R14, R14, 0x4, RZ ;  /* 0x000000040e0e7824 */ /* 0x000fe400078e00ff */
[----:B------:R-:W-:Y:S01]  /*1790*/  IMAD.X R26, R13, 0x1, R10, P0 ;  /* 0x000000010d1a7824 */ /* 0x000fe200000e060a */
[----:B------:R-:W-:Y:S01]  /*17a0*/  LEA R24, R21, R2, 0x2 ;  /* 0x0000000215187211 */ /* 0x000fe200078e10ff */
[----:B------:R-:W-:-:S04]  /*17b0*/  IMAD.WIDE.U32 R14, R8, 0xc, R14 ;  /* 0x0000000c080e7825 */ /* 0x000fc800078e000e */
[----:B------:R-:W-:Y:S02]  /*17c0*/  VIADD R23, R15, UR5 ;  /* 0x000000050f177c36 */ /* 0x000fe40008000000 */
[C-C-:B------:R-:W-:Y:S02]  /*17d0*/  IMAD R25, R21.reuse, 0x8, R2.reuse ;  /* 0x0000000815197824 */ /* 0x140fe400078e0202 */
[----:B------:R-:W-:-:S07]  /*17e0*/  IMAD R27, R21, 0xc, R2 ;  /* 0x0000000c151b7824 */ /* 0x000fce00078e0202 */
.L_x_22:
[----:B------:R-:W-:-:S05]  /*17f0*/  IADD3 R18, P0, PT, R7, R9, RZ ;  /* 0x0000000907127210 */ /* 0x000fca0007f1e0ff */
[----:B------:R-:W-:Y:S01]  /*1800*/  IMAD.X R19, R11, 0x1, R10, P0 ;  /* 0x000000010b137824 */ /* 0x000fe200000e060a */
[----:B------:R-:W-:-:S04]  /*1810*/  IADD3 R16, P0, PT, R7, R20, RZ ;  /* 0x0000001407107210 */ /* 0x000fc80007f1e0ff */
[----:B------:R-:W-:Y:S01]  /*1820*/  @!PT LDS RZ, [RZ] ;  /* 0x00000000fffff984 */ /* 0x000fe20000000800 */
[----:B------:R-:W-:Y:S01]  /*1830*/  @!PT LDS RZ, [RZ] ;  /* 0x00000000fffff984 */ /* 0x000fe20000000800 */
[----:B------:R-:W-:Y:S01]  /*1840*/  @!PT LDS RZ, [RZ] ;  /* 0x00000000fffff984 */ /* 0x000fe20000000800 */
[----:B------:R1:W-:Y:S01]  /*1850*/  LDGSTS.E [R2+0x80], desc[UR22][R18.64] ;  /* 0x0008000012027fae */ /* 0x0003e2000b9a1016 */
[----:B------:R-:W-:-:S05]  /*1860*/  IMAD.X R17, R11, 0x1, R26, P0 ;  /* 0x000000010b117824 */ /* 0x000fca00000e061a */
[----:B------:R2:W-:Y:S01]  /*1870*/  LDGSTS.E [R24+0x80], desc[UR22][R16.64] ;  /* 0x0008000010187fae */ /* 0x0005e2000b9a1016 */
[----:B-1----:R-:W-:Y:S01]  /*1880*/  IMAD R2, R21, 0x10, R2 ;  /* 0x0000001015027824 */ /* 0x002fe200078e0202 */
[----:B--2---:R-:W-:Y:S01]  /*1890*/  IADD3 R16, P0, PT, R7, R22, RZ ;  /* 0x0000001607107210 */ /* 0x004fe20007f1e0ff */
[----:B------:R-:W-:-:S04]  /*18a0*/  IMAD R24, R21, 0x10, R24 ;  /* 0x0000001015187824 */ /* 0x000fc800078e0218 */
[----:B------:R-:W-:Y:S01]  /*18b0*/  IMAD.X R17, R11, 0x1, R28, P0 ;  /* 0x000000010b117824 */ /* 0x000fe200000e061c */
[----:B------:R-:W-:Y:S02]  /*18c0*/  IADD3 R18, P0, PT, R7, R14, RZ ;  /* 0x0000000e07127210 */ /* 0x000fe40007f1e0ff */
[----:B------:R-:W-:Y:S02]  /*18d0*/  LEA R7, P1, R8, R7, 0x4 ;  /* 0x0000000708077211 */ /* 0x000fe400078220ff */
[----:B------:R1:W-:Y:S01]  /*18e0*/  LDGSTS.E [R25+0x80], desc[UR22][R16.64] ;  /* 0x0008000010197fae */ /* 0x0003e2000b9a1016 */
[----:B------:R-:W-:Y:S01]  /*18f0*/  IMAD.X R19, R11, 0x1, R23, P0 ;  /* 0x000000010b137824 */ /* 0x000fe200000e0617 */
[----:B------:R-:W-:Y:S02]  /*1900*/  IADD3 R3, P0, PT, R12, R3, RZ ;  /* 0x000000030c037210 */ /* 0x000fe40007f1e0ff */
[----:B------:R-:W-:Y:S02]  /*1910*/  LEA.HI.X R11, R8, R11, RZ, 0x4, P1 ;  /* 0x0000000b080b7211 */ /* 0x000fe400008f24ff */
[----:B------:R2:W-:Y:S01]  /*1920*/  LDGSTS.E [R27+0x80], desc[UR22][R18.64] ;  /* 0x00080000121b7fae */ /* 0x0005e2000b9a1016 */
[----:B------:R-:W-:Y:S01]  /*1930*/  IMAD.X R6, R13, 0x1, R6, P0 ;  /* 0x000000010d067824 */ /* 0x000fe200000e0606 */
[----:B------:R-:W-:-:S04]  /*1940*/  ISETP.GE.U32.AND P0, PT, R3, R4, PT ;  /* 0x000000040300720c */ /* 0x000fc80003f06070 */
[----:B------:R-:W-:Y:S01]  /*1950*/  ISETP.GE.U32.AND.EX P0, PT, R6, R5, PT, P0 ;  /* 0x000000050600720c */ /* 0x000fe20003f06100 */
[C---:B-1----:R-:W-:Y:S01]  /*1960*/  IMAD R25, R21.reuse, 0x10, R25 ;  /* 0x0000001015197824 */ /* 0x042fe200078e0219 */
[----:B--2---:R-:W-:-:S11]  /*1970*/  LEA R27, R21, R27, 0x4 ;  /* 0x0000001b151b7211 */ /* 0x004fd600078e20ff */
[----:B------:R-:W-:Y:S05]  /*1980*/  @!P0 BRA `(.L_x_22) ;  /* 0xfffffffc00988947 */ /* 0x000fea000383ffff */
.L_x_15:
[----:B------:R-:W-:Y:S05]  /*1990*/  BSYNC.RECONVERGENT B0 ;  /* 0x0000000000007941 */ /* 0x000fea0003800200 */
.L_x_14:
[----:B------:R-:W0:Y:S01]  /*19a0*/  LDGDEPBAR ;  /* 0x00000000000079af */ /* 0x000e220000000000 */
[----:B------:R-:W-:-:S04]  /*19b0*/  DEPBAR.LE SB0, 0x0 ;  /* 0x000080000000791a */ /* 0x000fc80000000000 */
[----:B------:R-:W-:Y:S06]  /*19c0*/  BAR.SYNC.DEFER_BLOCKING 0x0 ;  /* 0x0000000000007b1d */ /* 0x000fec0000010000 */
.L_x_4:
[----:B------:R-:W-:-:S13]  /*19d0*/  ISETP.NE.AND P0, PT, R0, UR19, PT ;  /* 0x0000001300007c0c */ /* 0x000fda000bf05270 */
[----:B------:R-:W-:Y:S05]  /*19e0*/  @!P0 BRA `(.L_x_23) ;  /* 0x0000000000ec8947 */ /* 0x000fea0003800000 */
[----:B------:R-:W1:Y:S02]  /*19f0*/  LDC R6, c[0x0][0x388] ;  /* 0x0000e200ff067b82 */ /* 0x000e640000000800 */
[----:B-1----:R-:W-:-:S13]  /*1a00*/  ISETP.GE.AND P0, PT, R6, 0x1, PT ;  /* 0x000000010600780c */ /* 0x002fda0003f06270 */
[----:B------:R-:W-:Y:S05]  /*1a10*/  @!P0 EXIT ;  /* 0x000000000000894d */ /* 0x000fea0003800000 */
[----:B------:R-:W1:Y:S01]  /*1a20*/  S2R R7, SR_CgaCtaId ;  /* 0x0000000000077919 */ /* 0x000e620000008800 */
[----:B------:R-:W2:Y:S01]  /*1a30*/  LDC R5, c[0x0][0x3b0] ;  /* 0x0000ec00ff057b82 */ /* 0x000ea20000000800 */
[----:B------:R-:W3:Y:S01]  /*1a40*/  LDCU UR7, c[0x0][0x3a0] ;  /* 0x00007400ff0777ac */ /* 0x000ee20008000800 */
[----:B------:R-:W-:Y:S01]  /*1a50*/  MOV R2, 0x400 ;  /* 0x0000040000027802 */ /* 0x000fe20000000f00 */
[----:B------:R-:W3:Y:S01]  /*1a60*/  S2R R3, SR_TID.X ;  /* 0x0000000000037919 */ /* 0x000ee20000002100 */
[----:B------:R-:W4:Y:S03]  /*1a70*/  LDCU.64 UR4, c[0x0][0x390] ;  /* 0x00007200ff0477ac */ /* 0x000f260008000a00 */
[----:B------:R-:W-:Y:S01]  /*1a80*/  VIADD R4, R2, 0x80 ;  /* 0x0000008002047836 */ /* 0x000fe20000000000 */
[----:B----4-:R-:W-:Y:S01]  /*1a90*/  ULEA UR4, UP0, UR20, UR4, 0x2 ;  /* 0x0000000414047291 */ /* 0x010fe2000f8010ff */
[----:B--2---:R-:W-:-:S03]  /*1aa0*/  IMAD R2, R6, 0x200, R5 ;  /* 0x0000020006027824 */ /* 0x004fc600078e0205 */
[----:B------:R-:W-:Y:S01]  /*1ab0*/  ULEA.HI.X UR5, UR20, UR5, UR6, 0x2, UP0 ;  /* 0x0000000514057291 */ /* 0x000fe200080f1406 */
[----:B-1----:R-:W-:Y:S02]  /*1ac0*/  LEA R7, R7, R4, 0x18 ;  /* 0x0000000407077211 */ /* 0x002fe400078ec0ff */
[C---:B---3--:R-:W-:Y:S01]  /*1ad0*/  LEA R5, R3.reuse, UR7, 0x2 ;  /* 0x0000000703057c11 */ /* 0x048fe2000f8e10ff */
[----:B------:R-:W-:-:S04]  /*1ae0*/  IMAD R4, R3, 0x4, R2 ;  /* 0x0000000403047824 */ /* 0x000fc800078e0202 */
[----:B------:R-:W-:Y:S01]  /*1af0*/  IMAD.IADD R2, R7, 0x1, R5 ;  /* 0x0000000107027824 */ /* 0x000fe200078e0205 */
[----:B------:R-:W-:Y:S01]  /*1b00*/  IADD3 R4, PT, PT, R4, 0x80, R7 ;  /* 0x0000008004047810 */ /* 0x000fe20007ffe007 */
[----:B------:R-:W-:-:S07]  /*1b10*/  IMAD.MOV R5, RZ, RZ, -R6 ;  /* 0x000000ffff057224 */ /* 0x000fce00078e0a06 */
.L_x_26:
[----:B------:R-:W-:Y:S01]  /*1b20*/  ISETP.GE.AND P1, PT, R3, R0, PT ;  /* 0x000000000300720c */ /* 0x000fe20003f26270 */
[----:B------:R-:W-:Y:S01]  /*1b30*/  VIADD R5, R5, 0x1 ;  /* 0x0000000105057836 */ /* 0x000fe20000000000 */
[----:B------:R-:W-:Y:S04]  /*1b40*/  BSSY.RECONVERGENT B0, `(.L_x_24) ;  /* 0x0000020000007945 */ /* 0x000fe80003800200 */
[----:B------:R-:W-:-:S07]  /*1b50*/  ISETP.NE.AND P0, PT, R5, RZ, PT ;  /* 0x000000ff0500720c */ /* 0x000fce0003f05270 */
[----:B-1----:R-:W-:Y:S06]  /*1b60*/  @P1 BRA `(.L_x_25) ;  /* 0x0000000000741947 */ /* 0x002fec0003800000 */
[----:B------:R-:W1:Y:S04]  /*1b70*/  LDS R14, [R4] ;  /* 0x00000000040e7984 */ /* 0x000e680000000800 */
[----:B------:R-:W2:Y:S01]  /*1b80*/  LDS R8, [R2] ;  /* 0x0000000002087984 */ /* 0x000ea20000000800 */
[-C--:B-1----:R-:W-:Y:S02]  /*1b90*/  IABS R10, R14.reuse ;  /* 0x0000000e000a7213 */ /* 0x082fe40000000000 */
[----:B------:R-:W-:Y:S02]  /*1ba0*/  IABS R13, R14 ;  /* 0x0000000e000d7213 */ /* 0x000fe40000000000 */
[----:B------:R-:W1:Y:S01]  /*1bb0*/  I2F.RP R9, R10 ;  /* 0x0000000a00097306 */ /* 0x000e620000209400 */
[----:B--2---:R-:W-:-:S02]  /*1bc0*/  IABS R12, R8 ;  /* 0x00000008000c7213 */ /* 0x004fc40000000000 */
[----:B------:R-:W-:-:S05]  /*1bd0*/  ISETP.GE.AND P3, PT, R8, RZ, PT ;  /* 0x000000ff0800720c */ /* 0x000fca0003f66270 */
[----:B-1----:R-:W1:Y:S02]  /*1be0*/  MUFU.RCP R9, R9 ;  /* 0x0000000900097308 */ /* 0x002e640000001000 */
[----:B-1----:R-:W-:Y:S01]  /*1bf0*/  VIADD R6, R9, 0xffffffe ;  /* 0x0ffffffe09067836 */ /* 0x002fe20000000000 */
[----:B------:R-:W-:-:S05]  /*1c00*/  IADD3 R9, PT, PT, RZ, -R13, RZ ;  /* 0x8000000dff097210 */ /* 0x000fca0007ffe0ff */
[----:B------:R1:W2:Y:S02]  /*1c10*/  F2I.FTZ.U32.TRUNC.NTZ R7, R6 ;  /* 0x0000000600077305 */ /* 0x0002a4000021f000 */
[----:B-1----:R-:W-:Y:S02]  /*1c20*/  IMAD.MOV.U32 R6, RZ, RZ, RZ ;  /* 0x000000ffff067224 */ /* 0x002fe400078e00ff */
[----:B--2---:R-:W-:-:S04]  /*1c30*/  IMAD.MOV R11, RZ, RZ, -R7 ;  /* 0x000000ffff0b7224 */ /* 0x004fc800078e0a07 */
[----:B------:R-:W-:-:S04]  /*1c40*/  IMAD R11, R11, R10, RZ ;  /* 0x0000000a0b0b7224 */ /* 0x000fc800078e02ff */
[----:B------:R-:W-:-:S04]  /*1c50*/  IMAD.HI.U32 R7, R7, R11, R6 ;  /* 0x0000000b07077227 */ /* 0x000fc800078e0006 */
[----:B------:R-:W-:Y:S02]  /*1c60*/  IMAD.U32 R6, RZ, RZ, UR4 ;  /* 0x00000004ff067e24 */ /* 0x000fe4000f8e00ff */
[----:B------:R-:W-:-:S04]  /*1c70*/  IMAD.HI.U32 R7, R7, R12, RZ ;  /* 0x0000000c07077227 */ /* 0x000fc800078e00ff */
[----:B------:R-:W-:-:S05]  /*1c80*/  IMAD R7, R7, R9, R12 ;  /* 0x0000000907077224 */ /* 0x000fca00078e020c */
[----:B------:R-:W-:-:S13]  /*1c90*/  ISETP.GT.U32.AND P1, PT, R10, R7, PT ;  /* 0x000000070a00720c */ /* 0x000fda0003f24070 */
[----:B------:R-:W-:Y:S01]  /*1ca0*/  @!P1 IMAD.IADD R7, R7, 0x1, -R10 ;  /* 0x0000000107079824 */ /* 0x000fe200078e0a0a */
[----:B------:R-:W-:-:S04]  /*1cb0*/  ISETP.NE.AND P1, PT, R14, RZ, PT ;  /* 0x000000ff0e00720c */ /* 0x000fc80003f25270 */
[----:B------:R-:W-:-:S13]  /*1cc0*/  ISETP.GT.U32.AND P2, PT, R10, R7, PT ;  /* 0x000000070a00720c */ /* 0x000fda0003f44070 */
[----:B------:R-:W-:-:S04]  /*1cd0*/  @!P2 IMAD.IADD R7, R7, 0x1, -R10 ;  /* 0x000000010707a824 */ /* 0x000fc800078e0a0a */
[----:B------:R-:W-:Y:S02]  /*1ce0*/  IMAD.MOV.U32 R9, RZ, RZ, R7 ;  /* 0x000000ffff097224 */ /* 0x000fe400078e0007 */
[----:B------:R-:W-:Y:S02]  /*1cf0*/  IMAD.U32 R7, RZ, RZ, UR5 ;  /* 0x00000005ff077e24 */ /* 0x000fe4000f8e00ff */
[----:B------:R-:W-:Y:S01]  /*1d00*/  @!P3 IMAD.MOV R9, RZ, RZ, -R9 ;  /* 0x000000ffff09b224 */ /* 0x000fe200078e0a09 */
[----:B------:R-:W-:Y:S01]  /*1d10*/  @!P1 LOP3.LUT R9, RZ, R14, RZ, 0x33, !PT ;  /* 0x0000000eff099212 */ /* 0x000fe200078e33ff */
[----:B------:R-:W-:-:S05]  /*1d20*/  IMAD.WIDE R6, R3, 0x4, R6 ;  /* 0x0000000403067825 */ /* 0x000fca00078e0206 */
[----:B------:R1:W-:Y:S02]  /*1d30*/  STG.E desc[UR22][R6.64], R9 ;  /* 0x0000000906007986 */ /* 0x0003e4000c101916 */
.L_x_25:
[----:B------:R-:W-:Y:S05]  /*1d40*/  BSYNC.RECONVERGENT B0 ;  /* 0x0000000000007941 */ /* 0x000fea0003800200 */
.L_x_24:
[----:B------:R-:W-:Y:S01]  /*1d50*/  VIADD R4, R4, 0x200 ;  /* 0x0000020004047836 */ /* 0x000fe20000000000 */
[----:B------:R-:W-:Y:S01]  /*1d60*/  IADD3 R3, PT, PT, R3, 0x80, RZ ;  /* 0x0000008003037810 */ /* 0x000fe20007ffe0ff */
[----:B------:R-:W-:Y:S01]  /*1d70*/  VIADD R2, R2, 0x200 ;  /* 0x0000020002027836 */ /* 0x000fe20000000000 */
[----:B------:R-:W-:Y:S06]  /*1d80*/  @P0 BRA `(.L_x_26) ;  /* 0xfffffffc00640947 */ /* 0x000fec000383ffff */
[----:B------:R-:W-:Y:S05]  /*1d90*/  EXIT ;  /* 0x000000000000794d */ /* 0x000fea0003800000 */
.L_x_23:
        /* <DEDUP_REMOVED lines=11> */
[----:B--2---:R-:W-:-:S02]  /*1e50*/  IMAD R3, R6, 0x200, R3 ;  /* 0x0000020006037824 */ /* 0x004fc400078e0203 */
[----:B------:R-:W-:Y:S01]  /*1e60*/  IMAD.MOV R6, RZ, RZ, -R6 ;  /* 0x000000ffff067224 */ /* 0x000fe200078e0a06 */
[----:B------:R-:W-:Y:S01]  /*1e70*/  ULEA.HI.X UR5, UR20, UR5, UR6, 0x2, UP0 ;  /* 0x0000000514057291 */ /* 0x000fe200080f1406 */
[----:B-1----:R-:W-:Y:S02]  /*1e80*/  LEA R4, R5, R2, 0x18 ;  /* 0x0000000205047211 */ /* 0x002fe400078ec0ff */
[C---:B---3--:R-:W-:Y:S01]  /*1e90*/  LEA R5, R0.reuse, UR7, 0x2 ;  /* 0x0000000700057c11 */ /* 0x048fe2000f8e10ff */
[----:B------:R-:W-:-:S04]  /*1ea0*/  IMAD R3, R0, 0x4, R3 ;  /* 0x0000000400037824 */ /* 0x000fc800078e0203 */
[----:B------:R-:W-:Y:S01]  /*1eb0*/  IMAD.IADD R2, R4, 0x1, R5 ;  /* 0x0000000104027824 */ /* 0x000fe200078e0205 */
[----:B------:R-:W-:-:S07]  /*1ec0*/  IADD3 R3, PT, PT, R3, 0x80, R4 ;  /* 0x0000008003037810 */ /* 0x000fce0007ffe004 */
.L_x_27:
[----:B-1----:R-:W1:Y:S01]  /*1ed0*/  LDS R13, [R3] ;  /* 0x00000000030d7984 */ /* 0x002e620000000800 */
[----:B------:R-:W-:-:S03]  /*1ee0*/  VIADD R6, R6, 0x1 ;  /* 0x0000000106067836 */ /* 0x000fc60000000000 */
[----:B------:R-:W2:Y:S01]  /*1ef0*/  LDS R7, [R2] ;  /* 0x0000000002077984 */ /* 0x000ea20000000800 */
[-C--:B-1----:R-:W-:Y:S02]  /*1f00*/  IABS R10, R13.reuse ;  /* 0x0000000d000a7213 */ /* 0x082fe40000000000 */
[----:B------:R-:W-:Y:S02]  /*1f10*/  IABS R11, R13 ;  /* 0x0000000d000b7213 */ /* 0x000fe40000000000 */
[----:B------:R-:W1:Y:S01]  /*1f20*/  I2F.RP R8, R10 ;  /* 0x0000000a00087306 */ /* 0x000e620000209400 */
[----:B--2---:R-:W-:Y:S02]  /*1f30*/  IABS R12, R7 ;  /* 0x00000007000c7213 */ /* 0x004fe40000000000 */
        /* <DEDUP_REMOVED lines=21> */
[----:B------:R-:W-:Y:S01]  /*2090*/  IMAD.WIDE R4, R0, 0x4, R4 ;  /* 0x0000000400047825 */ /* 0x000fe200078e0204 */
[----:B------:R-:W-:-:S04]  /*20a0*/  ISETP.NE.AND P0, PT, R6, RZ, PT ;  /* 0x000000ff0600720c */ /* 0x000fc80003f05270 */
[----:B------:R1:W-:Y:S09]  /*20b0*/  STG.E desc[UR22][R4.64], R7 ;  /* 0x0000000704007986 */ /* 0x0003f2000c101916 */
[----:B------:R-:W-:Y:S05]  /*20c0*/  @!P0 EXIT ;  /* 0x000000000000894d */ /* 0x000fea0003800000 */
[----:B------:R-:W-:Y:S01]  /*20d0*/  VIADD R3, R3, 0x200 ;  /* 0x0000020003037836 */ /* 0x000fe20000000000 */
[----:B------:R-:W-:Y:S01]  /*20e0*/  IADD3 R2, PT, PT, R2, 0x200, RZ ;  /* 0x0000020002027810 */ /* 0x000fe20007ffe0ff */
[----:B------:R-:W-:Y:S01]  /*20f0*/  VIADD R0, R0, 0x80 ;  /* 0x0000008000007836 */ /* 0x000fe20000000000 */
[----:B------:R-:W-:Y:S06]  /*2100*/  BRA `(.L_x_27) ;  /* 0xfffffffc00707947 */ /* 0x000fec000383ffff */
        .weak           $__internal_0_$__cuda_sm20_div_u64
        .type           $__internal_0_$__cuda_sm20_div_u64,@function
        .size           $__internal_0_$__cuda_sm20_div_u64,(.L_x_227 - $__internal_0_$__cuda_sm20_div_u64)
$__internal_0_$__cuda_sm20_div_u64:
[----:B------:R-:W-:Y:S02]  /*2110*/  IMAD.MOV.U32 R16, RZ, RZ, R8 ;  /* 0x000000ffff107224 */ /* 0x000fe400078e0008 */
[----:B------:R-:W-:-:S04]  /*2120*/  IMAD.U32 R17, RZ, RZ, UR4 ;  /* 0x00000004ff117e24 */ /* 0x000fc8000f8e00ff */
[----:B------:R-:W1:Y:S08]  /*2130*/  I2F.U64.RP R16, R16 ;  /* 0x0000001000107312 */ /* 0x000e700000309000 */
[----:B-1----:R-:W1:Y:S02]  /*2140*/  MUFU.RCP R10, R16 ;  /* 0x00000010000a7308 */ /* 0x002e640000001000 */
[----:B-1----:R-:W-:-:S06]  /*2150*/  VIADD R10, R10, 0x1ffffffe ;  /* 0x1ffffffe0a0a7836 */ /* 0x002fcc0000000000 */
[----:B------:R-:W1:Y:S02]  /*2160*/  F2I.U64.TRUNC R10, R10 ;  /* 0x0000000a000a7311 */ /* 0x000e64000020d800 */
[----:B-1----:R-:W-:-:S04]  /*2170*/  IMAD.WIDE.U32 R12, R10, R8, RZ ;  /* 0x000000080a0c7225 */ /* 0x002fc800078e00ff */
[----:B------:R-:W-:Y:S01]  /*2180*/  IMAD R13, R10, UR4, R13 ;  /* 0x000000040a0d7c24 */ /* 0x000fe2000f8e020d */
[----:B------:R-:W-:-:S03]  /*2190*/  IADD3 R19, P0, PT, RZ, -R12, RZ ;  /* 0x8000000cff137210 */ /* 0x000fc60007f1e0ff */
[----:B------:R-:W-:Y:S02]  /*21a0*/  IMAD R13, R11, R8, R13 ;  /* 0x000000080b0d7224 */ /* 0x000fe400078e020d */
[----:B------:R-:W-:-:S04]  /*21b0*/  IMAD.HI.U32 R12, R10, R19, RZ ;  /* 0x000000130a0c7227 */ /* 0x000fc800078e00ff */
[----:B------:R-:W-:Y:S02]  /*21c0*/  IMAD.X R21, RZ, RZ, ~R13, P0 ;  /* 0x000000ffff157224 */ /* 0x000fe400000e0e0d */
[----:B------:R-:W-:Y:S02]  /*21d0*/  IMAD.MOV.U32 R13, RZ, RZ, R10 ;  /* 0x000000ffff0d7224 */ /* 0x000fe400078e000a */
[-C--:B------:R-:W-:Y:S02]  /*21e0*/  IMAD R17, R11, R21.reuse, RZ ;  /* 0x000000150b117224 */ /* 0x080fe400078e02ff */
[----:B------:R-:W-:-:S04]  /*21f0*/  IMAD.WIDE.U32 R12, P0, R10, R21, R12 ;  /* 0x000000150a0c7225 */ /* 0x000fc8000780000c */
[----:B------:R-:W-:-:S04]  /*2200*/  IMAD.HI.U32 R21, R11, R21, RZ ;  /* 0x000000150b157227 */ /* 0x000fc800078e00ff */
[----:B------:R-:W-:-:S05]  /*2210*/  IMAD.HI.U32 R12, P1, R11, R19, R12 ;  /* 0x000000130b0c7227 */ /* 0x000fca000782000c */
[----:B------:R-:W-:Y:S01]  /*2220*/  IADD3 R13, P2, PT, R17, R12, RZ ;  /* 0x0000000c110d7210 */ /* 0x000fe20007f5e0ff */
[----:B------:R-:W-:-:S04]  /*2230*/  IMAD.X R12, R21, 0x1, R11, P0 ;  /* 0x00000001150c7824 */ /* 0x000fc800000e060b */
[----:B------:R-:W-:Y:S01]  /*2240*/  IMAD.WIDE.U32 R10, R13, R8, RZ ;  /* 0x000000080d0a7225 */ /* 0x000fe200078e00ff */
[----:B------:R-:W-:-:S03]  /*2250*/  IADD3.X R17, PT, PT, RZ, RZ, R12, P2, P1 ;  /* 0x000000ffff117210 */ /* 0x000fc600017e240c */
[----:B------:R-:W-:Y:S01]  /*2260*/  IMAD R11, R13, UR4, R11 ;  /* 0x000000040d0b7c24 */ /* 0x000fe2000f8e020b */
[----:B------:R-:W-:-:S03]  /*2270*/  IADD3 R19, P0, PT, RZ, -R10, RZ ;  /* 0x8000000aff137210 */ /* 0x000fc60007f1e0ff */
[----:B------:R-:W-:Y:S02]  /*2280*/  IMAD R11, R17, R8, R11 ;  /* 0x00000008110b7224 */ /* 0x000fe400078e020b */
[----:B------:R-:W-:-:S04]  /*2290*/  IMAD.HI.U32 R12, R13, R19, RZ ;  /* 0x000000130d0c7227 */ /* 0x000fc800078e00ff */
[----:B------:R-:W-:-:S04]  /*22a0*/  IMAD.X R10, RZ, RZ, ~R11, P0 ;  /* 0x000000ffff0a7224 */ /* 0x000fc800000e0e0b */
[----:B------:R-:W-:-:S04]  /*22b0*/  IMAD.WIDE.U32 R12, P0, R13, R10, R12 ;  /* 0x0000000a0d0c7225 */ /* 0x000fc8000780000c */
[C---:B------:R-:W-:Y:S02]  /*22c0*/  IMAD R11, R17.reuse, R10, RZ ;  /* 0x0000000a110b7224 */ /* 0x040fe400078e02ff */
[----:B------:R-:W-:-:S04]  /*22d0*/  IMAD.HI.U32 R12, P1, R17, R19, R12 ;  /* 0x00000013110c7227 */ /* 0x000fc8000782000c */
[----:B------:R-:W-:Y:S01]  /*22e0*/  IMAD.HI.U32 R10, R17, R10, RZ ;  /* 0x0000000a110a7227 */ /* 0x000fe200078e00ff */
[----:B------:R-:W-:-:S03]  /*22f0*/  IADD3 R12, P2, PT, R11, R12, RZ ;  /* 0x0000000c0b0c7210 */ /* 0x000fc60007f5e0ff */
[----:B------:R-:W-:Y:S01]  /*2300*/  IMAD.MOV.U32 R11, RZ, RZ, RZ ;  /* 0x000000ffff0b7224 */ /* 0x000fe200078e00ff */
[----:B------:R-:W-:Y:S01]  /*2310*/  IADD3.X R17, PT, PT, R10, R17, RZ, P0, !PT ;  /* 0x000000110a117210 */ /* 0x000fe200007fe4ff */
[----:B------:R-:W-:-:S03]  /*2320*/  IMAD.HI.U32 R10, R12, R9, RZ ;  /* 0x000000090c0a7227 */ /* 0x000fc600078e00ff */
[----:B------:R-:W-:Y:S01]  /*2330*/  IADD3.X R16, PT, PT, RZ, RZ, R17, P2, P1 ;  /* 0x000000ffff107210 */ /* 0x000fe200017e2411 */
[----:B------:R-:W-:-:S04]  /*2340*/  IMAD.WIDE.U32 R10, R12, R15, R10 ;  /* 0x0000000f0c0a7225 */ /* 0x000fc800078e000a */
[C---:B------:R-:W-:Y:S02]  /*2350*/  IMAD R13, R16.reuse, R15, RZ ;  /* 0x0000000f100d7224 */ /* 0x040fe400078e02ff */
[----:B------:R-:W-:-:S04]  /*2360*/  IMAD.HI.U32 R10, P0, R16, R9, R10 ;  /* 0x00000009100a7227 */ /* 0x000fc8000780000a */
[----:B------:R-:W-:Y:S01]  /*2370*/  IMAD.HI.U32 R12, R16, R15, RZ ;  /* 0x0000000f100c7227 */ /* 0x000fe200078e00ff */
[----:B------:R-:W-:-:S03]  /*2380*/  IADD3 R13, P1, PT, R13, R10, RZ ;  /* 0x0000000a0d0d7210 */ /* 0x000fc60007f3e0ff */
[----:B------:R-:W-:Y:S02]  /*2390*/  IMAD.X R12, RZ, RZ, R12, P0 ;  /* 0x000000ffff0c7224 */ /* 0x000fe400000e060c */
[----:B------:R-:W-:-:S04]  /*23a0*/  IMAD.WIDE.U32 R10, R13, R8, RZ ;  /* 0x000000080d0a7225 */ /* 0x000fc800078e00ff */
[----:B------:R-:W-:Y:S01]  /*23b0*/  IMAD.X R17, RZ, RZ, R12, P1 ;  /* 0x000000ffff117224 */ /* 0x000fe200008e060c */
[----:B------:R-:W-:Y:S01]  /*23c0*/  IADD3 R19, P1, PT, -R10, R9, RZ ;  /* 0x000000090a137210 */ /* 0x000fe20007f3e1ff */
[----:B------:R-:W-:-:S03]  /*23d0*/  IMAD R11, R13, UR4, R11 ;  /* 0x000000040d0b7c24 */ /* 0x000fc6000f8e020b */
[-C--:B------:R-:W-:Y:S01]  /*23e0*/  ISETP.GE.U32.AND P0, PT, R19, R8.reuse, PT ;  /* 0x000000081300720c */ /* 0x080fe20003f06070 */
[----:B------:R-:W-:-:S04]  /*23f0*/  IMAD R10, R17, R8, R11 ;  /* 0x00000008110a7224 */ /* 0x000fc800078e020b */
[----:B------:R-:W-:Y:S01]  /*2400*/  IMAD.X R16, R15, 0x1, ~R10, P1 ;  /* 0x000000010f107824 */ /* 0x000fe200008e0e0a */
[----:B------:R-:W-:Y:S01]  /*2410*/  IADD3 R10, P2, PT, R13, 0x1, RZ ;  /* 0x000000010d0a7810 */ /* 0x000fe20007f5e0ff */
[----:B------:R-:W-:Y:S01]  /*2420*/  IMAD.MOV.U32 R15, RZ, RZ, 0x0 ;  /* 0x00000000ff0f7424 */ /* 0x000fe200078e00ff */
[-C--:B------:R-:W-:Y:S02]  /*2430*/  IADD3 R9, P1, PT, -R8, R19.reuse, RZ ;  /* 0x0000001308097210 */ /* 0x080fe40007f3e1ff */
[C---:B------:R-:W-:Y:S01]  /*2440*/  ISETP.GE.U32.AND.EX P0, PT, R16.reuse, UR4, PT, P0 ;  /* 0x0000000410007c0c */ /* 0x040fe2000bf06100 */
[----:B------:R-:W-:Y:S01]  /*2450*/  IMAD.X R12, RZ, RZ, R17, P2 ;  /* 0x000000ffff0c7224 */ /* 0x000fe200010e0611 */
[----:B------:R-:W-:Y:S02]  /*2460*/  IADD3.X R11, PT, PT, R16, ~UR4, RZ, P1, !PT ;  /* 0x80000004100b7c10 */ /* 0x000fe40008ffe4ff */
[----:B------:R-:W-:Y:S02]  /*2470*/  SEL R9, R9, R19, P0 ;  /* 0x0000001309097207 */ /* 0x000fe40000000000 */
[----:B------:R-:W-:-:S02]  /*2480*/  SEL R13, R10, R13, P0 ;  /* 0x0000000d0a0d7207 */ /* 0x000fc40000000000 */
[----:B------:R-:W-:Y:S02]  /*2490*/  SEL R11, R11, R16, P0 ;  /* 0x000000100b0b7207 */ /* 0x000fe40000000000 */
[----:B------:R-:W-:Y:S02]  /*24a0*/  SEL R12, R12, R17, P0 ;  /* 0x000000110c0c7207 */ /* 0x000fe40000000000 */
[----:B------:R-:W-:Y:S02]  /*24b0*/  ISETP.GE.U32.AND P0, PT, R9, R8, PT ;  /* 0x000000080900720c */ /* 0x000fe40003f06070 */
[----:B------:R-:W-:Y:S02]  /*24c0*/  IADD3 R10, P2, PT, R13, 0x1, RZ ;  /* 0x000000010d0a7810 */ /* 0x000fe40007f5e0ff */
[----:B------:R-:W-:Y:S02]  /*24d0*/  ISETP.GE.U32.AND.EX P0, PT, R11, UR4, PT, P0 ;  /* 0x000000040b007c0c */ /* 0x000fe4000bf06100 */
[----:B------:R-:W-:Y:S01]  /*24e0*/  ISETP.NE.U32.AND P1, PT, R8, RZ, PT ;  /* 0x000000ff0800720c */ /* 0x000fe20003f25070 */
[----:B------:R-:W-:Y:S01]  /*24f0*/  IMAD.X R11, RZ, RZ, R12, P2 ;  /* 0x000000ffff0b7224 */ /* 0x000fe200010e060c */
[----:B------:R-:W-:-:S02]  /*2500*/  SEL R10, R10, R13, P0 ;  /* 0x0000000d0a0a7207 */ /* 0x000fc40000000000 */
[----:B------:R-:W-:Y:S02]  /*2510*/  ISETP.NE.AND.EX P1, PT, RZ, UR4, PT, P1 ;  /* 0x00000004ff007c0c */ /* 0x000fe4000bf25310 */
[----:B------:R-:W-:Y:S02]  /*2520*/  SEL R11, R11, R12, P0 ;  /* 0x0000000c0b0b7207 */ /* 0x000fe40000000000 */
[----:B------:R-:W-:Y:S02]  /*2530*/  SEL R10, R10, 0xffffffff, P1 ;  /* 0xffffffff0a0a7807 */ /* 0x000fe40000800000 */
[----:B------:R-:W-:Y:S01]  /*2540*/  SEL R11, R11, 0xffffffff, P1 ;  /* 0xffffffff0b0b7807 */ /* 0x000fe20000800000 */
[----:B------:R-:W-:Y:S06]  /*2550*/  RET.REL.NODEC R14 `(_ZN3cub18CUB_300001_SM_10006detail9transform16transform_kernelINS2_10policy_hubILb0EN4cuda3std3__45tupleIJN6thrust24THRUST_300001_SM_1000_NS6detail15normal_iteratorINSA_10device_ptrIiEEEESF_EEEE10policy1000ElNS7_7modulusIiEESF_JPiSL_EEEvT0_iT1_T2_DpNS2_10kernel_argIT3_EE) ;  /* 0xffffffd80ea87950 */ /* 0x000fec0003c3ffff */
.L_x_28:
[----:B------:R-:W-:-:S00]  /*2560*/  BRA `(.L_x_28) ;  /* 0xfffffffc00fc7947 */ /* 0x000fc0000383ffff */
[----:B------:R-:W-:-:S00]  /*2570*/  NOP ;  /* 0x0000000000007918 */ /* 0x000fc00000000000 */
        /* <DEDUP_REMOVED lines=8> */
.L_x_227:


//--------------------- .text._ZN3cub18CUB_300001_SM_10006detail9transform16transform_kernelINS2_10policy_hubILb0EN4cuda3std3__45tupleIJN6thrust24THRUST_300001_SM_1000_NS6detail15normal_iteratorINSA_10device_ptrIiEEEESF_EEEE10policy1000EiNS7_7modulusIiEESF_JPiSL_EEEvT0_iT1_T2_DpNS2_10kernel_argIT3_EE --------------------------
	.section	.text._ZN3cub18CUB_300001_SM_10006detail9transform16transform_kernelINS2_10policy_hubILb0EN4cuda3std3__45tupleIJN6thrust24THRUST_300001_SM_1000_NS6detail15normal_iteratorINSA_10device_ptrIiEEEESF_EEEE10policy1000EiNS7_7modulusIiEESF_JPiSL_EEEvT0_iT1_T2_DpNS2_10kernel_argIT3_EE,"ax",@progbits
	.align	128
        .global         _ZN3cub18CUB_300001_SM_10006detail9transform16transform_kernelINS2_10policy_hubILb0EN4cuda3std3__45tupleIJN6thrust24THRUST_300001_SM_1000_NS6detail15normal_iteratorINSA_10device_ptrIiEEEESF_EEEE10policy1000EiNS7_7modulusIiEESF_JPiSL_EEEvT0_iT1_T2_DpNS2_10kernel_argIT3_EE
        .type           _ZN3cub18CUB_300001_SM_10006detail9transform16transform_kernelINS2_10policy_hubILb0EN4cuda3std3__45tupleIJN6thrust24THRUST_300001_SM_1000_NS6detail15normal_iteratorINSA_10device_ptrIiEEEESF_EEEE10policy1000EiNS7_7modulusIiEESF_JPiSL_EEEvT0_iT1_T2_DpNS2_10kernel_argIT3_EE,@function
        .size           _ZN3cub18CUB_300001_SM_10006detail9transform16transform_kernelINS2_10policy_hubILb0EN4cuda3std3__45tupleIJN6thrust24THRUST_300001_SM_1000_NS6detail15normal_iteratorINSA_10device_ptrIiEEEESF_EEEE10policy1000EiNS7_7modulusIiEESF_JPiSL_EEEvT0_iT1_T2_DpNS2_10kernel_argIT3_EE,(.L_x_228 - _ZN3cub18CUB_300001_SM_10006detail9transform16transform_kernelINS2_10policy_hubILb0EN4cuda3std3__45tupleIJN6thrust24THRUST_300001_SM_1000_NS6detail15normal_iteratorINSA_10device_ptrIiEEEESF_EEEE10policy1000EiNS7_7modulusIiEESF_JPiSL_EEEvT0_iT1_T2_DpNS2_10kernel_argIT3_EE)
        .other          _ZN3cub18CUB_300001_SM_10006detail9transform16transform_kernelINS2_10policy_hubILb0EN4cuda3std3__45tupleIJN6thrust24THRUST_300001_SM_1000_NS6detail15normal_iteratorINSA_10device_ptrIiEEEESF_EEEE10policy1000EiNS7_7modulusIiEESF_JPiSL_EEEvT0_iT1_T2_DpNS2_10kernel_argIT3_EE,@"STO_CUDA_ENTRY STV_DEFAULT"
_ZN3cub18CUB_300001_SM_10006detail9transform16transform_kernelINS2_10policy_hubILb0EN4cuda3std3__45tupleIJN6thrust24THRUST_300001_SM_1000_NS6detail15normal_iteratorINSA_10device_ptrIiEEEESF_EEEE10policy1000EiNS7_7modulusIiEESF_JPiSL_EEEvT0_iT1_T2_DpNS2_10kernel_argIT3_EE:
.text._ZN3cub18CUB_300001_SM_10006detail9transform16transform_kernelINS2_10policy_hubILb0EN4cuda3std3__45tupleIJN6thrust24THRUST_300001_SM_1000_NS6detail15normal_iteratorINSA_10device_ptrIiEEEESF_EEEE10policy1000EiNS7_7modulusIiEESF_JPiSL_EEEvT0_iT1_T2_DpNS2_10kernel_argIT3_EE:
[----:B------:R-:W-:Y:S08]  /*0000*/  LDC R1, c[0x0][0x37c] ;  /* 0x0000df00ff017b82 */ /* 0x000ff00000000800 */
[----:B------:R-:W1:Y:S01]  /*0010*/  S2UR UR5, SR_CTAID.X ;  /* 0x00000000000579c3 */ /* 0x000e620000002500 */
[----:B------:R-:W2:Y:S01]  /*0020*/  LDCU UR7, c[0x0][0x370] ;  /* 0x00006e00ff0777ac */ /* 0x000ea20008000800 */
[----:B------:R-:W3:Y:S01]  /*0030*/  LDCU.64 UR16, c[0x0][0x380] ;  /* 0x00007000ff1077ac */ /* 0x000ee20008000a00 */
[----:B------:R-:W4:Y:S01]  /*0040*/  LDCU.64 UR20, c[0x0][0x358] ;  /* 0x00006b00ff1477ac */ /* 0x000f220008000a00 */
[----:B---3--:R-:W-:-:S02]  /*0050*/  USHF.L.U32 UR24, UR17, 0x7, URZ ;  /* 0x0000000711187899 */ /* 0x008fc400080006ff */
[----:B-1----:R-:W-:Y:S02]  /*0060*/  UIADD3 UR4, UPT, UPT, UR5, 0x2, URZ ;  /* 0x0000000205047890 */ /* 0x002fe4000fffe0ff */
[----:B------:R-:W-:Y:S02]  /*0070*/  UIMAD UR22, UR24, UR5, URZ ;  /* 0x00000005181672a4 */ /* 0x000fe4000f8e02ff */
[----:B--2---:R-:W-:Y:S02]  /*0080*/  UISETP.GE.U32.AND UP0, UPT, UR4, UR7, UPT ;  /* 0x000000070400728c */ /* 0x004fe4000bf06070 */
[----:B------:R-:W-:Y:S02]  /*0090*/  UIADD3 UR6, UPT, UPT, -UR22, UR16, URZ ;  /* 0x0000001016067290 */ /* 0x000fe4000fffe1ff */
[----:B------:R-:W-:Y:S02]  /*00a0*/  UISETP.EQ.OR UP0, UPT, UR5, URZ, UP0 ;  /* 0x000000ff0500728c */ /* 0x000fe40008702670 */
[----:B------:R-:W-:-:S04]  /*00b0*/  UISETP.LT.AND UP1, UPT, UR24, UR6, UPT ;  /* 0x000000061800728c */ /* 0x000fc8000bf21270 */
[----:B------:R-:W-:-:S03]  /*00c0*/  USEL UR23, UR24, UR6, UP1 ;  /* 0x0000000618177287 */ /* 0x000fc60008800000 */
[----:B----4-:R-:W-:Y:S09]  /*00d0*/  BRA.U UP0, `(.L_x_29) ;  /* 0x0000000100dc7547 */ /* 0x010ff2000b800000 */
        /* <DEDUP_REMOVED lines=20> */
[----:B------:R-:W-:Y:S02]  /*0220*/  ULOP3.LUT UR13, UR13, 0xfffffff0, URZ, 0xc0, !UPT ;  /* 0xfffffff00d0d7892 */ /* 0x000fe4000f8ec0ff */
[----:B------:R-:W-:Y:S02]  /*0230*/  ULOP3.LUT UR12, UR12, 0xfffffff0, URZ, 0xc0, !UPT ;  /* 0xfffffff00c0c7892 */ /* 0x000fe4000f8ec0ff */
[----:B------:R-:W-:Y:S02]  /*0240*/  ULEA UR14, UR16, UR14, 0x18 ;  /* 0x0000000e100e7291 */ /* 0x000fe4000f8ec0ff */
[----:B------:R-:W-:Y:S01]  /*0250*/  USHF.R.U32.HI UR7, URZ, 0x4, UR13 ;  /* 0x00000004ff077899 */ /* 0x000fe2000801160d */
        /* <DEDUP_REMOVED lines=8> */
[----:B------:R-:W-:-:S02]  /*02e0*/  UIADD3 UR13, UPT, UPT, UR13, UR12, URZ ;  /* 0x0000000c0d0d7290 */ /* 0x000fc4000fffe0ff */
[----:B------:R-:W-:Y:S02]  /*02f0*/  ULEA UR16, UR17, UR14, 0x9 ;  /* 0x0000000e11107291 */ /* 0x000fe4000f8e48ff */
[----:B------:R-:W-:Y:S02]  /*0300*/  USHF.R.U32.HI UR12, URZ, 0x4, UR12 ;  /* 0x00000004ff0c7899 */ /* 0x000fe4000801160c */
[----:B----4-:R-:W-:Y:S01]  /*0310*/  UIMAD.WIDE UR4, UR22, 0x4, UR4 ;  /* 0x00000004160478a5 */ /* 0x010fe2000f8e0204 */
[----:B------:R-:W-:Y:S01]  /*0320*/  IMAD.U32 R0, RZ, RZ, UR13 ;  /* 0x0000000dff007e24 */ /* 0x000fe2000f8e00ff */
[----:B------:R-:W-:Y:S02]  /*0330*/  UPRMT UR7, UR7, 0x5410, URZ ;  /* 0x0000541007077896 */ /* 0x000fe400080000ff */
[----:B--2---:R-:W-:Y:S02]  /*0340*/  UIMAD.WIDE UR8, UR22, 0x4, UR8 ;  /* 0x00000004160878a5 */ /* 0x004fe4000f8e0208 */
[----:B------:R-:W-:-:S02]  /*0350*/  UIADD3 UR18, UPT, UPT, UR16, 0x80, URZ ;  /* 0x0000008010127890 */ /* 0x000fc4000fffe0ff */
[----:B------:R-:W-:Y:S01]  /*0360*/  UPRMT UR12, UR12, 0x5410, URZ ;  /* 0x000054100c0c7896 */ /* 0x000fe200080000ff */
[----:B------:R-:W-:Y:S02]  /*0370*/  UMOV UR19, UR15 ;  /* 0x0000000f00137c82 */ /* 0x000fe40008000000 */
[----:B---3--:R1:W-:Y:S06]  /*0380*/  UBLKCP.S.G [UR14], [UR4], UR7 ;  /* 0x0000000e040073ba */ /* 0x0083ec0008000207 */
[----:B------:R1:W-:Y:S01]  /*0390*/  UBLKCP.S.G [UR18], [UR8], UR12 ;  /* 0x00000012080073ba */ /* 0x0003e2000800020c */
[----:B------:R1:W-:Y:S01]  /*03a0*/  SYNCS.ARRIVE.TRANS64 RZ, [UR15], R0 ;  /* 0x00000000ffff79a7 */ /* 0x0003e2000800000f */
[----:B------:R-:W-:Y:S01]  /*03b0*/  NOP ;  /* 0x0000000000007918 */ /* 0x000fe20000000000 */
.L_x_31:
[----:B-1----:R-:W-:Y:S05]  /*03c0*/  BSYNC.RECONVERGENT B0 ;  /* 0x0000000000007941 */ /* 0x002fea0003800200 */
.L_x_30:
[----:B------:R-:W1:Y:S08]  /*03d0*/  S2UR UR5, SR_CgaCtaId ;  /* 0x00000000000579c3 */ /* 0x000e700000008800 */
[----:B------:R-:W-:Y:S01]  /*03e0*/  BAR.SYNC.DEFER_BLOCKING 0x0 ;  /* 0x0000000000007b1d */ /* 0x000fe20000010000 */
[----:B------:R-:W-:-:S05]  /*03f0*/  SHF.L.U32 R0, RZ, 0x1f, RZ ;  /* 0x0000001fff007819 */ /* 0x000fca00000006ff */
[----:B------:R-:W-:Y:S02]  /*0400*/  UMOV UR4, 0x400 ;  /* 0x0000040000047882 */ /* 0x000fe40000000000 */
[----:B-1----:R-:W-:-:S12]  /*0410*/  ULEA UR4, UR5, UR4, 0x18 ;  /* 0x0000000405047291 */ /* 0x002fd8000f8ec0ff */
.L_x_32:
[----:B------:R-:W1:Y:S02]  /*0420*/  SYNCS.PHASECHK.TRANS64.TRYWAIT P0, [UR4], R0 ;  /* 0x00000000ff0075a7 */ /* 0x000e640008001104 */
[----:B-1----:R-:W-:Y:S05]  /*0430*/  @!P0 BRA `(.L_x_32) ;  /* 0xfffffffc00f88947 */ /* 0x002fea000383ffff */
[----:B------:R-:W-:Y:S05]  /*0440*/  BRA `(.L_x_33) ;  /* 0x0000001400687947 */ /* 0x000fea0003800000 */
.L_x_29:
[----:B------:R-:W1:Y:S01]  /*0450*/  S2R R2, SR_TID.Y ;  /* 0x0000000000027919 */ /* 0x000e620000002200 */
[----:B------:R-:W2:Y:S01]  /*0460*/  LDCU UR10, c[0x0][0x360] ;  /* 0x00006c00ff0a77ac */ /* 0x000ea20008000800 */
[----:B------:R-:W-:Y:S01]  /*0470*/  BSSY.RECONVERGENT B0, `(.L_x_34) ;  /* 0x00000b1000007945 */ /* 0x000fe20003800200 */
[----:B------:R-:W1:Y:S01]  /*0480*/  S2R R3, SR_TID.Z ;  /* 0x0000000000037919 */ /* 0x000e620000002300 */
[----:B------:R-:W2:Y:S01]  /*0490*/  LDCU UR11, c[0x0][0x364] ;  /* 0x00006c80ff0b77ac */ /* 0x000ea20008000800 */
[----:B------:R-:W3:Y:S01]  /*04a0*/  LDC R0, c[0x0][0x368] ;  /* 0x0000da00ff007b82 */ /* 0x000ee20000000800 */
[----:B------:R-:W4:Y:S01]  /*04b0*/  S2R R5, SR_TID.X ;  /* 0x0000000000057919 */ /* 0x000f220000002100 */
[----:B------:R-:W-:Y:S02]  /*04c0*/  USHF.L.U32 UR4, UR23, 0x2, URZ ;  /* 0x0000000217047899 */ /* 0x000fe400080006ff */
[----:B------:R-:W-:Y:S02]  /*04d0*/  USHF.R.S32.HI UR12, URZ, 0x1f, UR22 ;  /* 0x0000001fff0c7899 */ /* 0x000fe40008011416 */
[----:B------:R-:W-:-:S04]  /*04e0*/  USHF.R.S32.HI UR5, URZ, 0x1f, UR4 ;  /* 0x0000001fff057899 */ /* 0x000fc80008011404 */
[----:B------:R-:W-:Y:S02]  /*04f0*/  USHF.R.U32.HI UR13, URZ, 0x2, UR5 ;  /* 0x00000002ff0d7899 */ /* 0x000fe40008011605 */
[----:B------:R-:W-:Y:S02]  /*0500*/  USHF.R.U64 UR7, UR4, 0x2, UR5 ;  /* 0x0000000204077899 */ /* 0x000fe40008001205 */
[----:B--2---:R-:W-:Y:S02]  /*0510*/  UIMAD UR4, UR10, UR11, URZ ;  /* 0x0000000b0a0472a4 */ /* 0x004fe4000f8e02ff */
[----:B-1----:R-:W-:Y:S02]  /*0520*/  IMAD R2, R3, UR11, R2 ;  /* 0x0000000b03027c24 */ /* 0x002fe4000f8e0202 */
[----:B------:R-:W-:Y:S02]  /*0530*/  IMAD.U32 R3, RZ, RZ, UR13 ;  /* 0x0000000dff037e24 */ /* 0x000fe4000f8e00ff */
[----:B----4-:R-:W-:-:S02]  /*0540*/  IMAD R2, R2, UR10, R5 ;  /* 0x0000000a02027c24 */ /* 0x010fc4000f8e0205 */
[----:B---3--:R-:W-:Y:S01]  /*0550*/  IMAD R5, R0, UR4, RZ ;  /* 0x0000000400057c24 */ /* 0x008fe2000f8e02ff */
[----:B------:R-:W-:Y:S02]  /*0560*/  UMOV UR4, URZ ;  /* 0x000000ff00047c82 */ /* 0x000fe40008000000 */
[----:B------:R-:W-:-:S04]  /*0570*/  ISETP.LT.U32.AND P0, PT, R2, UR7, PT ;  /* 0x0000000702007c0c */ /* 0x000fc8000bf01070 */
[----:B------:R-:W-:Y:S01]  /*0580*/  ISETP.GT.U32.AND.EX P0, PT, R3, RZ, PT, P0 ;  /* 0x000000ff0300720c */ /* 0x000fe20003f04100 */
[----:B------:R-:W-:-:S12]  /*0590*/  IMAD.MOV.U32 R3, RZ, RZ, RZ ;  /* 0x000000ffff037224 */ /* 0x000fd800078e00ff */
[----:B------:R-:W-:Y:S05]  /*05a0*/  @!P0 BRA `(.L_x_35) ;  /* 0x0000000800748947 */ /* 0x000fea0003800000 */
[----:B------:R-:W-:Y:S01]  /*05b0*/  IMAD.IADD R7, R5, 0x1, R2 ;  /* 0x0000000105077824 */ /* 0x000fe200078e0202 */
[----:B------:R-:W-:Y:S01]  /*05c0*/  MOV R6, UR7 ;  /* 0x0000000700067c02 */ /* 0x000fe20008000f00 */
[----:B------:R-:W-:Y:S01]  /*05d0*/  IMAD.U32 R4, RZ, RZ, UR13 ;  /* 0x0000000dff047e24 */ /* 0x000fe2000f8e00ff */
[----:B------:R-:W-:Y:S01]  /*05e0*/  BSSY.RECONVERGENT B1, `(.L_x_36) ;  /* 0x0000029000017945 */ /* 0x000fe20003800200 */
[----:B------:R-:W-:Y:S01]  /*05f0*/  IMAD.U32 R8, RZ, RZ, UR13 ;  /* 0x0000000dff087e24 */ /* 0x000fe2000f8e00ff */
[C---:B------:R-:W-:Y:S01]  /*0600*/  ISETP.LT.U32.AND P1, PT, R7.reuse, UR7, PT ;  /* 0x0000000707007c0c */ /* 0x040fe2000bf21070 */
[----:B------:R-:W-:Y:S01]  /*0610*/  IMAD.MOV.U32 R9, RZ, RZ, -0x1 ;  /* 0xffffffffff097424 */ /* 0x000fe200078e00ff */
[----:B------:R-:W-:Y:S02]  /*0620*/  ISETP.LT.U32.AND P0, PT, R7, UR7, PT ;  /* 0x0000000707007c0c */ /* 0x000fe4000bf01070 */
[----:B------:R-:W-:Y:S02]  /*0630*/  ISETP.GT.U32.AND.EX P1, PT, R4, RZ, PT, P1 ;  /* 0x000000ff0400720c */ /* 0x000fe40003f24110 */
[----:B------:R-:W-:Y:S01]  /*0640*/  ISETP.GT.U32.AND.EX P0, PT, R8, RZ, PT, P0 ;  /* 0x000000ff0800720c */ /* 0x000fe20003f04100 */
[----:B------:R-:W-:Y:S01]  /*0650*/  IMAD.U32 R8, RZ, RZ, UR13 ;  /* 0x0000000dff087e24 */ /* 0x000fe2000f8e00ff */
[----:B------:R-:W-:-:S02]  /*0660*/  SEL R6, R6, R7, P1 ;  /* 0x0000000706067207 */ /* 0x000fc40000800000 */
[----:B------:R-:W-:Y:S02]  /*0670*/  SEL R4, RZ, 0x1, !P0 ;  /* 0x00000001ff047807 */ /* 0x000fe40004000000 */
        /* <DEDUP_REMOVED lines=13> */
[----:B------:R-:W-:-:S04]  /*0750*/  IMAD.HI.U32 R7, R7, R9, R6 ;  /* 0x0000000907077227 */ /* 0x000fc800078e0006 */
[----:B------:R-:W-:Y:S02]  /*0760*/  IMAD.MOV.U32 R9, RZ, RZ, RZ ;  /* 0x000000ffff097224 */ /* 0x000fe400078e00ff */
[----:B------:R-:W-:-:S04]  /*0770*/  IMAD.HI.U32 R7, R7, R12, RZ ;  /* 0x0000000c07077227 */ /* 0x000fc800078e00ff */
[----:B------:R-:W-:-:S04]  /*0780*/  IMAD.MOV R10, RZ, RZ, -R7 ;  /* 0x000000ffff0a7224 */ /* 0x000fc800078e0a07 */
[----:B------:R-:W-:-:S05]  /*0790*/  IMAD R10, R5, R10, R12 ;  /* 0x0000000a050a7224 */ /* 0x000fca00078e020c */
[----:B------:R-:W-:-:S13]  /*07a0*/  ISETP.GE.U32.AND P0, PT, R10, R5, PT ;  /* 0x000000050a00720c */ /* 0x000fda0003f06070 */
[----:B------:R-:W-:Y:S01]  /*07b0*/  @P0 IADD3 R10, PT, PT, -R5, R10, RZ ;  /* 0x0000000a050a0210 */ /* 0x000fe20007ffe1ff */
[----:B------:R-:W-:-:S03]  /*07c0*/  @P0 VIADD R7, R7, 0x1 ;  /* 0x0000000107070836 */ /* 0x000fc60000000000 */
[----:B------:R-:W-:-:S13]  /*07d0*/  ISETP.GE.U32.AND P1, PT, R10, R5, PT ;  /* 0x000000050a00720c */ /* 0x000fda0003f26070 */
[----:B------:R-:W-:Y:S01]  /*07e0*/  @P1 VIADD R7, R7, 0x1 ;  /* 0x0000000107071836 */ /* 0x000fe20000000000 */
[----:B------:R-:W-:-:S05]  /*07f0*/  @!P2 LOP3.LUT R7, RZ, R5, RZ, 0x33, !PT ;  /* 0x00000005ff07a212 */ /* 0x000fca00078e33ff */
[----:B------:R-:W-:Y:S01]  /*0800*/  IMAD.MOV.U32 R8, RZ, RZ, R7 ;  /* 0x000000ffff087224 */ /* 0x000fe200078e0007 */
[----:B------:R-:W-:Y:S06]  /*0810*/  BRA `(.L_x_38) ;  /* 0x0000000000147947 */ /* 0x000fec0003800000 */
.L_x_37:
[----:B------:R-:W-:Y:S01]  /*0820*/  IMAD.MOV.U32 R9, RZ, RZ, R12 ;  /* 0x000000ffff097224 */ /* 0x000fe200078e000c */
[----:B------:R-:W-:-:S07]  /*0830*/  MOV R8, 0x850 ;  /* 0x0000085000087802 */ /* 0x000fce0000000f00 */
[----:B------:R-:W-:Y:S05]  /*0840*/  CALL.REL.NOINC `($__internal_1_$__cuda_sm20_div_u64) ;  /* 0x0000001800307944 */ /* 0x000fea0003c00000 */
[----:B------:R-:W-:Y:S01]  /*0850*/  IMAD.MOV.U32 R8, RZ, RZ, R6 ;  /* 0x000000ffff087224 */ /* 0x000fe200078e0006 */
[----:B------:R-:W-:-:S07]  /*0860*/  MOV R9, R7 ;  /* 0x0000000700097202 */ /* 0x000fce0000000f00 */
.L_x_38:
[----:B------:R-:W-:Y:S05]  /*0870*/  BSYNC.RECONVERGENT B1 ;  /* 0x0000000000017941 */ /* 0x000fea0003800200 */
.L_x_36:
[----:B------:R-:W-:Y:S01]  /*0880*/  IADD3 R12, P0, PT, R8, R4, RZ ;  /* 0x00000004080c7210 */ /* 0x000fe20007f1e0ff */
[----:B------:R-:W1:Y:S01]  /*0890*/  LDC R6, c[0x0][0x3a0] ;  /* 0x0000e800ff067b82 */ /* 0x000e620000000800 */
[----:B------:R-:W-:Y:S01]  /*08a0*/  BSSY.RECONVERGENT B1, `(.L_x_39) ;  /* 0x0000030000017945 */ /* 0x000fe20003800200 */
[----:B------:R-:W-:Y:S01]  /*08b0*/  IMAD.MOV.U32 R27, RZ, RZ, R2 ;  /* 0x000000ffff1b7224 */ /* 0x000fe200078e0002 */
[C---:B------:R-:W-:Y:S01]  /*08c0*/  LOP3.LUT R4, R12.reuse, 0x3, RZ, 0xc0, !PT ;  /* 0x000000030c047812 */ /* 0x040fe200078ec0ff */
[----:B------:R-:W-:Y:S01]  /*08d0*/  IMAD.X R8, RZ, RZ, R9, P0 ;  /* 0x000000ffff087224 */ /* 0x000fe200000e0609 */
[----:B------:R-:W-:Y:S02]  /*08e0*/  ISETP.GE.U32.AND P0, PT, R12, 0x3, PT ;  /* 0x000000030c00780c */ /* 0x000fe40003f06070 */
[----:B------:R-:W-:Y:S01]  /*08f0*/  ISETP.NE.U32.AND P1, PT, R4, 0x3, PT ;  /* 0x000000030400780c */ /* 0x000fe20003f25070 */
[----:B------:R-:W-:Y:S01]  /*0900*/  IMAD.MOV.U32 R4, RZ, RZ, R3 ;  /* 0x000000ffff047224 */ /* 0x000fe200078e0003 */
[----:B------:R-:W-:-:S02]  /*0910*/  ISETP.GE.U32.AND.EX P0, PT, R8, RZ, PT, P0 ;  /* 0x000000ff0800720c */ /* 0x000fc40003f06100 */
[----:B------:R-:W-:Y:S02]  /*0920*/  ISETP.NE.AND.EX P1, PT, RZ, RZ, PT, P1 ;  /* 0x000000ffff00720c */ /* 0x000fe40003f25310 */
[----:B-1----:R-:W-:-:S11]  /*0930*/  SHF.R.S32.HI R11, RZ, 0x1f, R6 ;  /* 0x0000001fff0b7819 */ /* 0x002fd60000011406 */
[----:B------:R-:W-:Y:S05]  /*0940*/  @!P1 BRA `(.L_x_40) ;  /* 0x0000000000949947 */ /* 0x000fea0003800000 */
[----:B------:R-:W1:Y:S01]  /*0950*/  S2UR UR8, SR_CgaCtaId ;  /* 0x00000000000879c3 */ /* 0x000e620000008800 */
[----:B------:R-:W2:Y:S01]  /*0960*/  LDCU.64 UR14, c[0x0][0x398] ;  /* 0x00007300ff0e77ac */ /* 0x000ea20008000a00 */
[----:B------:R-:W-:Y:S02]  /*0970*/  VIADD R12, R12, 0x1 ;  /* 0x000000010c0c7836 */ /* 0x000fe40000000000 */
[----:B------:R-:W-:Y:S01]  /*0980*/  IMAD R8, R0, UR11, RZ ;  /* 0x0000000b00087c24 */ /* 0x000fe2000f8e02ff */
[----:B------:R-:W-:Y:S01]  /*0990*/  USHF.L.U32 UR5, UR22, 0x2, URZ ;  /* 0x0000000216057899 */ /* 0x000fe200080006ff */
[----:B------:R-:W-:Y:S01]  /*09a0*/  IMAD.MOV.U32 R27, RZ, RZ, R2 ;  /* 0x000000ffff1b7224 */ /* 0x000fe200078e0002 */
[----:B------:R-:W-:Y:S01]  /*09b0*/  USHF.L.U64.HI UR9, UR22, 0x2, UR12 ;  /* 0x0000000216097899 */ /* 0x000fe2000801020c */
[----:B------:R-:W-:Y:S01]  /*09c0*/  LOP3.LUT R12, R12, 0x3, RZ, 0xc0, !PT ;  /* 0x000000030c0c7812 */ /* 0x000fe200078ec0ff */
[----:B------:R-:W-:Y:S02]  /*09d0*/  IMAD R10, R8, UR10, RZ ;  /* 0x0000000a080a7c24 */ /* 0x000fe4000f8e02ff */
[----:B------:R-:W-:Y:S01]  /*09e0*/  LEA R7, P1, R2, UR5, 0x2 ;  /* 0x0000000502077c11 */ /* 0x000fe2000f8210ff */
[----:B------:R-:W-:-:S02]  /*09f0*/  UMOV UR5, 0x400 ;  /* 0x0000040000057882 */ /* 0x000fc40000000000 */
[----:B------:R-:W-:Y:S01]  /*0a00*/  UIADD3 UR5, UPT, UPT, UR5, 0x80, URZ ;  /* 0x0000008005057890 */ /* 0x000fe2000fffe0ff */
[----:B------:R-:W-:Y:S02]  /*0a10*/  LEA.HI.X R4, R2, UR9, R3, 0x2, P1 ;  /* 0x0000000902047c11 */ /* 0x000fe400088f1403 */
[----:B------:R-:W-:Y:S02]  /*0a20*/  IADD3 R12, P1, PT, RZ, -R12, RZ ;  /* 0x8000000cff0c7210 */ /* 0x000fe40007f3e0ff */
[----:B--2---:R-:W-:-:S03]  /*0a30*/  IADD3 R14, P2, P3, R7, UR14, R6 ;  /* 0x0000000e070e7c10 */ /* 0x004fc6000fb5e006 */
[----:B------:R-:W-:Y:S01]  /*0a40*/  IMAD.X R13, RZ, RZ, -0x1, P1 ;  /* 0xffffffffff0d7424 */ /* 0x000fe200008e06ff */
[----:B------:R-:W-:Y:S01]  /*0a50*/  IADD3.X R15, PT, PT, R4, UR15, R11, P2, P3 ;  /* 0x0000000f040f7c10 */ /* 0x000fe200097e640b */
[----:B-1----:R-:W-:Y:S01]  /*0a60*/  ULEA UR5, UR8, UR5, 0x18 ;  /* 0x0000000508057291 */ /* 0x002fe2000f8ec0ff */
[----:B------:R-:W-:-:S05]  /*0a70*/  MOV R4, R3 ;  /* 0x0000000300047202 */ /* 0x000fca0000000f00 */
[----:B------:R-:W-:-:S04]  /*0a80*/  VIADD R7, R6, UR5 ;  /* 0x0000000506077c36 */ /* 0x000fc80008000000 */
[----:B------:R-:W-:-:S07]  /*0a90*/  IMAD R7, R2, 0x4, R7 ;  /* 0x0000000402077824 */ /* 0x000fce00078e0207 */
.L_x_41:
        /* <DEDUP_REMOVED lines=11> */
[----:B------:R1:W-:Y:S01]  /*0b50*/  LDGSTS.E [R7], desc[UR20][R8.64] ;  /* 0x0000000008077fae */ /* 0x0003e2000b9a1014 */
[----:B------:R-:W-:Y:S02]  /*0b60*/  LEA.HI.X R15, R5, R15, RZ, 0x2, P3 ;  /* 0x0000000f050f7211 */ /* 0x000fe400018f14ff */
[----:B------:R-:W-:-:S02]  /*0b70*/  ISETP.NE.AND.EX P1, PT, R13, RZ, PT, P1 ;  /* 0x000000ff0d00720c */ /* 0x000fc40003f25310 */
[----:B-1----:R-:W-:-:S11]  /*0b80*/  LEA R7, R10, R7, 0x2 ;  /* 0x000000070a077211 */ /* 0x002fd600078e10ff */
[----:B------:R-:W-:Y:S05]  /*0b90*/  @P1 BRA `(.L_x_41) ;  /* 0xfffffffc00c01947 */ /* 0x000fea000383ffff */
.L_x_40:
[----:B------:R-:W-:Y:S05]  /*0ba0*/  BSYNC.RECONVERGENT B1 ;  /* 0x0000000000017941 */ /* 0x000fea0003800200 */
.L_x_39:
[----:B------:R-:W-:Y:S05]  /*0bb0*/  @!P0 BRA `(.L_x_35) ;  /* 0x0000000000f08947 */ /* 0x000fea0003800000 */
[----:B------:R-:W1:Y:S01]  /*0bc0*/  LDCU.64 UR14, c[0x0][0x398] ;  /* 0x00007300ff0e77ac */ /* 0x000e620008000a00 */
[----:B------:R-:W2:Y:S01]  /*0bd0*/  S2UR UR9, SR_CgaCtaId ;  /* 0x00000000000979c3 */ /* 0x000ea20000008800 */
[----:B------:R-:W-:Y:S01]  /*0be0*/  IMAD.SHL.U32 R9, R5, 0x4, RZ ;  /* 0x0000000405097824 */ /* 0x000fe200078e00ff */
[----:B------:R-:W-:Y:S01]  /*0bf0*/  UMOV UR8, 0x400 ;  /* 0x0000040000087882 */ /* 0x000fe20000000000 */
[----:B------:R-:W-:Y:S01]  /*0c00*/  IMAD R21, R0, UR11, RZ ;  /* 0x0000000b00157c24 */ /* 0x000fe2000f8e02ff */
[----:B------:R-:W-:Y:S01]  /*0c10*/  UIADD3 UR8, UPT, UPT, UR8, 0x80, URZ ;  /* 0x0000008008087890 */ /* 0x000fe2000fffe0ff */
[----:B------:R-:W-:Y:S02]  /*0c20*/  UMOV UR5, URZ ;  /* 0x000000ff00057c82 */ /* 0x000fe40008000000 */
[----:B------:R-:W-:Y:S01]  /*0c30*/  IMAD R21, R21, UR10, RZ ;  /* 0x0000000a15157c24 */ /* 0x000fe2000f8e02ff */
[----:B-1----:R-:W-:Y:S01]  /*0c40*/  IADD3 R25, P0, PT, R6, UR14, RZ ;  /* 0x0000000e06197c10 */ /* 0x002fe2000ff1e0ff */
[----:B------:R-:W-:-:S03]  /*0c50*/  USHF.L.U64.HI UR14, UR22, 0x2, UR12 ;  /* 0x00000002160e7899 */ /* 0x000fc6000801020c */
[----:B------:R-:W-:Y:S01]  /*0c60*/  IADD3.X R7, PT, PT, R11, UR15, RZ, P0, !PT ;  /* 0x0000000f0b077c10 */ /* 0x000fe200087fe4ff */
[----:B------:R-:W-:Y:S02]  /*0c70*/  USHF.L.U32 UR15, UR22, 0x2, URZ ;  /* 0x00000002160f7899 */ /* 0x000fe400080006ff */
[C---:B------:R-:W-:Y:S01]  /*0c80*/  IADD3 R8, P0, PT, R27.reuse, UR22, RZ ;  /* 0x000000161b087c10 */ /* 0x040fe2000ff1e0ff */
[----:B--2---:R-:W-:Y:S01]  /*0c90*/  ULEA UR8, UR9, UR8, 0x18 ;  /* 0x0000000809087291 */ /* 0x004fe2000f8ec0ff */
[----:B------:R-:W-:Y:S02]  /*0ca0*/  SHF.R.U32.HI R11, RZ, 0x1e, R5 ;  /* 0x0000001eff0b7819 */ /* 0x000fe40000011605 */
[----:B------:R-:W-:Y:S01]  /*0cb0*/  IADD3.X R15, PT, PT, R4, UR12, RZ, P0, !PT ;  /* 0x0000000c040f7c10 */ /* 0x000fe200087fe4ff */
[----:B------:R-:W-:Y:S01]  /*0cc0*/  IMAD.SHL.U32 R14, R8, 0x4, RZ ;  /* 0x00000004080e7824 */ /* 0x000fe200078e00ff */
[----:B------:R-:W-:Y:S01]  /*0cd0*/  LEA R10, P0, R27, UR15, 0x2 ;  /* 0x0000000f1b0a7c11 */ /* 0x000fe2000f8010ff */
[----:B------:R-:W-:Y:S01]  /*0ce0*/  VIADD R6, R6, UR8 ;  /* 0x0000000806067c36 */ /* 0x000fe20008000000 */
[----:B------:R-:W-:-:S02]  /*0cf0*/  SHF.L.U64.HI R15, R8, 0x2, R15 ;  /* 0x00000002080f7819 */ /* 0x000fc4000001020f */
[C---:B------:R-:W-:Y:S01]  /*0d00*/  LEA.HI.X R12, R27.reuse, UR14, R4, 0x2, P0 ;  /* 0x0000000e1b0c7c11 */ /* 0x040fe200080f1404 */
[----:B------:R-:W-:Y:S01]  /*0d10*/  IMAD R8, R27, 0x4, R6 ;  /* 0x000000041b087824 */ /* 0x000fe200078e0206 */
[-C--:B------:R-:W-:Y:S01]  /*0d20*/  IADD3 R20, P1, PT, R9, R10.reuse, RZ ;  /* 0x0000000a09147210 */ /* 0x080fe20007f3e0ff */
[C---:B------:R-:W-:Y:S01]  /*0d30*/  IMAD.WIDE.U32 R14, R5.reuse, 0xc, R14 ;  /* 0x0000000c050e7825 */ /* 0x040fe200078e000e */
[----:B------:R-:W-:-:S03]  /*0d40*/  LEA R13, P0, R5, R10, 0x3 ;  /* 0x0000000a050d7211 */ /* 0x000fc600078018ff */
[----:B------:R-:W-:Y:S01]  /*0d50*/  IMAD.X R26, R11, 0x1, R12, P1 ;  /* 0x000000010b1a7824 */ /* 0x000fe200008e060c */
[----:B------:R-:W-:Y:S01]  /*0d60*/  LEA.HI.X R24, R5, R12, RZ, 0x3, P0 ;  /* 0x0000000c05187211 */ /* 0x000fe200000f1cff */
[--C-:B------:R-:W-:Y:S01]  /*0d70*/  IMAD R22, R21, 0x4, R8.reuse ;  /* 0x0000000415167824 */ /* 0x100fe200078e0208 */
[----:B------:R-:W-:Y:S01]  /*0d80*/  IADD3 R28, PT, PT, R15, UR5, RZ ;  /* 0x000000050f1c7c10 */ /* 0x000fe2000fffe0ff */
[C-C-:B------:R-:W-:Y:S02]  /*0d90*/  IMAD R23, R21.reuse, 0x8, R8.reuse ;  /* 0x0000000815177824 */ /* 0x140fe400078e0208 */
[----:B------:R-:W-:-:S07]  /*0da0*/  IMAD R6, R21, 0xc, R8 ;  /* 0x0000000c15067824 */ /* 0x000fce00078e0208 */
.L_x_42:
[----:B------:R-:W-:-:S05]  /*0db0*/  IADD3 R18, P0, PT, R25, R10, RZ ;  /* 0x0000000a19127210 */ /* 0x000fca0007f1e0ff */
[----:B------:R-:W-:Y:S01]  /*0dc0*/  IMAD.X R19, R7, 0x1, R12, P0 ;  /* 0x0000000107137824 */ /* 0x000fe200000e060c */
[----:B------:R-:W-:-:S04]  /*0dd0*/  IADD3 R16, P0, PT, R25, R20, RZ ;  /* 0x0000001419107210 */ /* 0x000fc80007f1e0ff */
[----:B------:R-:W-:Y:S01]  /*0de0*/  @!PT LDS RZ, [RZ] ;  /* 0x00000000fffff984 */ /* 0x000fe20000000800 */
[----:B------:R-:W-:Y:S01]  /*0df0*/  @!PT LDS RZ, [RZ] ;  /* 0x00000000fffff984 */ /* 0x000fe20000000800 */
[----:B------:R-:W-:Y:S01]  /*0e00*/  @!PT LDS RZ, [RZ] ;  /* 0x00000000fffff984 */ /* 0x000fe20000000800 */
[----:B------:R1:W-:Y:S01]  /*0e10*/  LDGSTS.E [R8], desc[UR20][R18.64] ;  /* 0x0000000012087fae */ /* 0x0003e2000b9a1014 */
[----:B------:R-:W-:-:S05]  /*0e20*/  IMAD.X R17, R7, 0x1, R26, P0 ;  /* 0x0000000107117824 */ /* 0x000fca00000e061a */
[----:B------:R2:W-:Y:S01]  /*0e30*/  LDGSTS.E [R22], desc[UR20][R16.64] ;  /* 0x0000000010167fae */ /* 0x0005e2000b9a1014 */
[----:B-1----:R-:W-:Y:S02]  /*0e40*/  LEA R8, R21, R8, 0x4 ;  /* 0x0000000815087211 */ /* 0x002fe400078e20ff */
[----:B--2---:R-:W-:Y:S01]  /*0e50*/  IADD3 R16, P0, PT, R25, R13, RZ ;  /* 0x0000000d19107210 */ /* 0x004fe20007f1e0ff */
[----:B------:R-:W-:-:S04]  /*0e60*/  IMAD R22, R21, 0x10, R22 ;  /* 0x0000001015167824 */ /* 0x000fc800078e0216 */
[----:B------:R-:W-:Y:S01]  /*0e70*/  IMAD.X R17, R7, 0x1, R24, P0 ;  /* 0x0000000107117824 */ /* 0x000fe200000e0618 */
[----:B------:R-:W-:-:S04]  /*0e80*/  IADD3 R18, P0, PT, R25, R14, RZ ;  /* 0x0000000e19127210 */ /* 0x000fc80007f1e0ff */
[----:B------:R-:W-:Y:S01]  /*0e90*/  IADD3.X R19, PT, PT, R7, R28, RZ, P0, !PT ;  /* 0x0000001c07137210 */ /* 0x000fe200007fe4ff */
[----:B------:R1:W-:Y:S01]  /*0ea0*/  LDGSTS.E [R23], desc[UR20][R16.64] ;  /* 0x0000000010177fae */ /* 0x0003e2000b9a1014 */
[----:B------:R-:W-:-:S03]  /*0eb0*/  IADD3 R27, P0, PT, R9, R27, RZ ;  /* 0x0000001b091b7210 */ /* 0x000fc60007f1e0ff */
[----:B------:R2:W-:Y:S02]  /*0ec0*/  LDGSTS.E [R6], desc[UR20][R18.64] ;  /* 0x0000000012067fae */ /* 0x0005e4000b9a1014 */
[----:B------:R-:W-:Y:S01]  /*0ed0*/  IMAD.X R4, R11, 0x1, R4, P0 ;  /* 0x000000010b047824 */ /* 0x000fe200000e0604 */
[----:B------:R-:W-:-:S04]  /*0ee0*/  ISETP.GE.U32.AND P0, PT, R27, UR7, PT ;  /* 0x000000071b007c0c */ /* 0x000fc8000bf06070 */
[----:B------:R-:W-:Y:S01]  /*0ef0*/  ISETP.GE.U32.AND.EX P0, PT, R4, UR13, PT, P0 ;  /* 0x0000000d04007c0c */ /* 0x000fe2000bf06100 */
[----:B-1----:R-:W-:Y:S02]  /*0f00*/  IMAD.MOV.U32 R16, RZ, RZ, R25 ;  /* 0x000000ffff107224 */ /* 0x002fe400078e0019 */
[----:B------:R-:W-:Y:S02]  /*0f10*/  IMAD.MOV.U32 R17, RZ, RZ, R7 ;  /* 0x000000ffff117224 */ /* 0x000fe400078e0007 */
[----:B------:R-:W-:Y:S02]  /*0f20*/  IMAD R23, R21, 0x10, R23 ;  /* 0x0000001015177824 */ /* 0x000fe400078e0217 */
[----:B------:R-:W-:-:S04]  /*0f30*/  IMAD.WIDE.U32 R16, R5, 0x10, R16 ;  /* 0x0000001005107825 */ /* 0x000fc800078e0010 */
[----:B------:R-:W-:Y:S02]  /*0f40*/  IMAD.MOV.U32 R25, RZ, RZ, R16 ;  /* 0x000000ffff197224 */ /* 0x000fe400078e0010 */
[----:B------:R-:W-:Y:S02]  /*0f50*/  IMAD.MOV.U32 R7, RZ, RZ, R17 ;  /* 0x000000ffff077224 */ /* 0x000fe400078e0011 */
[----:B--2---:R-:W-:Y:S01]  /*0f60*/  IMAD R6, R21, 0x10, R6 ;  /* 0x0000001015067824 */ /* 0x004fe200078e0206 */
[----:B------:R-:W-:Y:S06]  /*0f70*/  @!P0 BRA `(.L_x_42) ;  /* 0xfffffffc008c8947 */ /* 0x000fec000383ffff */
.L_x_35:
[----:B------:R-:W-:Y:S05]  /*0f80*/  BSYNC.RECONVERGENT B0 ;  /* 0x0000000000007941 */ /* 0x000fea0003800200 */
.L_x_34:
[----:B------:R-:W-:Y:S01]  /*0f90*/  IMAD.U32 R4, RZ, RZ, UR13 ;  /* 0x0000000dff047e24 */ /* 0x000fe2000f8e00ff */
[----:B------:R-:W-:Y:S01]  /*0fa0*/  ISETP.LT.U32.AND P0, PT, R2, UR7, PT ;  /* 0x0000000702007c0c */ /* 0x000fe2000bf01070 */
[----:B------:R-:W0:Y:S01]  /*0fb0*/  LDGDEPBAR ;  /* 0x00000000000079af */ /* 0x000e220000000000 */
[----:B------:R-:W-:Y:S02]  /*0fc0*/  BSSY.RECONVERGENT B0, `(.L_x_43) ;  /* 0x000009f000007945 */ /* 0x000fe40003800200 */
[----:B------:R-:W-:-:S13]  /*0fd0*/  ISETP.GT.U32.AND.EX P0, PT, R4, R3, PT, P0 ;  /* 0x000000030400720c */ /* 0x000fda0003f04100 */
[----:B------:R-:W-:Y:S05]  /*0fe0*/  @!P0 BRA `(.L_x_44) ;  /* 0x0000000800708947 */ /* 0x000fea0003800000 */
[----:B------:R-:W-:Y:S01]  /*0ff0*/  IMAD.IADD R9, R5, 0x1, R2 ;  /* 0x0000000105097824 */ /* 0x000fe200078e0202 */
[----:B------:R-:W-:Y:S01]  /*1000*/  MOV R4, UR13 ;  /* 0x0000000d00047c02 */ /* 0x000fe20008000f00 */
[----:B------:R-:W-:Y:S01]  /*1010*/  IMAD.U32 R7, RZ, RZ, UR13 ;  /* 0x0000000dff077e24 */ /* 0x000fe2000f8e00ff */
[----:B------:R-:W-:Y:S01]  /*1020*/  BSSY.RECONVERGENT B1, `(.L_x_45) ;  /* 0x0000027000017945 */ /* 0x000fe20003800200 */
[----:B------:R-:W-:Y:S01]  /*1030*/  IMAD.U32 R6, RZ, RZ, UR7 ;  /* 0x00000007ff067e24 */ /* 0x000fe2000f8e00ff */
[C---:B------:R-:W-:Y:S01]  /*1040*/  ISETP.LT.U32.AND P0, PT, R9.reuse, UR7, PT ;  /* 0x0000000709007c0c */ /* 0x040fe2000bf01070 */
[----:B------:R-:W-:Y:S01]  /*1050*/  IMAD.U32 R10, RZ, RZ, UR13 ;  /* 0x0000000dff0a7e24 */ /* 0x000fe2000f8e00ff */
[----:B------:R-:W-:Y:S02]  /*1060*/  ISETP.LT.U32.AND P1, PT, R9, UR7, PT ;  /* 0x0000000709007c0c */ /* 0x000fe4000bf21070 */
[----:B------:R-:W-:Y:S02]  /*1070*/  ISETP.GT.U32.AND.EX P0, PT, R4, RZ, PT, P0 ;  /* 0x000000ff0400720c */ /* 0x000fe40003f04100 */
[----:B------:R-:W-:Y:S01]  /*1080*/  ISETP.GT.U32.AND.EX P1, PT, R7, RZ, PT, P1 ;  /* 0x000000ff0700720c */ /* 0x000fe20003f24110 */
[----:B------:R-:W-:Y:S01]  /*1090*/  IMAD.MOV.U32 R7, RZ, RZ, -0x1 ;  /* 0xffffffffff077424 */ /* 0x000fe200078e00ff */
        /* <DEDUP_REMOVED lines=8> */
[----:B------:R-:W-:Y:S01]  /*1120*/  IADD3 R11, PT, PT, RZ, -R5, RZ ;  /* 0x80000005ff0b7210 */ /* 0x000fe20007ffe0ff */
[----:B------:R-:W-:Y:S01]  /*1130*/  IMAD.MOV.U32 R6, RZ, RZ, RZ ;  /* 0x000000ffff067224 */ /* 0x000fe200078e00ff */
[----:B------:R-:W-:-:S05]  /*1140*/  ISETP.NE.U32.AND P2, PT, R5, RZ, PT ;  /* 0x000000ff0500720c */ /* 0x000fca0003f45070 */
[----:B-1----:R-:W1:Y:S02]  /*1150*/  MUFU.RCP R10, R10 ;  /* 0x0000000a000a7308 */ /* 0x002e640000001000 */
[----:B-1----:R-:W-:-:S06]  /*1160*/  VIADD R7, R10, 0xffffffe ;  /* 0x0ffffffe0a077836 */ /* 0x002fcc0000000000 */
[----:B------:R-:W1:Y:S02]  /*1170*/  F2I.FTZ.U32.TRUNC.NTZ R7, R7 ;  /* 0x0000000700077305 */ /* 0x000e64000021f000 */
[----:B-1----:R-:W-:-:S04]  /*1180*/  IMAD R11, R11, R7, RZ ;  /* 0x000000070b0b7224 */ /* 0x002fc800078e02ff */
[----:B------:R-:W-:-:S06]  /*1190*/  IMAD.HI.U32 R6, R7, R11, R6 ;  /* 0x0000000b07067227 */ /* 0x000fcc00078e0006 */
[----:B------:R-:W-:-:S04]  /*11a0*/  IMAD.HI.U32 R8, R6, R9, RZ ;  /* 0x0000000906087227 */ /* 0x000fc800078e00ff */
[----:B------:R-:W-:-:S04]  /*11b0*/  IMAD.MOV R6, RZ, RZ, -R8 ;  /* 0x000000ffff067224 */ /* 0x000fc800078e0a08 */
[----:B------:R-:W-:Y:S02]  /*11c0*/  IMAD R6, R5, R6, R9 ;  /* 0x0000000605067224 */ /* 0x000fe400078e0209 */
[----:B------:R-:W-:-:S03]  /*11d0*/  HFMA2 R9, -RZ, RZ, 0, 0 ;  /* 0x00000000ff097431 */ /* 0x000fc600000001ff */
[----:B------:R-:W-:-:S13]  /*11e0*/  ISETP.GE.U32.AND P0, PT, R6, R5, PT ;  /* 0x000000050600720c */ /* 0x000fda0003f06070 */
[----:B------:R-:W-:Y:S02]  /*11f0*/  @P0 IMAD.IADD R6, R6, 0x1, -R5 ;  /* 0x0000000106060824 */ /* 0x000fe400078e0a05 */
[----:B------:R-:W-:-:S03]  /*1200*/  @P0 VIADD R8, R8, 0x1 ;  /* 0x0000000108080836 */ /* 0x000fc60000000000 */
[----:B------:R-:W-:-:S13]  /*1210*/  ISETP.GE.U32.AND P1, PT, R6, R5, PT ;  /* 0x000000050600720c */ /* 0x000fda0003f26070 */
[----:B------:R-:W-:Y:S01]  /*1220*/  @P1 VIADD R8, R8, 0x1 ;  /* 0x0000000108081836 */ /* 0x000fe20000000000 */
[----:B------:R-:W-:Y:S01]  /*1230*/  @!P2 LOP3.LUT R8, RZ, R5, RZ, 0x33, !PT ;  /* 0x00000005ff08a212 */ /* 0x000fe200078e33ff */
[----:B------:R-:W-:Y:S06]  /*1240*/  BRA `(.L_x_47) ;  /* 0x0000000000107947 */ /* 0x000fec0003800000 */
.L_x_46:
[----:B------:R-:W-:-:S07]  /*1250*/  MOV R8, 0x1270 ;  /* 0x0000127000087802 */ /* 0x000fce0000000f00 */
[----:B------:R-:W-:Y:S05]  /*1260*/  CALL.REL.NOINC `($__internal_1_$__cuda_sm20_div_u64) ;  /* 0x0000000c00a87944 */ /* 0x000fea0003c00000 */
[----:B------:R-:W-:Y:S02]  /*1270*/  IMAD.MOV.U32 R8, RZ, RZ, R6 ;  /* 0x000000ffff087224 */ /* 0x000fe400078e0006 */
[----:B------:R-:W-:-:S07]  /*1280*/  IMAD.MOV.U32 R9, RZ, RZ, R7 ;  /* 0x000000ffff097224 */ /* 0x000fce00078e0007 */
.L_x_47:
[----:B------:R-:W-:Y:S05]  /*1290*/  BSYNC.RECONVERGENT B1 ;  /* 0x0000000000017941 */ /* 0x000fea0003800200 */
.L_x_45:
[----:B------:R-:W-:Y:S01]  /*12a0*/  IADD3 R4, P0, PT, R8, R4, RZ ;  /* 0x0000000408047210 */ /* 0x000fe20007f1e0ff */
[----:B------:R-:W1:Y:S01]  /*12b0*/  LDC R6, c[0x0][0x3b0] ;  /* 0x0000ec00ff067b82 */ /* 0x000e620000000800 */
[----:B------:R-:W-:Y:S02]  /*12c0*/  BSSY.RECONVERGENT B1, `(.L_x_48) ;  /* 0x0000031000017945 */ /* 0x000fe40003800200 */
[C---:B------:R-:W-:Y:S01]  /*12d0*/  LOP3.LUT R7, R4.reuse, 0x3, RZ, 0xc0, !PT ;  /* 0x0000000304077812 */ /* 0x040fe200078ec0ff */
[----:B------:R-:W-:Y:S01]  /*12e0*/  IMAD.X R8, RZ, RZ, R9, P0 ;  /* 0x000000ffff087224 */ /* 0x000fe200000e0609 */
[----:B------:R-:W-:Y:S02]  /*12f0*/  ISETP.GE.U32.AND P0, PT, R4, 0x3, PT ;  /* 0x000000030400780c */ /* 0x000fe40003f06070 */
[----:B------:R-:W-:Y:S02]  /*1300*/  ISETP.NE.U32.AND P1, PT, R7, 0x3, PT ;  /* 0x000000030700780c */ /* 0x000fe40003f25070 */
[----:B------:R-:W-:Y:S01]  /*1310*/  ISETP.GE.U32.AND.EX P0, PT, R8, RZ, PT, P0 ;  /* 0x000000ff0800720c */ /* 0x000fe20003f06100 */
[----:B------:R-:W-:Y:S01]  /*1320*/  IMAD.U32 R8, RZ, RZ, UR22 ;  /* 0x00000016ff087e24 */ /* 0x000fe2000f8e00ff */
[----:B------:R-:W-:-:S04]  /*1330*/  ISETP.NE.AND.EX P1, PT, RZ, RZ, PT, P1 ;  /* 0x000000ffff00720c */ /* 0x000fc80003f25310 */
[----:B------:R-:W-:Y:S02]  /*1340*/  SHF.R.S32.HI R8, RZ, 0x1f, R8 ;  /* 0x0000001fff087819 */ /* 0x000fe40000011408 */
[----:B-1----:R-:W-:-:S07]  /*1350*/  SHF.R.S32.HI R16, RZ, 0x1f, R6 ;  /* 0x0000001fff107819 */ /* 0x002fce0000011406 */
[----:B------:R-:W-:Y:S05]  /*1360*/  @!P1 BRA `(.L_x_49) ;  /* 0x0000000000989947 */ /* 0x000fea0003800000 */
[----:B------:R-:W1:Y:S01]  /*1370*/  S2UR UR8, SR_CgaCtaId ;  /* 0x00000000000879c3 */ /* 0x000e620000008800 */
[----:B------:R-:W2:Y:S01]  /*1380*/  LDCU.64 UR14, c[0x0][0x3a8] ;  /* 0x00007500ff0e77ac */ /* 0x000ea20008000a00 */
[----:B------:R-:W-:Y:S01]  /*1390*/  IMAD.U32 R7, RZ, RZ, UR22 ;  /* 0x00000016ff077e24 */ /* 0x000fe2000f8e00ff */
[----:B------:R-:W-:Y:S01]  /*13a0*/  IADD3 R9, PT, PT, R4, 0x1, RZ ;  /* 0x0000000104097810 */ /* 0x000fe20007ffe0ff */
[----:B------:R-:W-:Y:S01]  /*13b0*/  IMAD R10, R0, UR11, RZ ;  /* 0x0000000b000a7c24 */ /* 0x000fe2000f8e02ff */
[----:B------:R-:W-:Y:S01]  /*13c0*/  UMOV UR5, 0x400 ;  /* 0x0000040000057882 */ /* 0x000fe20000000000 */
[----:B------:R-:W-:Y:S01]  /*13d0*/  USHF.L.U32 UR9, UR22, 0x2, URZ ;  /* 0x0000000216097899 */ /* 0x000fe200080006ff */
[----:B------:R-:W-:Y:S01]  /*13e0*/  SHF.L.U64.HI R4, R7, 0x2, R8 ;  /* 0x0000000207047819 */ /* 0x000fe20000010208 */
[----:B------:R-:W3:Y:S01]  /*13f0*/  LDC R11, c[0x0][0x384] ;  /* 0x0000e100ff0b7b82 */ /* 0x000ee20000000800 */
[----:B------:R-:W-:Y:S01]  /*1400*/  UIADD3 UR5, UPT, UPT, UR5, 0x80, URZ ;  /* 0x0000008005057890 */ /* 0x000fe2000fffe0ff */
[----:B------:R-:W-:Y:S01]  /*1410*/  LOP3.LUT R9, R9, 0x3, RZ, 0xc0, !PT ;  /* 0x0000000309097812 */ /* 0x000fe200078ec0ff */
[----:B------:R-:W-:Y:S01]  /*1420*/  IMAD R14, R10, UR10, RZ ;  /* 0x0000000a0a0e7c24 */ /* 0x000fe2000f8e02ff */
[----:B------:R-:W-:-:S02]  /*1430*/  LEA R7, P1, R2, UR9, 0x2 ;  /* 0x0000000902077c11 */ /* 0x000fc4000f8210ff */
[----:B------:R-:W-:Y:S02]  /*1440*/  IADD3 R9, P3, PT, RZ, -R9, RZ ;  /* 0x80000009ff097210 */ /* 0x000fe40007f7e0ff */
[----:B------:R-:W-:Y:S02]  /*1450*/  LEA.HI.X R13, R2, R4, R3, 0x2, P1 ;  /* 0x00000004020d7211 */ /* 0x000fe400008f1403 */
[----:B--2---:R-:W-:-:S04]  /*1460*/  IADD3 R12, P1, P2, R7, UR14, R6 ;  /* 0x0000000e070c7c10 */ /* 0x004fc8000fa3e006 */
[----:B------:R-:W-:Y:S01]  /*1470*/  IADD3.X R13, PT, PT, R13, UR15, R16, P1, P2 ;  /* 0x0000000f0d0d7c10 */ /* 0x000fe20008fe4410 */
[----:B-1----:R-:W-:-:S06]  /*1480*/  ULEA UR5, UR8, UR5, 0x18 ;  /* 0x0000000508057291 */ /* 0x002fcc000f8ec0ff */
[----:B------:R-:W-:-:S04]  /*1490*/  VIADD R4, R6, UR5 ;  /* 0x0000000506047c36 */ /* 0x000fc80008000000 */
[----:B---3--:R-:W-:Y:S02]  /*14a0*/  IMAD R7, R11, 0x200, R4 ;  /* 0x000002000b077824 */ /* 0x008fe400078e0204 */
[----:B------:R-:W-:Y:S02]  /*14b0*/  IMAD.X R4, RZ, RZ, -0x1, P3 ;  /* 0xffffffffff047424 */ /* 0x000fe400018e06ff */
[----:B------:R-:W-:-:S07]  /*14c0*/  IMAD R7, R2, 0x4, R7 ;  /* 0x0000000402077824 */ /* 0x000fce00078e0207 */
.L_x_50:
[----:B------:R-:W-:Y:S01]  /*14d0*/  IADD3 R9, P1, PT, R9, 0x1, RZ ;  /* 0x0000000109097810 */ /* 0x000fe20007f3e0ff */
[----:B------:R-:W-:Y:S01]  /*14e0*/  IMAD.MOV.U32 R10, RZ, RZ, R12 ;  /* 0x000000ffff0a7224 */ /* 0x000fe200078e000c */
[----:B------:R-:W-:Y:S02]  /*14f0*/  MOV R11, R13 ;  /* 0x0000000d000b7202 */ /* 0x000fe40000000f00 */
[----:B------:R-:W-:Y:S01]  /*1500*/  IADD3 R2, P2, PT, R5, R2, RZ ;  /* 0x0000000205027210 */ /* 0x000fe20007f5e0ff */
[----:B------:R-:W-:Y:S01]  /*1510*/  IMAD.X R4, RZ, RZ, R4, P1 ;  /* 0x000000ffff047224 */ /* 0x000fe200008e0604 */
[----:B------:R-:W-:Y:S01]  /*1520*/  ISETP.NE.U32.AND P1, PT, R9, RZ, PT ;  /* 0x000000ff0900720c */ /* 0x000fe20003f25070 */
[----:B------:R-:W-:Y:S01]  /*1530*/  @!PT LDS RZ, [RZ] ;  /* 0x00000000fffff984 */ /* 0x000fe20000000800 */
[----:B------:R-:W-:Y:S01]  /*1540*/  @!PT LDS RZ, [RZ] ;  /* 0x00000000fffff984 */ /* 0x000fe20000000800 */
[----:B------:R-:W-:Y:S01]  /*1550*/  @!PT LDS RZ, [RZ] ;  /* 0x00000000fffff984 */ /* 0x000fe20000000800 */
[----:B------:R1:W-:Y:S01]  /*1560*/  LDGSTS.E [R7+0x80], desc[UR20][R10.64] ;  /* 0x000800000a077fae */ /* 0x0003e2000b9a1014 */
[----:B------:R-:W-:Y:S01]  /*1570*/  LEA R12, P3, R5, R12, 0x2 ;  /* 0x0000000c050c7211 */ /* 0x000fe200078610ff */
[----:B------:R-:W-:Y:S01]  /*1580*/  IMAD.X R3, RZ, RZ, R3, P2 ;  /* 0x000000ffff037224 */ /* 0x000fe200010e0603 */
[----:B------:R-:W-:-:S02]  /*1590*/  ISETP.NE.AND.EX P1, PT, R4, RZ, PT, P1 ;  /* 0x000000ff0400720c */ /* 0x000fc40003f25310 */
[----:B------:R-:W-:Y:S01]  /*15a0*/  LEA.HI.X R13, R5, R13, RZ, 0x2, P3 ;  /* 0x0000000d050d7211 */ /* 0x000fe200018f14ff */
[----:B-1----:R-:W-:-:S10]  /*15b0*/  IMAD R7, R14, 0x4, R7 ;  /* 0x000000040e077824 */ /* 0x002fd400078e0207 */
[----:B------:R-:W-:Y:S05]  /*15c0*/  @P1 BRA `(.L_x_50) ;  /* 0xfffffffc00c01947 */ /* 0x000fea000383ffff */
.L_x_49:
[----:B------:R-:W-:Y:S05]  /*15d0*/  BSYNC.RECONVERGENT B1 ;  /* 0x0000000000017941 */ /* 0x000fea0003800200 */
.L_x_48:
[----:B------:R-:W-:Y:S05]  /*15e0*/  @!P0 BRA `(.L_x_44) ;  /* 0x0000000000f08947 */ /* 0x000fea0003800000 */
[----:B------:R-:W1:Y:S01]  /*15f0*/  S2UR UR8, SR_CgaCtaId ;  /* 0x00000000000879c3 */ /* 0x000e620000008800 */
[----:B------:R-:W2:Y:S01]  /*1600*/  LDCU.64 UR14, c[0x0][0x3a8] ;  /* 0x00007500ff0e77ac */ /* 0x000ea20008000a00 */
[----:B------:R-:W-:Y:S01]  /*1610*/  IMAD.U32 R9, RZ, RZ, UR22 ;  /* 0x00000016ff097e24 */ /* 0x000fe2000f8e00ff */
[----:B------:R-:W-:Y:S01]  /*1620*/  SHF.R.U32.HI R20, RZ, 0x1e, R5 ;  /* 0x0000001eff147819 */ /* 0x000fe20000011605 */
[----:B------:R-:W-:Y:S01]  /*1630*/  IMAD R22, R0, UR11, RZ ;  /* 0x0000000b00167c24 */ /* 0x000fe2000f8e02ff */
[----:B------:R-:W-:Y:S01]  /*1640*/  UMOV UR5, 0x400 ;  /* 0x0000040000057882 */ /* 0x000fe20000000000 */
[----:B------:R-:W-:Y:S01]  /*1650*/  IMAD.SHL.U32 R17, R5, 0x4, RZ ;  /* 0x0000000405117824 */ /* 0x000fe200078e00ff */
[----:B------:R-:W-:Y:S01]  /*1660*/  UIADD3 UR5, UPT, UPT, UR5, 0x80, URZ ;  /* 0x0000008005057890 */ /* 0x000fe2000fffe0ff */
[----:B------:R-:W3:Y:S01]  /*1670*/  LDC R7, c[0x0][0x384] ;  /* 0x0000e100ff077b82 */ /* 0x000ee20000000800 */
[----:B------:R-:W-:Y:S01]  /*1680*/  SHF.L.U64.HI R18, R9, 0x2, R8 ;  /* 0x0000000209127819 */ /* 0x000fe20000010208 */
[----:B------:R-:W-:Y:S01]  /*1690*/  IMAD R22, R22, UR10, RZ ;  /* 0x0000000a16167c24 */ /* 0x000fe2000f8e02ff */
[----:B--2---:R-:W-:-:S04]  /*16a0*/  IADD3 R4, P0, PT, R6, UR14, RZ ;  /* 0x0000000e06047c10 */ /* 0x004fc8000ff1e0ff */
[----:B------:R-:W-:Y:S01]  /*16b0*/  IADD3.X R16, PT, PT, R16, UR15, RZ, P0, !PT ;  /* 0x0000000f10107c10 */ /* 0x000fe200087fe4ff */
[----:B-1----:R-:W-:Y:S02]  /*16c0*/  ULEA UR5, UR8, UR5, 0x18 ;  /* 0x0000000508057291 */ /* 0x002fe4000f8ec0ff */
[----:B------:R-:W-:-:S04]  /*16d0*/  USHF.L.U32 UR8, UR22, 0x2, URZ ;  /* 0x0000000216087899 */ /* 0x000fc800080006ff */
[----:B------:R-:W-:Y:S01]  /*16e0*/  VIADD R6, R6, UR5 ;  /* 0x0000000506067c36 */ /* 0x000fe20008000000 */
[----:B------:R-:W-:-:S04]  /*16f0*/  UMOV UR5, URZ ;  /* 0x000000ff00057c82 */ /* 0x000fc80008000000 */
[----:B---3--:R-:W-:Y:S02]  /*1700*/  LEA R23, R7, R6, 0x9 ;  /* 0x0000000607177211 */ /* 0x008fe400078e48ff */
[----:B------:R-:W-:-:S03]  /*1710*/  IADD3 R6, P0, PT, R2, UR22, RZ ;  /* 0x0000001602067c10 */ /* 0x000fc6000ff1e0ff */
[----:B------:R-:W-:Y:S02]  /*1720*/  IMAD R23, R2, 0x4, R23 ;  /* 0x0000000402177824 */ /* 0x000fe400078e0217 */
[----:B------:R-:W-:Y:S01]  /*1730*/  IMAD.X R7, R8, 0x1, R3, P0 ;  /* 0x0000000108077824 */ /* 0x000fe200000e0603 */
[----:B------:R-:W-:Y:S01]  /*1740*/  LEA R0, P0, R2, UR8, 0x2 ;  /* 0x0000000802007c11 */ /* 0x000fe2000f8010ff */
[C-C-:B------:R-:W-:Y:S02]  /*1750*/  IMAD R25, R22.reuse, 0x4, R23.reuse ;  /* 0x0000000416197824 */ /* 0x140fe400078e0217 */
[----:B------:R-:W-:Y:S01]  /*1760*/  IMAD R27, R22, 0x8, R23 ;  /* 0x00000008161b7824 */ /* 0x000fe200078e0217 */
[C---:B------:R-:W-:Y:S01]  /*1770*/  SHF.L.U64.HI R7, R6.reuse, 0x2, R7 ;  /* 0x0000000206077819 */ /* 0x040fe20000010207 */
[----:B------:R-:W-:Y:S01]  /*1780*/  IMAD.SHL.U32 R6, R6, 0x4, RZ ;  /* 0x0000000406067824 */ /* 0x000fe200078e00ff */
[----:B------:R-:W-:Y:S01]  /*1790*/  LEA.HI.X R18, R2, R18, R3, 0x2, P0 ;  /* 0x0000001202127211 */ /* 0x000fe200000f1403 */
[----:B------:R-:W-:Y:S01]  /*17a0*/  IMAD R29, R22, 0xc, R23 ;  /* 0x0000000c161d7824 */ /* 0x000fe200078e0217 */
[-C--:B------:R-:W-:Y:S01]  /*17b0*/  IADD3 R21, P0, PT, R17, R0.reuse, RZ ;  /* 0x0000000011157210 */ /* 0x080fe20007f1e0ff */
[C---:B------:R-:W-:Y:S01]  /*17c0*/  IMAD.WIDE.U32 R6, R5.reuse, 0xc, R6 ;  /* 0x0000000c05067825 */ /* 0x040fe200078e0006 */
[----:B------:R-:W-:-:S03]  /*17d0*/  LEA R19, P1, R5, R0, 0x3 ;  /* 0x0000000005137211 */ /* 0x000fc600078218ff */
[----:B------:R-:W-:Y:S01]  /*17e0*/  IMAD.X R24, R20, 0x1, R18, P0 ;  /* 0x0000000114187824 */ /* 0x000fe200000e0612 */
[----:B------:R-:W-:Y:S02]  /*17f0*/  LEA.HI.X R26, R5, R18, RZ, 0x3, P1 ;  /* 0x00000012051a7211 */ /* 0x000fe400008f1cff */
[----:B------:R-:W-:-:S07]  /*1800*/  IADD3 R28, PT, PT, R7, UR5, RZ ;  /* 0x00000005071c7c10 */ /* 0x000fce000fffe0ff */
.L_x_51:
[C---:B------:R-:W-:Y:S02]  /*1810*/  IADD3 R12, P0, PT, R4.reuse, R0, RZ ;  /* 0x00000000040c7210 */ /* 0x040fe40007f1e0ff */
[----:B------:R-:W-:-:S03]  /*1820*/  IADD3 R8, P1, PT, R4, R21, RZ ;  /* 0x0000001504087210 */ /* 0x000fc60007f3e0ff */
[----:B------:R-:W-:Y:S01]  /*1830*/  IMAD.X R13, R16, 0x1, R18, P0 ;  /* 0x00000001100d7824 */ /* 0x000fe200000e0612 */
[----:B------:R-:W-:Y:S01]  /*1840*/  IADD3 R10, P0, PT, R4, R19, RZ ;  /* 0x00000013040a7210 */ /* 0x000fe20007f1e0ff */
[----:B------:R-:W-:Y:S01]  /*1850*/  IMAD.X R9, R16, 0x1, R24, P1 ;  /* 0x0000000110097824 */ /* 0x000fe200008e0618 */
[----:B------:R-:W-:Y:S02]  /*1860*/  IADD3 R14, P1, PT, R4, R6, RZ ;  /* 0x00000006040e7210 */ /* 0x000fe40007f3e0ff */
[----:B------:R-:W-:Y:S01]  /*1870*/  @!PT LDS RZ, [RZ] ;  /* 0x00000000fffff984 */ /* 0x000fe20000000800 */
[----:B------:R-:W-:Y:S01]  /*1880*/  @!PT LDS RZ, [RZ] ;  /* 0x00000000fffff984 */ /* 0x000fe20000000800 */
[----:B------:R-:W-:Y:S01]  /*1890*/  @!PT LDS RZ, [RZ] ;  /* 0x00000000fffff984 */ /* 0x000fe20000000800 */
[----:B------:R1:W-:Y:S01]  /*18a0*/  LDGSTS.E [R23+0x80], desc[UR20][R12.64] ;  /* 0x000800000c177fae */ /* 0x0003e2000b9a1014 */
[C---:B------:R-:W-:Y:S01]  /*18b0*/  IMAD.X R11, R16.reuse, 0x1, R26, P0 ;  /* 0x00000001100b7824 */ /* 0x040fe200000e061a */
[----:B------:R-:W-:Y:S02]  /*18c0*/  IADD3 R2, P0, PT, R17, R2, RZ ;  /* 0x0000000211027210 */ /* 0x000fe40007f1e0ff */
[----:B------:R-:W-:Y:S01]  /*18d0*/  IADD3.X R15, PT, PT, R16, R28, RZ, P1, !PT ;  /* 0x0000001c100f7210 */ /* 0x000fe20000ffe4ff */
[----:B------:R2:W-:Y:S01]  /*18e0*/  LDGSTS.E [R25+0x80], desc[UR20][R8.64] ;  /* 0x0008000008197fae */ /* 0x0005e2000b9a1014 */
[C---:B------:R-:W-:Y:S01]  /*18f0*/  LEA R4, P1, R5.reuse, R4, 0x4 ;  /* 0x0000000405047211 */ /* 0x040fe200078220ff */
[----:B------:R-:W-:Y:S01]  /*1900*/  IMAD.X R3, R20, 0x1, R3, P0 ;  /* 0x0000000114037824 */ /* 0x000fe200000e0603 */
[----:B------:R-:W-:Y:S01]  /*1910*/  ISETP.GE.U32.AND P0, PT, R2, UR7, PT ;  /* 0x0000000702007c0c */ /* 0x000fe2000bf06070 */
[----:B------:R3:W-:Y:S01]  /*1920*/  LDGSTS.E [R27+0x80], desc[UR20][R10.64] ;  /* 0x000800000a1b7fae */ /* 0x0007e2000b9a1014 */
[----:B------:R-:W-:-:S02]  /*1930*/  LEA.HI.X R16, R5, R16, RZ, 0x4, P1 ;  /* 0x0000001005107211 */ /* 0x000fc400008f24ff */
[----:B------:R-:W-:Y:S01]  /*1940*/  ISETP.GE.U32.AND.EX P0, PT, R3, UR13, PT, P0 ;  /* 0x0000000d03007c0c */ /* 0x000fe2000bf06100 */
[----:B------:R4:W-:Y:S01]  /*1950*/  LDGSTS.E [R29+0x80], desc[UR20][R14.64] ;  /* 0x000800000e1d7fae */ /* 0x0009e2000b9a1014 */
[C---:B-1----:R-:W-:Y:S02]  /*1960*/  IMAD R23, R22.reuse, 0x10, R23 ;  /* 0x0000001016177824 */ /* 0x042fe400078e0217 */
[C---:B--2---:R-:W-:Y:S02]  /*1970*/  IMAD R25, R22.reuse, 0x10, R25 ;  /* 0x0000001016197824 */ /* 0x044fe400078e0219 */
[C---:B---3--:R-:W-:Y:S02]  /*1980*/  IMAD R27, R22.reuse, 0x10, R27 ;  /* 0x00000010161b7824 */ /* 0x048fe400078e021b */
[----:B----4-:R-:W-:-:S05]  /*1990*/  IMAD R29, R22, 0x10, R29 ;  /* 0x00000010161d7824 */ /* 0x010fca00078e021d */
[----:B------:R-:W-:Y:S05]  /*19a0*/  @!P0 BRA `(.L_x_51) ;  /* 0xfffffffc00988947 */ /* 0x000fea000383ffff */
.L_x_44:
[----:B------:R-:W-:Y:S05]  /*19b0*/  BSYNC.RECONVERGENT B0 ;  /* 0x0000000000007941 */ /* 0x000fea0003800200 */
.L_x_43:
[----:B------:R-:W0:Y:S01]  /*19c0*/  LDGDEPBAR ;  /* 0x00000000000079af */ /* 0x000e220000000000 */
[----:B------:R-:W-:-:S04]  /*19d0*/  DEPBAR.LE SB0, 0x0 ;  /* 0x000080000000791a */ /* 0x000fc80000000000 */
[----:B------:R-:W-:Y:S06]  /*19e0*/  BAR.SYNC.DEFER_BLOCKING 0x0 ;  /* 0x0000000000007b1d */ /* 0x000fec0000010000 */
.L_x_33:
[----:B------:R-:W-:-:S09]  /*19f0*/  UISETP.GT.AND UP0, UPT, UR24, UR6, UPT ;  /* 0x000000061800728c */ /* 0x000fd2000bf04270 */
[----:B------:R-:W-:Y:S05]  /*1a00*/  BRA.U UP0, `(.L_x_52) ;  /* 0x0000000100d87547 */ /* 0x000fea000b800000 */
        /* <DEDUP_REMOVED lines=8> */
[----:B------:R-:W4:Y:S02]  /*1a90*/  LDCU.64 UR4, c[0x0][0x390] ;  /* 0x00007200ff0477ac */ /* 0x000f240008000a00 */
[----:B------:R-:W-:Y:S01]  /*1aa0*/  IADD3 R2, PT, PT, R2, 0x80, RZ ;  /* 0x0000008002027810 */ /* 0x000fe20007ffe0ff */
[----:B----4-:R-:W-:Y:S01]  /*1ab0*/  UIMAD.WIDE UR4, UR22, 0x4, UR4 ;  /* 0x00000004160478a5 */ /* 0x010fe2000f8e0204 */
[----:B--2---:R-:W-:Y:S02]  /*1ac0*/  IMAD R3, R6, 0x200, R3 ;  /* 0x0000020006037824 */ /* 0x004fe400078e0203 */
[----:B------:R-:W-:Y:S01]  /*1ad0*/  IMAD.MOV R6, RZ, RZ, -R6 ;  /* 0x000000ffff067224 */ /* 0x000fe200078e0a06 */
[----:B-1----:R-:W-:-:S02]  /*1ae0*/  LEA R5, R5, R2, 0x18 ;  /* 0x0000000205057211 */ /* 0x002fc400078ec0ff */
[C---:B---3--:R-:W-:Y:S01]  /*1af0*/  LEA R2, R0.reuse, UR6, 0x2 ;  /* 0x0000000600027c11 */ /* 0x048fe2000f8e10ff */
[----:B------:R-:W-:-:S04]  /*1b00*/  IMAD R3, R0, 0x4, R3 ;  /* 0x0000000400037824 */ /* 0x000fc800078e0203 */
[----:B------:R-:W-:Y:S01]  /*1b10*/  IMAD.IADD R2, R5, 0x1, R2 ;  /* 0x0000000105027824 */ /* 0x000fe200078e0202 */
[----:B------:R-:W-:-:S07]  /*1b20*/  IADD3 R3, PT, PT, R3, 0x80, R5 ;  /* 0x0000008003037810 */ /* 0x000fce0007ffe005 */
.L_x_53:
        /* <DEDUP_REMOVED lines=9> */
[----:B-1----:R-:W-:Y:S02]  /*1bc0*/  VIADD R4, R8, 0xffffffe ;  /* 0x0ffffffe08047836 */ /* 0x002fe40000000000 */
[----:B------:R-:W-:-:S04]  /*1bd0*/  IMAD.MOV R8, RZ, RZ, -R11 ;  /* 0x000000ffff087224 */ /* 0x000fc800078e0a0b */
[----:B------:R1:W2:Y:S02]  /*1be0*/  F2I.FTZ.U32.TRUNC.NTZ R5, R4 ;  /* 0x0000000400057305 */ /* 0x0002a4000021f000 */
[----:B-1----:R-:W-:Y:S01]  /*1bf0*/  IMAD.MOV.U32 R4, RZ, RZ, RZ ;  /* 0x000000ffff047224 */ /* 0x002fe200078e00ff */
[----:B--2---:R-:W-:-:S05]  /*1c00*/  IADD3 R9, PT, PT, RZ, -R5, RZ ;  /* 0x80000005ff097210 */ /* 0x004fca0007ffe0ff */
[----:B------:R-:W-:-:S04]  /*1c10*/  IMAD R9, R9, R10, RZ ;  /* 0x0000000a09097224 */ /* 0x000fc800078e02ff */
[----:B------:R-:W-:Y:S01]  /*1c20*/  IMAD.HI.U32 R5, R5, R9, R4 ;  /* 0x0000000905057227 */ /* 0x000fe200078e0004 */
[----:B------:R-:W-:-:S05]  /*1c30*/  MOV R4, UR4 ;  /* 0x0000000400047c02 */ /* 0x000fca0008000f00 */
        /* <DEDUP_REMOVED lines=19> */
.L_x_52:
        /* <DEDUP_REMOVED lines=10> */
[----:B----4-:R-:W-:Y:S01]  /*1e10*/  UIMAD.WIDE UR4, UR22, 0x4, UR4 ;  /* 0x00000004160478a5 */ /* 0x010fe2000f8e0204 */
[----:B--2---:R-:W-:-:S02]  /*1e20*/  IMAD R3, R6, 0x200, R3 ;  /* 0x0000020006037824 */ /* 0x004fc400078e0203 */
[----:B------:R-:W-:Y:S01]  /*1e30*/  IMAD.MOV R6, RZ, RZ, -R6 ;  /* 0x000000ffff067224 */ /* 0x000fe200078e0a06 */
[----:B-1----:R-:W-:Y:S02]  /*1e40*/  LEA R4, R5, R2, 0x18 ;  /* 0x0000000205047211 */ /* 0x002fe400078ec0ff */
[C---:B---3--:R-:W-:Y:S01]  /*1e50*/  LEA R5, R0.reuse, UR6, 0x2 ;  /* 0x0000000600057c11 */ /* 0x048fe2000f8e10ff */
[----:B------:R-:W-:-:S04]  /*1e60*/  IMAD R3, R0, 0x4, R3 ;  /* 0x0000000400037824 */ /* 0x000fc800078e0203 */
[----:B------:R-:W-:Y:S01]  /*1e70*/  IMAD.IADD R2, R4, 0x1, R5 ;  /* 0x0000000104027824 */ /* 0x000fe200078e0205 */
[----:B------:R-:W-:-:S07]  /*1e80*/  IADD3 R3, PT, PT, R3, 0x80, R4 ;  /* 0x0000008003037810 */ /* 0x000fce0007ffe004 */
.L_x_56:
[----:B------:R-:W-:Y:S01]  /*1e90*/  ISETP.GE.AND P1, PT, R0, UR23, PT ;  /* 0x0000001700007c0c */ /* 0x000fe2000bf26270 */
[----:B------:R-:W-:Y:S01]  /*1ea0*/  BSSY.RECONVERGENT B0, `(.L_x_54) ;  /* 0x0000021000007945 */ /* 0x000fe20003800200 */
[----:B------:R-:W-:-:S04]  /*1eb0*/  IADD3 R6, PT, PT, R6, 0x1, RZ ;  /* 0x0000000106067810 */ /* 0x000fc80007ffe0ff */
        /* <DEDUP_REMOVED lines=10> */
[----:B-1----:R-:W-:Y:S02]  /*1f60*/  VIADD R4, R8, 0xffffffe ;  /* 0x0ffffffe08047836 */ /* 0x002fe40000000000 */
[----:B------:R-:W-:-:S04]  /*1f70*/  IMAD.MOV R8, RZ, RZ, -R11 ;  /* 0x000000ffff087224 */ /* 0x000fc800078e0a0b */
        /* <DEDUP_REMOVED lines=12> */
[----:B------:R-:W-:-:S05]  /*2040*/  @!P2 IADD3 R5, PT, PT, R5, -R10, RZ ;  /* 0x8000000a0505a210 */ /* 0x000fca0007ffe0ff */
[----:B------:R-:W-:Y:S02]  /*2050*/  IMAD.MOV.U32 R7, RZ, RZ, R5 ;  /* 0x000000ffff077224 */ /* 0x000fe400078e0005 */
[----:B------:R-:W-:Y:S02]  /*2060*/  IMAD.U32 R5, RZ, RZ, UR5 ;  /* 0x00000005ff057e24 */ /* 0x000fe4000f8e00ff */
[----:B------:R-:W-:Y:S01]  /*2070*/  @!P3 IMAD.MOV R7, RZ, RZ, -R7 ;  /* 0x000000ffff07b224 */ /* 0x000fe200078e0a07 */
[----:B------:R-:W-:Y:S01]  /*2080*/  @!P1 LOP3.LUT R7, RZ, R13, RZ, 0x33, !PT ;  /* 0x0000000dff079212 */ /* 0x000fe200078e33ff */
[----:B------:R-:W-:-:S05]  /*2090*/  IMAD.WIDE R4, R0, 0x4, R4 ;  /* 0x0000000400047825 */ /* 0x000fca00078e0204 */
[----:B------:R1:W-:Y:S02]  /*20a0*/  STG.E desc[UR20][R4.64], R7 ;  /* 0x0000000704007986 */ /* 0x0003e4000c101914 */
.L_x_55:
[----:B------:R-:W-:Y:S05]  /*20b0*/  BSYNC.RECONVERGENT B0 ;  /* 0x0000000000007941 */ /* 0x000fea0003800200 */
.L_x_54:
[----:B------:R-:W-:Y:S01]  /*20c0*/  VIADD R3, R3, 0x200 ;  /* 0x0000020003037836 */ /* 0x000fe20000000000 */
[----:B------:R-:W-:Y:S01]  /*20d0*/  IADD3 R2, PT, PT, R2, 0x200, RZ ;  /* 0x0000020002027810 */ /* 0x000fe20007ffe0ff */
[----:B------:R-:W-:Y:S01]  /*20e0*/  VIADD R0, R0, 0x80 ;  /* 0x0000008000007836 */ /* 0x000fe20000000000 */
[----:B------:R-:W-:Y:S06]  /*20f0*/  @P0 BRA `(.L_x_56) ;  /* 0xfffffffc00640947 */ /* 0x000fec000383ffff */
[----:B------:R-:W-:Y:S05]  /*2100*/  EXIT ;  /* 0x000000000000794d */ /* 0x000fea0003800000 */
        .weak           $__internal_1_$__cuda_sm20_div_u64
        .type           $__internal_1_$__cuda_sm20_div_u64,@function
        .size           $__internal_1_$__cuda_sm20_div_u64,(.L_x_228 - $__internal_1_$__cuda_sm20_div_u64)
$__internal_1_$__cuda_sm20_div_u64:
[----:B------:R-:W-:Y:S02]  /*2110*/  IMAD.U32 R15, RZ, RZ, UR4 ;  /* 0x00000004ff0f7e24 */ /* 0x000fe4000f8e00ff */
[----:B------:R-:W-:-:S04]  /*2120*/  IMAD.MOV.U32 R14, RZ, RZ, R5 ;  /* 0x000000ffff0e7224 */ /* 0x000fc800078e0005 */
        /* <DEDUP_REMOVED lines=9> */
[----:B------:R-:W-:Y:S01]  /*21c0*/  IMAD.X R19, RZ, RZ, ~R13, P0 ;  /* 0x000000ffff137224 */ /* 0x000fe200000e0e0d */
[----:B------:R-:W-:-:S03]  /*21d0*/  MOV R13, R6 ;  /* 0x00000006000d7202 */ /* 0x000fc60000000f00 */
[-C--:B------:R-:W-:Y:S02]  /*21e0*/  IMAD R15, R7, R19.reuse, RZ ;  /* 0x00000013070f7224 */ /* 0x080fe400078e02ff */
[----:B------:R-:W-:-:S04]  /*21f0*/  IMAD.WIDE.U32 R12, P0, R6, R19, R12 ;  /* 0x00000013060c7225 */ /* 0x000fc8000780000c */
[----:B------:R-:W-:-:S04]  /*2200*/  IMAD.HI.U32 R11, R7, R19, RZ ;  /* 0x00000013070b7227 */ /* 0x000fc800078e00ff */
[----:B------:R-:W-:-:S04]  /*2210*/  IMAD.HI.U32 R12, P1, R7, R17, R12 ;  /* 0x00000011070c7227 */ /* 0x000fc8000782000c */
[----:B------:R-:W-:Y:S01]  /*2220*/  IMAD.X R11, R11, 0x1, R7, P0 ;  /* 0x000000010b0b7824 */ /* 0x000fe200000e0607 */
[----:B------:R-:W-:-:S04]  /*2230*/  IADD3 R13, P2, PT, R15, R12, RZ ;  /* 0x0000000c0f0d7210 */ /* 0x000fc80007f5e0ff */
[----:B------:R-:W-:Y:S01]  /*2240*/  IADD3.X R11, PT, PT, RZ, RZ, R11, P2, P1 ;  /* 0x000000ffff0b7210 */ /* 0x000fe200017e240b */
[----:B------:R-:W-:-:S04]  /*2250*/  IMAD.WIDE.U32 R6, R13, R5, RZ ;  /* 0x000000050d067225 */ /* 0x000fc800078e00ff */
        /* <DEDUP_REMOVED lines=10> */
[----:B------:R-:W-:Y:S02]  /*2300*/  IMAD.X R11, R6, 0x1, R11, P0 ;  /* 0x00000001060b7824 */ /* 0x000fe400000e060b */
[----:B------:R-:W-:-:S03]  /*2310*/  IMAD.HI.U32 R6, R13, R9, RZ ;  /* 0x000000090d067227 */ /* 0x000fc600078e00ff */
[----:B------:R-:W-:Y:S01]  /*2320*/  IADD3.X R11, PT, PT, RZ, RZ, R11, P2, P1 ;  /* 0x000000ffff0b7210 */ /* 0x000fe200017e240b */
[----:B------:R-:W-:Y:S02]  /*2330*/  IMAD.MOV.U32 R7, RZ, RZ, RZ ;  /* 0x000000ffff077224 */ /* 0x000fe400078e00ff */
[----:B------:R-:W-:-:S04]  /*2340*/  IMAD.WIDE.U32 R6, R13, R10, R6 ;  /* 0x0000000a0d067225 */ /* 0x000fc800078e0006 */
[C---:B------:R-:W-:Y:S02]  /*2350*/  IMAD R13, R11.reuse, R10, RZ ;  /* 0x0000000a0b0d7224 */ /* 0x040fe400078e02ff */
[----:B------:R-:W-:-:S04]  /*2360*/  IMAD.HI.U32 R6, P0, R11, R9, R6 ;  /* 0x000000090b067227 */ /* 0x000fc80007800006 */
[----:B------:R-:W-:Y:S01]  /*2370*/  IMAD.HI.U32 R11, R11, R10, RZ ;  /* 0x0000000a0b0b7227 */ /* 0x000fe200078e00ff */
[----:B------:R-:W-:-:S03]  /*2380*/  IADD3 R12, P1, PT, R13, R6, RZ ;  /* 0x000000060d0c7210 */ /* 0x000fc60007f3e0ff */
[----:B------:R-:W-:Y:S02]  /*2390*/  IMAD.X R11, RZ, RZ, R11, P0 ;  /* 0x000000ffff0b7224 */ /* 0x000fe400000e060b */
[----:B------:R-:W-:-:S03]  /*23a0*/  IMAD.WIDE.U32 R6, R12, R5, RZ ;  /* 0x000000050c067225 */ /* 0x000fc600078e00ff */
[----:B------:R-:W-:Y:S01]  /*23b0*/  IADD3.X R14, PT, PT, RZ, R11, RZ, P1, !PT ;  /* 0x0000000bff0e7210 */ /* 0x000fe20000ffe4ff */
[----:B------:R-:W-:Y:S01]  /*23c0*/  IMAD R7, R12, UR4, R7 ;  /* 0x000000040c077c24 */ /* 0x000fe2000f8e0207 */
[----:B------:R-:W-:Y:S02]  /*23d0*/  IADD3 R16, P1, PT, -R6, R9, RZ ;  /* 0x0000000906107210 */ /* 0x000fe40007f3e1ff */
[----:B------:R-:W-:Y:S01]  /*23e0*/  IADD3 R9, P2, PT, R12, 0x1, RZ ;  /* 0x000000010c097810 */ /* 0x000fe20007f5e0ff */
[-C--:B------:R-:W-:Y:S01]  /*23f0*/  IMAD R7, R14, R5.reuse, R7 ;  /* 0x000000050e077224 */ /* 0x080fe200078e0207 */
[----:B------:R-:W-:-:S03]  /*2400*/  ISETP.GE.U32.AND P0, PT, R16, R5, PT ;  /* 0x000000051000720c */ /* 0x000fc60003f06070 */
[----:B------:R-:W-:Y:S01]  /*2410*/  IMAD.X R11, R10, 0x1, ~R7, P1 ;  /* 0x000000010a0b7824 */ /* 0x000fe200008e0e07 */
[----:B------:R-:W-:Y:S01]  /*2420*/  IADD3 R6, P1, PT, -R5, R16, RZ ;  /* 0x0000001005067210 */ /* 0x000fe20007f3e1ff */
[----:B------:R-:W-:-:S03]  /*2430*/  IMAD.X R7, RZ, RZ, R14, P2 ;  /* 0x000000ffff077224 */ /* 0x000fc600010e060e */
[C---:B------:R-:W-:Y:S02]  /*2440*/  ISETP.GE.U32.AND.EX P0, PT, R11.reuse, UR4, PT, P0 ;  /* 0x000000040b007c0c */ /* 0x040fe4000bf06100 */
[----:B------:R-:W-:Y:S02]  /*2450*/  IADD3.X R10, PT, PT, R11, ~UR4, RZ, P1, !PT ;  /* 0x800000040b0a7c10 */ /* 0x000fe40008ffe4ff */
[----:B------:R-:W-:Y:S02]  /*2460*/  SEL R6, R6, R16, P0 ;  /* 0x0000001006067207 */ /* 0x000fe40000000000 */
[----:B------:R-:W-:Y:S02]  /*2470*/  SEL R9, R9, R12, P0 ;  /* 0x0000000c09097207 */ /* 0x000fe40000000000 */
[----:B------:R-:W-:Y:S02]  /*2480*/  SEL R10, R10, R11, P0 ;  /* 0x0000000b0a0a7207 */ /* 0x000fe40000000000 */
[----:B------:R-:W-:-:S02]  /*2490*/  SEL R14, R7, R14, P0 ;  /* 0x0000000e070e7207 */ /* 0x000fc40000000000 */
[----:B------:R-:W-:Y:S02]  /*24a0*/  ISETP.GE.U32.AND P0, PT, R6, R5, PT ;  /* 0x000000050600720c */ /* 0x000fe40003f06070 */
[----:B------:R-:W-:Y:S02]  /*24b0*/  IADD3 R6, P2, PT, R9, 0x1, RZ ;  /* 0x0000000109067810 */ /* 0x000fe40007f5e0ff */
[----:B------:R-:W-:Y:S02]  /*24c0*/  ISETP.GE.U32.AND.EX P0, PT, R10, UR4, PT, P0 ;  /* 0x000000040a007c0c */ /* 0x000fe4000bf06100 */
[----:B------:R-:W-:Y:S01]  /*24d0*/  ISETP.NE.U32.AND P1, PT, R5, RZ, PT ;  /* 0x000000ff0500720c */ /* 0x000fe20003f25070 */
[----:B------:R-:W-:Y:S01]  /*24e0*/  IMAD.X R7, RZ, RZ, R14, P2 ;  /* 0x000000ffff077224 */ /* 0x000fe200010e060e */
[----:B------:R-:W-:Y:S01]  /*24f0*/  SEL R6, R6, R9, P0 ;  /* 0x0000000906067207 */ /* 0x000fe20000000000 */
[----:B------:R-:W-:Y:S01]  /*2500*/  IMAD.MOV.U32 R9, RZ, RZ, 0x0 ;  /* 0x00000000ff097424 */ /* 0x000fe200078e00ff */
[----:B------:R-:W-:-:S02]  /*2510*/  ISETP.NE.AND.EX P1, PT, RZ, UR4, PT, P1 ;  /* 0x00000004ff007c0c */ /* 0x000fc4000bf25310 */
[----:B------:R-:W-:Y:S02]  /*2520*/  SEL R7, R7, R14, P0 ;  /* 0x0000000e07077207 */ /* 0x000fe40000000000 */
[----:B------:R-:W-:Y:S02]  /*2530*/  SEL R6, R6, 0xffffffff, P1 ;  /* 0xffffffff06067807 */ /* 0x000fe40000800000 */
[----:B------:R-:W-:Y:S01]  /*2540*/  SEL R7, R7, 0xffffffff, P1 ;  /* 0xffffffff07077807 */ /* 0x000fe20000800000 */
[----:B------:R-:W-:Y:S06]  /*2550*/  RET.REL.NODEC R8 `(_ZN3cub18CUB_300001_SM_10006detail9transform16transform_kernelINS2_10policy_hubILb0EN4cuda3std3__45tupleIJN6thrust24THRUST_300001_SM_1000_NS6detail15normal_iteratorINSA_10device_ptrIiEEEESF_EEEE10policy1000EiNS7_7modulusIiEESF_JPiSL_EEEvT0_iT1_T2_DpNS2_10kernel_argIT3_EE) ;  /* 0xffffffd808a87950 */ /* 0x000fec0003c3ffff */
.L_x_57:
        /* <DEDUP_REMOVED lines=10> */
.L_x_228:


//--------------------- .text._ZN3cub18CUB_300001_SM_10006detail9transform16transform_kernelINS2_10policy_hubILb0EN4cuda3std3__45tupleIJN6thrust24THRUST_300001_SM_1000_NS6detail15normal_iteratorINSA_10device_ptrIiEEEESF_EEEE10policy1000ElNS7_10multipliesIiEESF_JPiSL_EEEvT0_iT1_T2_DpNS2_10kernel_argIT3_EE --------------------------
	.section	.text._ZN3cub18CUB_300001_SM_10006detail9transform16transform_kernelINS2_10policy_hubILb0EN4cuda3std3__45tupleIJN6thrust24THRUST_300001_SM_1000_NS6detail15normal_iteratorINSA_10device_ptrIiEEEESF_EEEE10policy1000ElNS7_10multipliesIiEESF_JPiSL_EEEvT0_iT1_T2_DpNS2_10kernel_argIT3_EE,"ax",@progbits
	.align	128
        .global         _ZN3cub18CUB_300001_SM_10006detail9transform16transform_kernelINS2_10policy_hubILb0EN4cuda3std3__45tupleIJN6thrust24THRUST_300001_SM_1000_NS6detail15normal_iteratorINSA_10device_ptrIiEEEESF_EEEE10policy1000ElNS7_10multipliesIiEESF_JPiSL_EEEvT0_iT1_T2_DpNS2_10kernel_argIT3_EE
        .type           _ZN3cub18CUB_300001_SM_10006detail9transform16transform_kernelINS2_10policy_hubILb0EN4cuda3std3__45tupleIJN6thrust24THRUST_300001_SM_1000_NS6detail15normal_iteratorINSA_10device_ptrIiEEEESF_EEEE10policy1000ElNS7_10multipliesIiEESF_JPiSL_EEEvT0_iT1_T2_DpNS2_10kernel_argIT3_EE,@function
        .size           _ZN3cub18CUB_300001_SM_10006detail9transform16transform_kernelINS2_10policy_hubILb0EN4cuda3std3__45tupleIJN6thrust24THRUST_300001_SM_1000_NS6detail15normal_iteratorINSA_10device_ptrIiEEEESF_EEEE10policy1000ElNS7_10multipliesIiEESF_JPiSL_EEEvT0_iT1_T2_DpNS2_10kernel_argIT3_EE,(.L_x_229 - _ZN3cub18CUB_300001_SM_10006detail9transform16transform_kernelINS2_10policy_hubILb0EN4cuda3std3__45tupleIJN6thrust24THRUST_300001_SM_1000_NS6detail15normal_iteratorINSA_10device_ptrIiEEEESF_EEEE10policy1000ElNS7_10multipliesIiEESF_JPiSL_EEEvT0_iT1_T2_DpNS2_10kernel_argIT3_EE)
        .other          _ZN3cub18CUB_300001_SM_10006detail9transform16transform_kernelINS2_10policy_hubILb0EN4cuda3std3__45tupleIJN6thrust24THRUST_300001_SM_1000_NS6detail15normal_iteratorINSA_10device_ptrIiEEEESF_EEEE10policy1000ElNS7_10multipliesIiEESF_JPiSL_EEEvT0_iT1_T2_DpNS2_10kernel_argIT3_EE,@"STO_CUDA_ENTRY STV_DEFAULT"
_ZN3cub18CUB_300001_SM_10006detail9transform16transform_kernelINS2_10policy_hubILb0EN4cuda3std3__45tupleIJN6thrust24THRUST_300001_SM_1000_NS6detail15normal_iteratorINSA_10device_ptrIiEEEESF_EEEE10policy1000ElNS7_10multipliesIiEESF_JPiSL_EEEvT0_iT1_T2_DpNS2_10kernel_argIT3_EE:
.text._ZN3cub18CUB_300001_SM_10006detail9transform16transform_kernelINS2_10policy_hubILb0EN4cuda3std3__45tupleIJN6thrust24THRUST_300001_SM_1000_NS6detail15normal_iteratorINSA_10device_ptrIiEEEESF_EEEE10policy1000ElNS7_10multipliesIiEESF_JPiSL_EEEvT0_iT1_T2_DpNS2_10kernel_argIT3_EE:
        /* <DEDUP_REMOVED lines=68> */
.L_x_60:
[----:B-1----:R-:W-:Y:S05]  /*0440*/  BSYNC.RECONVERGENT B0 ;  /* 0x0000000000007941 */ /* 0x002fea0003800200 */
.L_x_59:
[----:B------:R-:W1:Y:S08]  /*0450*/  S2UR UR5, SR_CgaCtaId ;  /* 0x00000000000579c3 */ /* 0x000e700000008800 */
[----:B------:R-:W-:Y:S01]  /*0460*/  BAR.SYNC.DEFER_BLOCKING 0x0 ;  /* 0x0000000000007b1d */ /* 0x000fe20000010000 */
[----:B------:R-:W-:-:S05]  /*0470*/  SHF.L.U32 R2, RZ, 0x1f, RZ ;  /* 0x0000001fff027819 */ /* 0x000fca00000006ff */
[----:B------:R-:W-:Y:S02]  /*0480*/  UMOV UR4, 0x400 ;  /* 0x0000040000047882 */ /* 0x000fe40000000000 */
[----:B-1----:R-:W-:-:S12]  /*0490*/  ULEA UR4, UR5, UR4, 0x18 ;  /* 0x0000000405047291 */ /* 0x002fd8000f8ec0ff */
.L_x_61:
[----:B------:R-:W1:Y:S02]  /*04a0*/  SYNCS.PHASECHK.TRANS64.TRYWAIT P0, [UR4], R2 ;  /* 0x00000002ff0075a7 */ /* 0x000e640008001104 */
[----:B-1----:R-:W-:Y:S05]  /*04b0*/  @!P0 BRA `(.L_x_61) ;  /* 0xfffffffc00f88947 */ /* 0x002fea000383ffff */
[----:B------:R-:W-:Y:S05]  /*04c0*/  BRA `(.L_x_62) ;  /* 0x0000001400407947 */ /* 0x000fea0003800000 */
.L_x_58:
        /* <DEDUP_REMOVED lines=47> */
[----:B------:R-:W-:Y:S02]  /*07c0*/  @P0 IMAD.IADD R11, R11, 0x1, -R8 ;  /* 0x000000010b0b0824 */ /* 0x000fe400078e0a08 */
[----:B------:R-:W-:-:S03]  /*07d0*/  @P0 VIADD R10, R10, 0x1 ;  /* 0x000000010a0a0836 */ /* 0x000fc60000000000 */
[----:B------:R-:W-:Y:S01]  /*07e0*/  ISETP.GE.U32.AND P1, PT, R11, R8, PT ;  /* 0x000000080b00720c */ /* 0x000fe20003f26070 */
[----:B------:R-:W-:-:S12]  /*07f0*/  IMAD.MOV.U32 R11, RZ, RZ, RZ ;  /* 0x000000ffff0b7224 */ /* 0x000fd800078e00ff */
[----:B------:R-:W-:Y:S02]  /*0800*/  @P1 IADD3 R10, PT, PT, R10, 0x1, RZ ;  /* 0x000000010a0a1810 */ /* 0x000fe40007ffe0ff */
[----:B------:R-:W-:Y:S01]  /*0810*/  @!P2 LOP3.LUT R10, RZ, R8, RZ, 0x33, !PT ;  /* 0x00000008ff0aa212 */ /* 0x000fe200078e33ff */
[----:B------:R-:W-:Y:S06]  /*0820*/  BRA `(.L_x_67) ;  /* 0x00000000000c7947 */ /* 0x000fec0003800000 */
.L_x_66:
[----:B------:R-:W-:Y:S01]  /*0830*/  IMAD.MOV.U32 R9, RZ, RZ, R14 ;  /* 0x000000ffff097224 */ /* 0x000fe200078e000e */
[----:B------:R-:W-:-:S07]  /*0840*/  MOV R14, 0x860 ;  /* 0x00000860000e7802 */ /* 0x000fce0000000f00 */
[----:B------:R-:W-:Y:S05]  /*0850*/  CALL.REL.NOINC `($__internal_2_$__cuda_sm20_div_u64) ;  /* 0x0000001400707944 */ /* 0x000fea0003c00000 */
.L_x_67:
[----:B------:R-:W-:Y:S05]  /*0860*/  BSYNC.RECONVERGENT B1 ;  /* 0x0000000000017941 */ /* 0x000fea0003800200 */
.L_x_65:
        /* <DEDUP_REMOVED lines=16> */
[----:B------:R-:W-:Y:S01]  /*0970*/  MOV R29, R3 ;  /* 0x00000003001d7202 */ /* 0x000fe20000000f00 */
[----:B------:R-:W-:Y:S01]  /*0980*/  IMAD.U32 R14, RZ, RZ, UR20 ;  /* 0x00000014ff0e7e24 */ /* 0x000fe2000f8e00ff */
[----:B------:R-:W-:Y:S01]  /*0990*/  UMOV UR5, 0x400 ;  /* 0x0000040000057882 */ /* 0x000fe20000000000 */
[----:B------:R-:W-:Y:S01]  /*09a0*/  IMAD.U32 R15, RZ, RZ, UR21 ;  /* 0x00000015ff0f7e24 */ /* 0x000fe2000f8e00ff */
[----:B------:R-:W-:Y:S01]  /*09b0*/  SHF.L.U64.HI R15, R3, 0x2, R6 ;  /* 0x00000002030f7819 */ /* 0x000fe20000010206 */
[----:B------:R-:W-:Y:S01]  /*09c0*/  IMAD.U32 R12, RZ, RZ, UR6 ;  /* 0x00000006ff0c7e24 */ /* 0x000fe2000f8e00ff */
[----:B------:R-:W-:Y:S01]  /*09d0*/  LEA R10, P1, R14, R7, 0x2 ;  /* 0x000000070e0a7211 */ /* 0x000fe200078210ff */
[----:B------:R-:W-:Y:S01]  /*09e0*/  VIADD R9, R9, 0x1 ;  /* 0x0000000109097836 */ /* 0x000fe20000000000 */
[----:B------:R-:W-:Y:S01]  /*09f0*/  UIADD3 UR5, UPT, UPT, UR5, 0x80, URZ ;  /* 0x0000008005057890 */ /* 0x000fe2000fffe0ff */
[----:B------:R-:W-:Y:S01]  /*0a00*/  IMAD R7, R2, UR10, RZ ;  /* 0x0000000a02077c24 */ /* 0x000fe2000f8e02ff */
[----:B------:R-:W-:-:S02]  /*0a10*/  LEA.HI.X R14, R14, R15, R12, 0x2, P1 ;  /* 0x0000000f0e0e7211 */ /* 0x000fc400008f140c */
        /* <DEDUP_REMOVED lines=10> */
.L_x_70:
        /* <DEDUP_REMOVED lines=13> */
[----:B------:R-:W-:Y:S01]  /*0b90*/  ISETP.NE.AND.EX P1, PT, R16, RZ, PT, P1 ;  /* 0x000000ff1000720c */ /* 0x000fe20003f25310 */
[----:B-1----:R-:W-:-:S12]  /*0ba0*/  IMAD R12, R7, 0x4, R12 ;  /* 0x00000004070c7824 */ /* 0x002fd800078e020c */
[----:B------:R-:W-:Y:S05]  /*0bb0*/  @P1 BRA `(.L_x_70) ;  /* 0xfffffffc00c01947 */ /* 0x000fea000383ffff */
.L_x_69:
[----:B------:R-:W-:Y:S05]  /*0bc0*/  BSYNC.RECONVERGENT B1 ;  /* 0x0000000000017941 */ /* 0x000fea0003800200 */
.L_x_68:
[----:B------:R-:W-:Y:S05]  /*0bd0*/  @!P0 BRA `(.L_x_64) ;  /* 0x0000000000f08947 */ /* 0x000fea0003800000 */
[----:B------:R-:W1:Y:S01]  /*0be0*/  S2UR UR8, SR_CgaCtaId ;  /* 0x00000000000879c3 */ /* 0x000e620000008800 */
[----:B------:R-:W2:Y:S01]  /*0bf0*/  LDCU.64 UR12, c[0x0][0x398] ;  /* 0x00007300ff0c77ac */ /* 0x000ea20008000a00 */
[C---:B------:R-:W-:Y:S01]  /*0c00*/  IMAD.SHL.U32 R9, R29.reuse, 0x4, RZ ;  /* 0x000000041d097824 */ /* 0x040fe200078e00ff */
[----:B------:R-:W-:Y:S01]  /*0c10*/  MOV R14, UR20 ;  /* 0x00000014000e7c02 */ /* 0x000fe20008000f00 */
[----:B------:R-:W-:Y:S01]  /*0c20*/  IMAD.U32 R15, RZ, RZ, UR21 ;  /* 0x00000015ff0f7e24 */ /* 0x000fe2000f8e00ff */
[C---:B------:R-:W-:Y:S01]  /*0c30*/  SHF.L.U64.HI R15, R29.reuse, 0x2, R10 ;  /* 0x000000021d0f7819 */ /* 0x040fe2000001020a */
[----:B------:R-:W-:Y:S01]  /*0c40*/  IMAD.U32 R12, RZ, RZ, UR6 ;  /* 0x00000006ff0c7e24 */ /* 0x000fe2000f8e00ff */
[----:B------:R-:W-:Y:S01]  /*0c50*/  LEA R9, P0, R14, R9, 0x2 ;  /* 0x000000090e097211 */ /* 0x000fe200078010ff */
[----:B------:R-:W-:Y:S01]  /*0c60*/  UMOV UR7, 0x400 ;  /* 0x0000040000077882 */ /* 0x000fe20000000000 */
[----:B------:R-:W-:Y:S01]  /*0c70*/  IMAD.SHL.U32 R18, R8, 0x4, RZ ;  /* 0x0000000408127824 */ /* 0x000fe200078e00ff */
[----:B------:R-:W-:Y:S01]  /*0c80*/  UIADD3 UR7, UPT, UPT, UR7, 0x80, URZ ;  /* 0x0000008007077890 */ /* 0x000fe2000fffe0ff */
[----:B------:R-:W-:Y:S01]  /*0c90*/  LEA.HI.X R12, R14, R15, R12, 0x2, P0 ;  /* 0x0000000f0e0c7211 */ /* 0x000fe200000f140c */
[----:B------:R-:W-:Y:S01]  /*0ca0*/  IMAD R24, R2, UR10, RZ ;  /* 0x0000000a02187c24 */ /* 0x000fe2000f8e02ff */
[----:B------:R-:W-:Y:S01]  /*0cb0*/  IADD3 R14, P0, PT, R29, UR20, RZ ;  /* 0x000000141d0e7c10 */ /* 0x000fe2000ff1e0ff */
[----:B------:R-:W-:Y:S01]  /*0cc0*/  UMOV UR5, URZ ;  /* 0x000000ff00057c82 */ /* 0x000fe20008000000 */
[----:B------:R-:W-:Y:S01]  /*0cd0*/  SHF.R.U32.HI R19, RZ, 0x1e, R8 ;  /* 0x0000001eff137819 */ /* 0x000fe20000011608 */
[----:B------:R-:W-:Y:S01]  /*0ce0*/  IMAD R24, R24, UR9, RZ ;  /* 0x0000000918187c24 */ /* 0x000fe2000f8e02ff */
[----:B------:R-:W-:-:S02]  /*0cf0*/  IADD3.X R15, PT, PT, R10, UR6, RZ, P0, !PT ;  /* 0x000000060a0f7c10 */ /* 0x000fc400087fe4ff */
[----:B--2---:R-:W-:Y:S02]  /*0d00*/  IADD3 R7, P1, PT, R13, UR12, RZ ;  /* 0x0000000c0d077c10 */ /* 0x004fe4000ff3e0ff */
[C---:B------:R-:W-:Y:S01]  /*0d10*/  SHF.L.U64.HI R15, R14.reuse, 0x2, R15 ;  /* 0x000000020e0f7819 */ /* 0x040fe2000001020f */
[----:B------:R-:W-:Y:S01]  /*0d20*/  IMAD.SHL.U32 R14, R14, 0x4, RZ ;  /* 0x000000040e0e7824 */ /* 0x000fe200078e00ff */
[----:B------:R-:W-:Y:S01]  /*0d30*/  IADD3.X R11, PT, PT, R11, UR13, RZ, P1, !PT ;  /* 0x0000000d0b0b7c10 */ /* 0x000fe20008ffe4ff */
[----:B-1----:R-:W-:Y:S01]  /*0d40*/  ULEA UR7, UR8, UR7, 0x18 ;  /* 0x0000000708077291 */ /* 0x002fe2000f8ec0ff */
[-C--:B------:R-:W-:Y:S01]  /*0d50*/  IADD3 R22, P1, PT, R18, R9.reuse, RZ ;  /* 0x0000000912167210 */ /* 0x080fe20007f3e0ff */
[C---:B------:R-:W-:Y:S01]  /*0d60*/  IMAD.WIDE.U32 R14, R8.reuse, 0xc, R14 ;  /* 0x0000000c080e7825 */ /* 0x040fe200078e000e */
[----:B------:R-:W-:-:S03]  /*0d70*/  LEA R20, P0, R8, R9, 0x3 ;  /* 0x0000000908147211 */ /* 0x000fc600078018ff */
[----:B------:R-:W-:Y:S01]  /*0d80*/  VIADD R16, R13, UR7 ;  /* 0x000000070d107c36 */ /* 0x000fe20008000000 */
[----:B------:R-:W-:Y:S01]  /*0d90*/  LEA.HI.X R26, R8, R12, RZ, 0x3, P0 ;  /* 0x0000000c081a7211 */ /* 0x000fe200000f1cff */
[----:B------:R-:W-:Y:S02]  /*0da0*/  IMAD.X R28, R19, 0x1, R12, P1 ;  /* 0x00000001131c7824 */ /* 0x000fe400008e060c */
[----:B------:R-:W-:Y:S02]  /*0db0*/  IMAD R13, R29, 0x4, R16 ;  /* 0x000000041d0d7824 */ /* 0x000fe400078e0210 */
[----:B------:R-:W-:Y:S02]  /*0dc0*/  VIADD R23, R15, UR5 ;  /* 0x000000050f177c36 */ /* 0x000fe40008000000 */
[C-C-:B------:R-:W-:Y:S02]  /*0dd0*/  IMAD R21, R24.reuse, 0x4, R13.reuse ;  /* 0x0000000418157824 */ /* 0x140fe400078e020d */
[----:B------:R-:W-:-:S02]  /*0de0*/  IMAD R25, R24, 0x8, R13 ;  /* 0x0000000818197824 */ /* 0x000fc400078e020d */
[----:B------:R-:W-:-:S07]  /*0df0*/  IMAD R27, R24, 0xc, R13 ;  /* 0x0000000c181b7824 */ /* 0x000fce00078e020d */
.L_x_71:
[----:B------:R-:W-:-:S04]  /*0e00*/  IADD3 R16, P0, PT, R7, R9, RZ ;  /* 0x0000000907107210 */ /* 0x000fc80007f1e0ff */
[----:B------:R-:W-:-:S05]  /*0e10*/  IADD3.X R17, PT, PT, R11, R12, RZ, P0, !PT ;  /* 0x0000000c0b117210 */ /* 0x000fca00007fe4ff */
        /* <DEDUP_REMOVED lines=8> */
[----:B-1----:R-:W-:Y:S01]  /*0ea0*/  IADD3 R16, P0, PT, R7, R20, RZ ;  /* 0x0000001407107210 */ /* 0x002fe20007f1e0ff */
[----:B------:R-:W-:-:S04]  /*0eb0*/  IMAD R21, R24, 0x10, R21 ;  /* 0x0000001018157824 */ /* 0x000fc800078e0215 */
        /* <DEDUP_REMOVED lines=14> */
.L_x_64:
[----:B------:R-:W-:Y:S05]  /*0fa0*/  BSYNC.RECONVERGENT B0 ;  /* 0x0000000000007941 */ /* 0x000fea0003800200 */
.L_x_63:
        /* <DEDUP_REMOVED lines=24> */
[----:B-1----:R-:W-:-:S06]  /*1130*/  IADD3 R11, PT, PT, R13, 0xffffffe, RZ ;  /* 0x0ffffffe0d0b7810 */ /* 0x002fcc0007ffe0ff */
        /* <DEDUP_REMOVED lines=8> */
[----:B------:R-:W-:Y:S02]  /*11c0*/  @P0 IMAD.IADD R9, R9, 0x1, -R8 ;  /* 0x0000000109090824 */ /* 0x000fe400078e0a08 */
[----:B------:R-:W-:-:S03]  /*11d0*/  @P0 VIADD R10, R10, 0x1 ;  /* 0x000000010a0a0836 */ /* 0x000fc60000000000 */
[----:B------:R-:W-:-:S13]  /*11e0*/  ISETP.GE.U32.AND P1, PT, R9, R8, PT ;  /* 0x000000080900720c */ /* 0x000fda0003f26070 */
[----:B------:R-:W-:Y:S01]  /*11f0*/  @P1 VIADD R10, R10, 0x1 ;  /* 0x000000010a0a1836 */ /* 0x000fe20000000000 */
[----:B------:R-:W-:Y:S01]  /*1200*/  @!P2 LOP3.LUT R10, RZ, R8, RZ, 0x33, !PT ;  /* 0x00000008ff0aa212 */ /* 0x000fe200078e33ff */
[----:B------:R-:W-:Y:S06]  /*1210*/  BRA `(.L_x_76) ;  /* 0x00000000000c7947 */ /* 0x000fec0003800000 */
.L_x_75:
[----:B------:R-:W-:Y:S01]  /*1220*/  IMAD.MOV.U32 R9, RZ, RZ, R12 ;  /* 0x000000ffff097224 */ /* 0x000fe200078e000c */
[----:B------:R-:W-:-:S07]  /*1230*/  MOV R14, 0x1250 ;  /* 0x00001250000e7802 */ /* 0x000fce0000000f00 */
[----:B------:R-:W-:Y:S05]  /*1240*/  CALL.REL.NOINC `($__internal_2_$__cuda_sm20_div_u64) ;  /* 0x0000000800f47944 */ /* 0x000fea0003c00000 */
.L_x_76:
[----:B------:R-:W-:Y:S05]  /*1250*/  BSYNC.RECONVERGENT B1 ;  /* 0x0000000000017941 */ /* 0x000fea0003800200 */
.L_x_74:
        /* <DEDUP_REMOVED lines=13> */
[----:B------:R-:W-:Y:S01]  /*1330*/  IMAD.U32 R10, RZ, RZ, UR20 ;  /* 0x00000014ff0a7e24 */ /* 0x000fe2000f8e00ff */
[----:B------:R-:W-:Y:S01]  /*1340*/  SHF.L.U32 R15, R3, 0x2, RZ ;  /* 0x00000002030f7819 */ /* 0x000fe200000006ff */
[----:B------:R-:W-:Y:S01]  /*1350*/  VIADD R9, R7, 0x1 ;  /* 0x0000000107097836 */ /* 0x000fe20000000000 */
[----:B------:R-:W-:Y:S01]  /*1360*/  UMOV UR5, 0x400 ;  /* 0x0000040000057882 */ /* 0x000fe20000000000 */
[----:B------:R-:W-:Y:S01]  /*1370*/  IMAD.U32 R16, RZ, RZ, UR6 ;  /* 0x00000006ff107e24 */ /* 0x000fe2000f8e00ff */
[----:B------:R-:W-:Y:S01]  /*1380*/  UIADD3 UR5, UPT, UPT, UR5, 0x80, URZ ;  /* 0x0000008005057890 */ /* 0x000fe2000fffe0ff */
[----:B------:R-:W3:Y:S01]  /*1390*/  LDC R14, c[0x0][0x388] ;  /* 0x0000e200ff0e7b82 */ /* 0x000ee20000000800 */
        /* <DEDUP_REMOVED lines=8> */
[----:B--2---:R-:W-:-:S04]  /*1420*/  IADD3 R15, P1, P2, R15, UR12, R12 ;  /* 0x0000000c0f0f7c10 */ /* 0x004fc8000fa3e00c */
[----:B------:R-:W-:Y:S01]  /*1430*/  IADD3.X R16, PT, PT, R16, UR13, R13, P1, P2 ;  /* 0x0000000d10107c10 */ /* 0x000fe20008fe440d */
[----:B-1----:R-:W-:-:S06]  /*1440*/  ULEA UR5, UR7, UR5, 0x18 ;  /* 0x0000000507057291 */ /* 0x002fcc000f8ec0ff */
[----:B------:R-:W-:-:S04]  /*1450*/  VIADD R7, R12, UR5 ;  /* 0x000000050c077c36 */ /* 0x000fc80008000000 */
[----:B---3--:R-:W-:Y:S02]  /*1460*/  IMAD R10, R14, 0x200, R7 ;  /* 0x000002000e0a7824 */ /* 0x008fe400078e0207 */
[----:B------:R-:W-:Y:S02]  /*1470*/  IMAD.X R14, RZ, RZ, -0x1, P3 ;  /* 0xffffffffff0e7424 */ /* 0x000fe400018e06ff */
[----:B------:R-:W-:-:S07]  /*1480*/  IMAD R7, R3, 0x4, R10 ;  /* 0x0000000403077824 */ /* 0x000fce00078e020a */
.L_x_79:
        /* <DEDUP_REMOVED lines=10> */
[----:B------:R1:W-:Y:S01]  /*1530*/  LDGSTS.E [R7+0x80], desc[UR22][R10.64] ;  /* 0x000800000a077fae */ /* 0x0003e2000b9a1016 */
[----:B------:R-:W-:Y:S02]  /*1540*/  IADD3.X R6, PT, PT, RZ, R6, RZ, P2, !PT ;  /* 0x00000006ff067210 */ /* 0x000fe400017fe4ff */
[----:B------:R-:W-:-:S02]  /*1550*/  ISETP.NE.AND.EX P1, PT, R14, RZ, PT, P1 ;  /* 0x000000ff0e00720c */ /* 0x000fc40003f25310 */
[----:B------:R-:W-:Y:S01]  /*1560*/  LEA.HI.X R16, R8, R16, RZ, 0x2, P3 ;  /* 0x0000001008107211 */ /* 0x000fe200018f14ff */
[----:B-1----:R-:W-:-:S10]  /*1570*/  IMAD R7, R18, 0x4, R7 ;  /* 0x0000000412077824 */ /* 0x002fd400078e0207 */
[----:B------:R-:W-:Y:S05]  /*1580*/  @P1 BRA `(.L_x_79) ;  /* 0xfffffffc00c01947 */ /* 0x000fea000383ffff */
.L_x_78:
[----:B------:R-:W-:Y:S05]  /*1590*/  BSYNC.RECONVERGENT B1 ;  /* 0x0000000000017941 */ /* 0x000fea0003800200 */
.L_x_77:
[----:B------:R-:W-:Y:S05]  /*15a0*/  @!P0 BRA `(.L_x_73) ;  /* 0x0000000000f88947 */ /* 0x000fea0003800000 */
[----:B------:R-:W1:Y:S01]  /*15b0*/  S2UR UR7, SR_CgaCtaId ;  /* 0x00000000000779c3 */ /* 0x000e620000008800 */
[----:B------:R-:W-:Y:S01]  /*15c0*/  UMOV UR5, 0x400 ;  /* 0x0000040000057882 */ /* 0x000fe20000000000 */
[----:B------:R-:W2:Y:S01]  /*15d0*/  LDCU.64 UR12, c[0x0][0x3a8] ;  /* 0x00007500ff0c77ac */ /* 0x000ea20008000a00 */
[C---:B------:R-:W-:Y:S01]  /*15e0*/  IADD3 R14, P0, PT, R3.reuse, UR20, RZ ;  /* 0x00000014030e7c10 */ /* 0x040fe2000ff1e0ff */
[C---:B------:R-:W-:Y:S01]  /*15f0*/  IMAD.SHL.U32 R9, R3.reuse, 0x4, RZ ;  /* 0x0000000403097824 */ /* 0x040fe200078e00ff */
[----:B------:R-:W-:Y:S01]  /*1600*/  UIADD3 UR5, UPT, UPT, UR5, 0x80, URZ ;  /* 0x0000008005057890 */ /* 0x000fe2000fffe0ff */
[----:B------:R-:W-:Y:S02]  /*1610*/  IMAD.U32 R10, RZ, RZ, UR20 ;  /* 0x00000014ff0a7e24 */ /* 0x000fe4000f8e00ff */
[----:B------:R-:W3:Y:S01]  /*1620*/  LDC R16, c[0x0][0x388] ;  /* 0x0000e200ff107b82 */ /* 0x000ee20000000800 */
[----:B------:R-:W-:Y:S01]  /*1630*/  IMAD.U32 R11, RZ, RZ, UR21 ;  /* 0x00000015ff0b7e24 */ /* 0x000fe2000f8e00ff */
[----:B------:R-:W-:Y:S01]  /*1640*/  SHF.L.U64.HI R11, R3, 0x2, R6 ;  /* 0x00000002030b7819 */ /* 0x000fe20000010206 */
[----:B------:R-:W-:Y:S01]  /*1650*/  IMAD.U32 R17, RZ, RZ, UR6 ;  /* 0x00000006ff117e24 */ /* 0x000fe2000f8e00ff */
[----:B------:R-:W-:Y:S01]  /*1660*/  LEA R9, P2, R10, R9, 0x2 ;  /* 0x000000090a097211 */ /* 0x000fe200078410ff */
[----:B------:R-:W-:-:S03]  /*1670*/  IMAD R21, R2, UR10, RZ ;  /* 0x0000000a02157c24 */ /* 0x000fc6000f8e02ff */
[----:B------:R-:W-:Y:S01]  /*1680*/  LEA.HI.X R10, R10, R11, R17, 0x2, P2 ;  /* 0x0000000b0a0a7211 */ /* 0x000fe200010f1411 */
[----:B------:R-:W-:Y:S01]  /*1690*/  IMAD R21, R21, UR9, RZ ;  /* 0x0000000915157c24 */ /* 0x000fe2000f8e02ff */
        /* <DEDUP_REMOVED lines=14> */
[----:B------:R-:W-:Y:S01]  /*1780*/  IMAD.SHL.U32 R14, R14, 0x4, RZ ;  /* 0x000000040e0e7824 */ /* 0x000fe200078e00ff */
[----:B------:R-:W-:Y:S01]  /*1790*/  IADD3.X R26, PT, PT, R13, R10, RZ, P0, !PT ;  /* 0x0000000a0d1a7210 */ /* 0x000fe200007fe4ff */
[----:B------:R-:W-:Y:S02]  /*17a0*/  IMAD R24, R21, 0x4, R2 ;  /* 0x0000000415187824 */ /* 0x000fe400078e0202 */
[----:B------:R-:W-:-:S04]  /*17b0*/  IMAD.WIDE.U32 R14, R8, 0xc, R14 ;  /* 0x0000000c080e7825 */ /* 0x000fc800078e000e */
[----:B------:R-:W-:Y:S02]  /*17c0*/  VIADD R23, R15, UR5 ;  /* 0x000000050f177c36 */ /* 0x000fe40008000000 */
[C-C-:B------:R-:W-:Y:S02]  /*17d0*/  IMAD R25, R21.reuse, 0x8, R2.reuse ;  /* 0x0000000815197824 */ /* 0x140fe400078e0202 */
[----:B------:R-:W-:-:S07]  /*17e0*/  IMAD R27, R21, 0xc, R2 ;  /* 0x0000000c151b7824 */ /* 0x000fce00078e0202 */
.L_x_80:
        /* <DEDUP_REMOVED lines=22> */
[----:B------:R-:W-:Y:S02]  /*1950*/  ISETP.GE.U32.AND.EX P0, PT, R6, R5, PT, P0 ;  /* 0x000000050600720c */ /* 0x000fe40003f06100 */
[C---:B-1----:R-:W-:Y:S01]  /*1960*/  LEA R25, R21.reuse, R25, 0x4 ;  /* 0x0000001915197211 */ /* 0x042fe200078e20ff */
[----:B--2---:R-:W-:-:S10]  /*1970*/  IMAD R27, R21, 0x10, R27 ;  /* 0x00000010151b7824 */ /* 0x004fd400078e021b */
[----:B------:R-:W-:Y:S05]  /*1980*/  @!P0 BRA `(.L_x_80) ;  /* 0xfffffffc00988947 */ /* 0x000fea000383ffff */
.L_x_73:
[----:B------:R-:W-:Y:S05]  /*1990*/  BSYNC.RECONVERGENT B0 ;  /* 0x0000000000007941 */ /* 0x000fea0003800200 */
.L_x_72:
[----:B------:R-:W0:Y:S01]  /*19a0*/  LDGDEPBAR ;  /* 0x00000000000079af */ /* 0x000e220000000000 */
[----:B------:R-:W-:-:S04]  /*19b0*/  DEPBAR.LE SB0, 0x0 ;  /* 0x000080000000791a */ /* 0x000fc80000000000 */
[----:B------:R-:W-:Y:S06]  /*19c0*/  BAR.SYNC.DEFER_BLOCKING 0x0 ;  /* 0x0000000000007b1d */ /* 0x000fec0000010000 */
.L_x_62:
        /* <DEDUP_REMOVED lines=21> */
.L_x_82:
[----:B------:R-:W-:Y:S01]  /*1b20*/  ISETP.GE.AND P0, PT, R5, R0, PT ;  /* 0x000000000500720c */ /* 0x000fe20003f06270 */
[----:B------:R-:W-:Y:S02]  /*1b30*/  IMAD.U32 R2, RZ, RZ, UR4 ;  /* 0x00000004ff027e24 */ /* 0x000fe4000f8e00ff */
[----:B------:R-:W-:Y:S02]  /*1b40*/  IMAD.U32 R3, RZ, RZ, UR5 ;  /* 0x00000005ff037e24 */ /* 0x000fe4000f8e00ff */
[----:B------:R-:W-:-:S08]  /*1b50*/  VIADD R4, R4, 0x1 ;  /* 0x0000000104047836 */ /* 0x000fd00000000000 */
[----:B------:R1:W-:Y:S01]  /*1b60*/  @!P0 LDS R8, [R7] ;  /* 0x0000000007088984 */ /* 0x0003e20000000800 */
[----:B------:R-:W-:-:S03]  /*1b70*/  @!P0 IMAD.WIDE R2, R5, 0x4, R2 ;  /* 0x0000000405028825 */ /* 0x000fc600078e0202 */
[----:B------:R2:W3:Y:S01]  /*1b80*/  @!P0 LDS R9, [R6] ;  /* 0x0000000006098984 */ /* 0x0004e20000000800 */
[----:B------:R-:W-:Y:S01]  /*1b90*/  VIADD R5, R5, 0x80 ;  /* 0x0000008005057836 */ /* 0x000fe20000000000 */
[----:B-1----:R-:W-:Y:S01]  /*1ba0*/  IADD3 R7, PT, PT, R7, 0x200, RZ ;  /* 0x0000020007077810 */ /* 0x002fe20007ffe0ff */
[----:B--2---:R-:W-:Y:S02]  /*1bb0*/  VIADD R6, R6, 0x200 ;  /* 0x0000020006067836 */ /* 0x004fe40000000000 */
[----:B---3--:R-:W-:-:S05]  /*1bc0*/  @!P0 IMAD R9, R8, R9, RZ ;  /* 0x0000000908098224 */ /* 0x008fca00078e02ff */
[----:B------:R1:W-:Y:S01]  /*1bd0*/  @!P0 STG.E desc[UR22][R2.64], R9 ;  /* 0x0000000902008986 */ /* 0x0003e2000c101916 */
[----:B------:R-:W-:-:S13]  /*1be0*/  ISETP.NE.AND P0, PT, R4, RZ, PT ;  /* 0x000000ff0400720c */ /* 0x000fda0003f05270 */
[----:B-1----:R-:W-:Y:S05]  /*1bf0*/  @P0 BRA `(.L_x_82) ;  /* 0xfffffffc00c80947 */ /* 0x002fea000383ffff */
[----:B------:R-:W-:Y:S05]  /*1c00*/  EXIT ;  /* 0x000000000000794d */ /* 0x000fea0003800000 */
.L_x_81:
        /* <DEDUP_REMOVED lines=19> */
.L_x_83:
[----:B-1----:R-:W-:Y:S01]  /*1d40*/  LDS R7, [R6] ;  /* 0x0000000006077984 */ /* 0x002fe20000000800 */
[----:B------:R-:W-:Y:S01]  /*1d50*/  IADD3 R0, PT, PT, R0, 0x1, RZ ;  /* 0x0000000100007810 */ /* 0x000fe20007ffe0ff */
[----:B------:R-:W-:Y:S02]  /*1d60*/  IMAD.U32 R2, RZ, RZ, UR4 ;  /* 0x00000004ff027e24 */ /* 0x000fe4000f8e00ff */
[----:B------:R-:W1:Y:S01]  /*1d70*/  LDS R8, [R4] ;  /* 0x0000000004087984 */ /* 0x000e620000000800 */
[----:B------:R-:W-:Y:S01]  /*1d80*/  ISETP.NE.AND P0, PT, R0, RZ, PT ;  /* 0x000000ff0000720c */ /* 0x000fe20003f05270 */
[----:B------:R-:W-:Y:S02]  /*1d90*/  IMAD.U32 R3, RZ, RZ, UR5 ;  /* 0x00000005ff037e24 */ /* 0x000fe4000f8e00ff */
[----:B------:R-:W-:-:S04]  /*1da0*/  IMAD.WIDE R2, R5, 0x4, R2 ;  /* 0x0000000405027825 */ /* 0x000fc800078e0202 */
[----:B-1----:R-:W-:-:S05]  /*1db0*/  IMAD R7, R7, R8, RZ ;  /* 0x0000000807077224 */ /* 0x002fca00078e02ff */
[----:B------:R1:W-:Y:S01]  /*1dc0*/  STG.E desc[UR22][R2.64], R7 ;  /* 0x0000000702007986 */ /* 0x0003e2000c101916 */
[----:B------:R-:W-:Y:S05]  /*1dd0*/  @!P0 EXIT ;  /* 0x000000000000894d */ /* 0x000fea0003800000 */
[----:B------:R-:W-:Y:S02]  /*1de0*/  VIADD R4, R4, 0x200 ;  /* 0x0000020004047836 */ /* 0x000fe40000000000 */
[----:B------:R-:W-:Y:S02]  /*1df0*/  VIADD R6, R6, 0x200 ;  /* 0x0000020006067836 */ /* 0x000fe40000000000 */
[----:B------:R-:W-:Y:S01]  /*1e00*/  VIADD R5, R5, 0x80 ;  /* 0x0000008005057836 */ /* 0x000fe20000000000 */
[----:B------:R-:W-:Y:S06]  /*1e10*/  BRA `(.L_x_83) ;  /* 0xfffffffc00c87947 */ /* 0x000fec000383ffff */
        .weak           $__internal_2_$__cuda_sm20_div_u64
        .type           $__internal_2_$__cuda_sm20_div_u64,@function
        .size           $__internal_2_$__cuda_sm20_div_u64,(.L_x_229 - $__internal_2_$__cuda_sm20_div_u64)
$__internal_2_$__cuda_sm20_div_u64:
        /* <DEDUP_REMOVED lines=24> */
[----:B------:R-:W-:-:S03]  /*1fa0*/  IMAD.HI.U32 R12, R13, R19, RZ ;  /* 0x000000130d0c7227 */ /* 0x000fc600078e00ff */
[----:B------:R-:W-:-:S05]  /*1fb0*/  IADD3.X R10, PT, PT, RZ, ~R11, RZ, P0, !PT ;  /* 0x8000000bff0a7210 */ /* 0x000fca00007fe4ff */
        /* <DEDUP_REMOVED lines=42> */
[----:B------:R-:W-:Y:S06]  /*2260*/  RET.REL.NODEC R14 `(_ZN3cub18CUB_300001_SM_10006detail9transform16transform_kernelINS2_10policy_hubILb0EN4cuda3std3__45tupleIJN6thrust24THRUST_300001_SM_1000_NS6detail15normal_iteratorINSA_10device_ptrIiEEEESF_EEEE10policy1000ElNS7_10multipliesIiEESF_JPiSL_EEEvT0_iT1_T2_DpNS2_10kernel_argIT3_EE) ;  /* 0xffffffdc0e647950 */ /* 0x000fec0003c3ffff */
.L_x_84:
        /* <DEDUP_REMOVED lines=9> */
.L_x_229:


//--------------------- .text._ZN3cub18CUB_300001_SM_10006detail9transform16transform_kernelINS2_10policy_hubILb0EN4cuda3std3__45tupleIJN6thrust24THRUST_300001_SM_1000_NS6detail15normal_iteratorINSA_10device_ptrIiEEEESF_EEEE10policy1000EiNS7_10multipliesIiEESF_JPiSL_EEEvT0_iT1_T2_DpNS2_10kernel_argIT3_EE --------------------------
	.section	.text._ZN3cub18CUB_300001_SM_10006detail9transform16transform_kernelINS2_10policy_hubILb0EN4cuda3std3__45tupleIJN6thrust24THRUST_300001_SM_1000_NS6detail15normal_iteratorINSA_10device_ptrIiEEEESF_EEEE10policy1000EiNS7_10multipliesIiEESF_JPiSL_EEEvT0_iT1_T2_DpNS2_10kernel_argIT3_EE,"ax",@progbits
	.align	128
        .global         _ZN3cub18CUB_300001_SM_10006detail9transform16transform_kernelINS2_10policy_hubILb0EN4cuda3std3__45tupleIJN6thrust24THRUST_300001_SM_1000_NS6detail15normal_iteratorINSA_10device_ptrIiEEEESF_EEEE10policy1000EiNS7_10multipliesIiEESF_JPiSL_EEEvT0_iT1_T2_DpNS2_10kernel_argIT3_EE
        .type           _ZN3cub18CUB_300001_SM_10006detail9transform16transform_kernelINS2_10policy_hubILb0EN4cuda3std3__45tupleIJN6thrust24THRUST_300001_SM_1000_NS6detail15normal_iteratorINSA_10device_ptrIiEEEESF_EEEE10policy1000EiNS7_10multipliesIiEESF_JPiSL_EEEvT0_iT1_T2_DpNS2_10kernel_argIT3_EE,@function
        .size           _ZN3cub18CUB_300001_SM_10006detail9transform16transform_kernelINS2_10policy_hubILb0EN4cuda3std3__45tupleIJN6thrust24THRUST_300001_SM_1000_NS6detail15normal_iteratorINSA_10device_ptrIiEEEESF_EEEE10policy1000EiNS7_10multipliesIiEESF_JPiSL_EEEvT0_iT1_T2_DpNS2_10kernel_argIT3_EE,(.L_x_230 - _ZN3cub18CUB_300001_SM_10006detail9transform16transform_kernelINS2_10policy_hubILb0EN4cuda3std3__45tupleIJN6thrust24THRUST_300001_SM_1000_NS6detail15normal_iteratorINSA_10device_ptrIiEEEESF_EEEE10policy1000EiNS7_10multipliesIiEESF_JPiSL_EEEvT0_iT1_T2_DpNS2_10kernel_argIT3_EE)
        .other          _ZN3cub18CUB_300001_SM_10006detail9transform16transform_kernelINS2_10policy_hubILb0EN4cuda3std3__45tupleIJN6thrust24THRUST_300001_SM_1000_NS6detail15normal_iteratorINSA_10device_ptrIiEEEESF_EEEE10policy1000EiNS7_10multipliesIiEESF_JPiSL_EEEvT0_iT1_T2_DpNS2_10kernel_argIT3_EE,@"STO_CUDA_ENTRY STV_DEFAULT"
_ZN3cub18CUB_300001_SM_10006detail9transform16transform_kernelINS2_10policy_hubILb0EN4cuda3std3__45tupleIJN6thrust24THRUST_300001_SM_1000_NS6detail15normal_iteratorINSA_10device_ptrIiEEEESF_EEEE10policy1000EiNS7_10multipliesIiEESF_JPiSL_EEEvT0_iT1_T2_DpNS2_10kernel_argIT3_EE:
.text._ZN3cub18CUB_300001_SM_10006detail9transform16transform_kernelINS2_10policy_hubILb0EN4cuda3std3__45tupleIJN6thrust24THRUST_300001_SM_1000_NS6detail15normal_iteratorINSA_10device_ptrIiEEEESF_EEEE10policy1000EiNS7_10multipliesIiEESF_JPiSL_EEEvT0_iT1_T2_DpNS2_10kernel_argIT3_EE:
        /* <DEDUP_REMOVED lines=60> */
.L_x_87:
[----:B-1----:R-:W-:Y:S05]  /*03c0*/  BSYNC.RECONVERGENT B0 ;  /* 0x0000000000007941 */ /* 0x002fea0003800200 */
.L_x_86:
[----:B------:R-:W1:Y:S08]  /*03d0*/  S2UR UR5, SR_CgaCtaId ;  /* 0x00000000000579c3 */ /* 0x000e700000008800 */
[----:B------:R-:W-:Y:S01]  /*03e0*/  BAR.SYNC.DEFER_BLOCKING 0x0 ;  /* 0x0000000000007b1d */ /* 0x000fe20000010000 */
[----:B------:R-:W-:-:S05]  /*03f0*/  SHF.L.U32 R0, RZ, 0x1f, RZ ;  /* 0x0000001fff007819 */ /* 0x000fca00000006ff */
[----:B------:R-:W-:Y:S02]  /*0400*/  UMOV UR4, 0x400 ;  /* 0x0000040000047882 */ /* 0x000fe40000000000 */
[----:B-1----:R-:W-:-:S12]  /*0410*/  ULEA UR4, UR5, UR4, 0x18 ;  /* 0x0000000405047291 */ /* 0x002fd8000f8ec0ff */
.L_x_88:
[----:B------:R-:W1:Y:S02]  /*0420*/  SYNCS.PHASECHK.TRANS64.TRYWAIT P0, [UR4], R0 ;  /* 0x00000000ff0075a7 */ /* 0x000e640008001104 */
[----:B-1----:R-:W-:Y:S05]  /*0430*/  @!P0 BRA `(.L_x_88) ;  /* 0xfffffffc00f88947 */ /* 0x002fea000383ffff */
[----:B------:R-:W-:Y:S05]  /*0440*/  BRA `(.L_x_89) ;  /* 0x0000001400687947 */ /* 0x000fea0003800000 */
.L_x_85:
        /* <DEDUP_REMOVED lines=61> */
.L_x_93:
[----:B------:R-:W-:Y:S01]  /*0820*/  IMAD.MOV.U32 R9, RZ, RZ, R12 ;  /* 0x000000ffff097224 */ /* 0x000fe200078e000c */
[----:B------:R-:W-:-:S07]  /*0830*/  MOV R8, 0x850 ;  /* 0x0000085000087802 */ /* 0x000fce0000000f00 */
[----:B------:R-:W-:Y:S05]  /*0840*/  CALL.REL.NOINC `($__internal_3_$__cuda_sm20_div_u64) ;  /* 0x0000001400747944 */ /* 0x000fea0003c00000 */
[----:B------:R-:W-:Y:S01]  /*0850*/  IMAD.MOV.U32 R8, RZ, RZ, R6 ;  /* 0x000000ffff087224 */ /* 0x000fe200078e0006 */
[----:B------:R-:W-:-:S07]  /*0860*/  MOV R9, R7 ;  /* 0x0000000700097202 */ /* 0x000fce0000000f00 */
.L_x_94:
[----:B------:R-:W-:Y:S05]  /*0870*/  BSYNC.RECONVERGENT B1 ;  /* 0x0000000000017941 */ /* 0x000fea0003800200 */
.L_x_92:
        /* <DEDUP_REMOVED lines=34> */
.L_x_97:
        /* <DEDUP_REMOVED lines=16> */
.L_x_96:
[----:B------:R-:W-:Y:S05]  /*0ba0*/  BSYNC.RECONVERGENT B1 ;  /* 0x0000000000017941 */ /* 0x000fea0003800200 */
.L_x_95:
        /* <DEDUP_REMOVED lines=25> */
[----:B------:R-:W-:Y:S02]  /*0d40*/  LEA R13, P0, R5, R10, 0x3 ;  /* 0x0000000a050d7211 */ /* 0x000fe400078018ff */
[----:B------:R-:W-:Y:S01]  /*0d50*/  LEA R22, R21, R8, 0x2 ;  /* 0x0000000815167211 */ /* 0x000fe200078e10ff */
[----:B------:R-:W-:Y:S01]  /*0d60*/  IMAD.X R26, R11, 0x1, R12, P1 ;  /* 0x000000010b1a7824 */ /* 0x000fe200008e060c */
[----:B------:R-:W-:Y:S01]  /*0d70*/  LEA.HI.X R24, R5, R12, RZ, 0x3, P0 ;  /* 0x0000000c05187211 */ /* 0x000fe200000f1cff */
[----:B------:R-:W-:Y:S02]  /*0d80*/  VIADD R28, R15, UR5 ;  /* 0x000000050f1c7c36 */ /* 0x000fe40008000000 */
[----:B------:R-:W-:-:S02]  /*0d90*/  IMAD R23, R21, 0x8, R8 ;  /* 0x0000000815177824 */ /* 0x000fc400078e0208 */
[----:B------:R-:W-:-:S07]  /*0da0*/  IMAD R6, R21, 0xc, R8 ;  /* 0x0000000c15067824 */ /* 0x000fce00078e0208 */
.L_x_98:
        /* <DEDUP_REMOVED lines=9> */
[----:B-1----:R-:W-:Y:S01]  /*0e40*/  IMAD R8, R21, 0x10, R8 ;  /* 0x0000001015087824 */ /* 0x002fe200078e0208 */
[----:B--2---:R-:W-:Y:S01]  /*0e50*/  IADD3 R16, P0, PT, R25, R13, RZ ;  /* 0x0000000d19107210 */ /* 0x004fe20007f1e0ff */
[----:B------:R-:W-:-:S04]  /*0e60*/  IMAD R22, R21, 0x10, R22 ;  /* 0x0000001015167824 */ /* 0x000fc800078e0216 */
[----:B------:R-:W-:Y:S01]  /*0e70*/  IMAD.X R17, R7, 0x1, R24, P0 ;  /* 0x0000000107117824 */ /* 0x000fe200000e0618 */
[----:B------:R-:W-:-:S04]  /*0e80*/  IADD3 R18, P0, PT, R25, R14, RZ ;  /* 0x0000000e19127210 */ /* 0x000fc80007f1e0ff */
[----:B------:R1:W-:Y:S01]  /*0e90*/  LDGSTS.E [R23], desc[UR20][R16.64] ;  /* 0x0000000010177fae */ /* 0x0003e2000b9a1014 */
[----:B------:R-:W-:Y:S01]  /*0ea0*/  IMAD.X R19, R7, 0x1, R28, P0 ;  /* 0x0000000107137824 */ /* 0x000fe200000e061c */
[----:B------:R-:W-:-:S04]  /*0eb0*/  IADD3 R27, P0, PT, R9, R27, RZ ;  /* 0x0000001b091b7210 */ /* 0x000fc80007f1e0ff */
[----:B------:R2:W-:Y:S01]  /*0ec0*/  LDGSTS.E [R6], desc[UR20][R18.64] ;  /* 0x0000000012067fae */ /* 0x0005e2000b9a1014 */
[----:B------:R-:W-:Y:S01]  /*0ed0*/  IMAD.X R4, R11, 0x1, R4, P0 ;  /* 0x000000010b047824 */ /* 0x000fe200000e0604 */
[----:B------:R-:W-:-:S04]  /*0ee0*/  ISETP.GE.U32.AND P0, PT, R27, UR7, PT ;  /* 0x000000071b007c0c */ /* 0x000fc8000bf06070 */
[----:B------:R-:W-:Y:S01]  /*0ef0*/  ISETP.GE.U32.AND.EX P0, PT, R4, UR13, PT, P0 ;  /* 0x0000000d04007c0c */ /* 0x000fe2000bf06100 */
[----:B-1----:R-:W-:Y:S01]  /*0f00*/  IMAD.MOV.U32 R16, RZ, RZ, R25 ;  /* 0x000000ffff107224 */ /* 0x002fe200078e0019 */
[----:B------:R-:W-:Y:S02]  /*0f10*/  MOV R17, R7 ;  /* 0x0000000700117202 */ /* 0x000fe40000000f00 */
[C---:B------:R-:W-:Y:S01]  /*0f20*/  LEA R23, R21.reuse, R23, 0x4 ;  /* 0x0000001715177211 */ /* 0x040fe200078e20ff */
[----:B--2---:R-:W-:Y:S02]  /*0f30*/  IMAD R6, R21, 0x10, R6 ;  /* 0x0000001015067824 */ /* 0x004fe400078e0206 */
[----:B------:R-:W-:-:S04]  /*0f40*/  IMAD.WIDE.U32 R16, R5, 0x10, R16 ;  /* 0x0000001005107825 */ /* 0x000fc800078e0010 */
[----:B------:R-:W-:Y:S02]  /*0f50*/  IMAD.MOV.U32 R25, RZ, RZ, R16 ;  /* 0x000000ffff197224 */ /* 0x000fe400078e0010 */
[----:B------:R-:W-:Y:S01]  /*0f60*/  IMAD.MOV.U32 R7, RZ, RZ, R17 ;  /* 0x000000ffff077224 */ /* 0x000fe200078e0011 */
[----:B------:R-:W-:Y:S06]  /*0f70*/  @!P0 BRA `(.L_x_98) ;  /* 0xfffffffc008c8947 */ /* 0x000fec000383ffff */
.L_x_91:
[----:B------:R-:W-:Y:S05]  /*0f80*/  BSYNC.RECONVERGENT B0 ;  /* 0x0000000000007941 */ /* 0x000fea0003800200 */
.L_x_90:
        /* <DEDUP_REMOVED lines=32> */
[----:B------:R-:W-:-:S06]  /*1190*/  IMAD.HI.U32 R6, R7, R11, R6 ;  /* 0x0000000b07067227 */ /* 0x000fcc00078e0006 */
[----:B------:R-:W-:-:S05]  /*11a0*/  IMAD.HI.U32 R8, R6, R9, RZ ;  /* 0x0000000906087227 */ /* 0x000fca00078e00ff */
[----:B------:R-:W-:-:S05]  /*11b0*/  IADD3 R6, PT, PT, -R8, RZ, RZ ;  /* 0x000000ff08067210 */ /* 0x000fca0007ffe1ff */
[----:B------:R-:W-:Y:S02]  /*11c0*/  IMAD R6, R5, R6, R9 ;  /* 0x0000000605067224 */ /* 0x000fe400078e0209 */
[----:B------:R-:W-:-:S03]  /*11d0*/  IMAD.MOV.U32 R9, RZ, RZ, RZ ;  /* 0x000000ffff097224 */ /* 0x000fc600078e00ff */
[----:B------:R-:W-:-:S13]  /*11e0*/  ISETP.GE.U32.AND P0, PT, R6, R5, PT ;  /* 0x000000050600720c */ /* 0x000fda0003f06070 */
[----:B------:R-:W-:Y:S02]  /*11f0*/  @P0 IMAD.IADD R6, R6, 0x1, -R5 ;  /* 0x0000000106060824 */ /* 0x000fe400078e0a05 */
[----:B------:R-:W-:-:S03]  /*1200*/  @P0 VIADD R8, R8, 0x1 ;  /* 0x0000000108080836 */ /* 0x000fc60000000000 */
[----:B------:R-:W-:-:S13]  /*1210*/  ISETP.GE.U32.AND P1, PT, R6, R5, PT ;  /* 0x000000050600720c */ /* 0x000fda0003f26070 */
[----:B------:R-:W-:Y:S01]  /*1220*/  @P1 VIADD R8, R8, 0x1 ;  /* 0x0000000108081836 */ /* 0x000fe20000000000 */
[----:B------:R-:W-:Y:S01]  /*1230*/  @!P2 LOP3.LUT R8, RZ, R5, RZ, 0x33, !PT ;  /* 0x00000005ff08a212 */ /* 0x000fe200078e33ff */
[----:B------:R-:W-:Y:S06]  /*1240*/  BRA `(.L_x_103) ;  /* 0x0000000000107947 */ /* 0x000fec0003800000 */
.L_x_102:
[----:B------:R-:W-:-:S07]  /*1250*/  MOV R8, 0x1270 ;  /* 0x0000127000087802 */ /* 0x000fce0000000f00 */
[----:B------:R-:W-:Y:S05]  /*1260*/  CALL.REL.NOINC `($__internal_3_$__cuda_sm20_div_u64) ;  /* 0x0000000800ec7944 */ /* 0x000fea0003c00000 */
[----:B------:R-:W-:Y:S01]  /*1270*/  IMAD.MOV.U32 R8, RZ, RZ, R6 ;  /* 0x000000ffff087224 */ /* 0x000fe200078e0006 */
[----:B------:R-:W-:-:S07]  /*1280*/  MOV R9, R7 ;  /* 0x0000000700097202 */ /* 0x000fce0000000f00 */
.L_x_103:
[----:B------:R-:W-:Y:S05]  /*1290*/  BSYNC.RECONVERGENT B1 ;  /* 0x0000000000017941 */ /* 0x000fea0003800200 */
.L_x_101:
        /* <DEDUP_REMOVED lines=15> */
[----:B------:R-:W-:Y:S02]  /*1390*/  IMAD.U32 R7, RZ, RZ, UR22 ;  /* 0x00000016ff077e24 */ /* 0x000fe4000f8e00ff */
[----:B------:R-:W-:Y:S01]  /*13a0*/  VIADD R9, R4, 0x1 ;  /* 0x0000000104097836 */ /* 0x000fe20000000000 */
        /* <DEDUP_REMOVED lines=8> */
[----:B------:R-:W-:Y:S01]  /*1430*/  IADD3 R9, P3, PT, RZ, -R9, RZ ;  /* 0x80000009ff097210 */ /* 0x000fe20007f7e0ff */
[----:B------:R-:W-:Y:S01]  /*1440*/  IMAD R14, R10, UR10, RZ ;  /* 0x0000000a0a0e7c24 */ /* 0x000fe2000f8e02ff */
[----:B------:R-:W-:Y:S02]  /*1450*/  LEA.HI.X R13, R2, R4, R3, 0x2, P1 ;  /* 0x00000004020d7211 */ /* 0x000fe400008f1403 */
[----:B--2---:R-:W-:-:S04]  /*1460*/  IADD3 R12, P1, P2, R7, UR14, R6 ;  /* 0x0000000e070c7c10 */ /* 0x004fc8000fa3e006 */
[----:B------:R-:W-:Y:S01]  /*1470*/  IADD3.X R13, PT, PT, R13, UR15, R16, P1, P2 ;  /* 0x0000000f0d0d7c10 */ /* 0x000fe20008fe4410 */
[----:B-1----:R-:W-:-:S06]  /*1480*/  ULEA UR5, UR8, UR5, 0x18 ;  /* 0x0000000508057291 */ /* 0x002fcc000f8ec0ff */
[----:B------:R-:W-:-:S05]  /*1490*/  VIADD R4, R6, UR5 ;  /* 0x0000000506047c36 */ /* 0x000fca0008000000 */
[----:B---3--:R-:W-:Y:S01]  /*14a0*/  LEA R7, R11, R4, 0x9 ;  /* 0x000000040b077211 */ /* 0x008fe200078e48ff */
[----:B------:R-:W-:-:S04]  /*14b0*/  IMAD.X R4, RZ, RZ, -0x1, P3 ;  /* 0xffffffffff047424 */ /* 0x000fc800018e06ff */
[----:B------:R-:W-:-:S07]  /*14c0*/  IMAD R7, R2, 0x4, R7 ;  /* 0x0000000402077824 */ /* 0x000fce00078e0207 */
.L_x_106:
        /* <DEDUP_REMOVED lines=16> */
.L_x_105:
[----:B------:R-:W-:Y:S05]  /*15d0*/  BSYNC.RECONVERGENT B1 ;  /* 0x0000000000017941 */ /* 0x000fea0003800200 */
.L_x_104:
[----:B------:R-:W-:Y:S05]  /*15e0*/  @!P0 BRA `(.L_x_100) ;  /* 0x0000000000f08947 */ /* 0x000fea0003800000 */
[----:B------:R-:W1:Y:S01]  /*15f0*/  S2UR UR8, SR_CgaCtaId ;  /* 0x00000000000879c3 */ /* 0x000e620000008800 */
[----:B------:R-:W2:Y:S01]  /*1600*/  LDCU.64 UR14, c[0x0][0x3a8] ;  /* 0x00007500ff0e77ac */ /* 0x000ea20008000a00 */
[----:B------:R-:W-:Y:S01]  /*1610*/  IMAD.U32 R9, RZ, RZ, UR22 ;  /* 0x00000016ff097e24 */ /* 0x000fe2000f8e00ff */
[----:B------:R-:W-:Y:S01]  /*1620*/  SHF.L.U32 R17, R5, 0x2, RZ ;  /* 0x0000000205117819 */ /* 0x000fe200000006ff */
[----:B------:R-:W-:Y:S01]  /*1630*/  IMAD R22, R0, UR11, RZ ;  /* 0x0000000b00167c24 */ /* 0x000fe2000f8e02ff */
[----:B------:R-:W-:Y:S01]  /*1640*/  UMOV UR5, 0x400 ;  /* 0x0000040000057882 */ /* 0x000fe20000000000 */
[----:B------:R-:W-:Y:S01]  /*1650*/  SHF.R.U32.HI R20, RZ, 0x1e, R5 ;  /* 0x0000001eff147819 */ /* 0x000fe20000011605 */
        /* <DEDUP_REMOVED lines=9> */
[----:B------:R-:W-:-:S03]  /*16f0*/  UMOV UR5, URZ ;  /* 0x000000ff00057c82 */ /* 0x000fc60008000000 */
[----:B---3--:R-:W-:Y:S01]  /*1700*/  IMAD R23, R7, 0x200, R6 ;  /* 0x0000020007177824 */ /* 0x008fe200078e0206 */
[----:B------:R-:W-:-:S03]  /*1710*/  IADD3 R6, P0, PT, R2, UR22, RZ ;  /* 0x0000001602067c10 */ /* 0x000fc6000ff1e0ff */
[----:B------:R-:W-:Y:S02]  /*1720*/  IMAD R23, R2, 0x4, R23 ;  /* 0x0000000402177824 */ /* 0x000fe400078e0217 */
[----:B------:R-:W-:Y:S01]  /*1730*/  IMAD.X R7, R8, 0x1, R3, P0 ;  /* 0x0000000108077824 */ /* 0x000fe200000e0603 */
[----:B------:R-:W-:Y:S01]  /*1740*/  LEA R0, P0, R2, UR8, 0x2 ;  /* 0x0000000802007c11 */ /* 0x000fe2000f8010ff */
[C-C-:B------:R-:W-:Y:S01]  /*1750*/  IMAD R25, R22.reuse, 0x4, R23.reuse ;  /* 0x0000000416197824 */ /* 0x140fe200078e0217 */
[C---:B------:R-:W-:Y:S01]  /*1760*/  LEA R27, R22.reuse, R23, 0x3 ;  /* 0x00000017161b7211 */ /* 0x040fe200078e18ff */
[----:B------:R-:W-:Y:S01]  /*1770*/  IMAD R29, R22, 0xc, R23 ;  /* 0x0000000c161d7824 */ /* 0x000fe200078e0217 */
[C---:B------:R-:W-:Y:S01]  /*1780*/  SHF.L.U64.HI R7, R6.reuse, 0x2, R7 ;  /* 0x0000000206077819 */ /* 0x040fe20000010207 */
[----:B------:R-:W-:Y:S01]  /*1790*/  IMAD.SHL.U32 R6, R6, 0x4, RZ ;  /* 0x0000000406067824 */ /* 0x000fe200078e00ff */
[----:B------:R-:W-:Y:S02]  /*17a0*/  LEA.HI.X R18, R2, R18, R3, 0x2, P0 ;  /* 0x0000001202127211 */ /* 0x000fe400000f1403 */
[-C--:B------:R-:W-:Y:S01]  /*17b0*/  IADD3 R21, P0, PT, R17, R0.reuse, RZ ;  /* 0x0000000011157210 */ /* 0x080fe20007f1e0ff */
[C---:B------:R-:W-:Y:S01]  /*17c0*/  IMAD.WIDE.U32 R6, R5.reuse, 0xc, R6 ;  /* 0x0000000c05067825 */ /* 0x040fe200078e0006 */
[----:B------:R-:W-:-:S03]  /*17d0*/  LEA R19, P1, R5, R0, 0x3 ;  /* 0x0000000005137211 */ /* 0x000fc600078218ff */
[----:B------:R-:W-:Y:S01]  /*17e0*/  IMAD.X R24, R20, 0x1, R18, P0 ;  /* 0x0000000114187824 */ /* 0x000fe200000e0612 */
[----:B------:R-:W-:Y:S01]  /*17f0*/  LEA.HI.X R26, R5, R18, RZ, 0x3, P1 ;  /* 0x00000012051a7211 */ /* 0x000fe200008f1cff */
[----:B------:R-:W-:-:S08]  /*1800*/  VIADD R28, R7, UR5 ;  /* 0x00000005071c7c36 */ /* 0x000fd00008000000 */
.L_x_107:
        /* <DEDUP_REMOVED lines=11> */
[----:B------:R-:W-:Y:S01]  /*18c0*/  IADD3 R2, P0, PT, R17, R2, RZ ;  /* 0x0000000211027210 */ /* 0x000fe20007f1e0ff */
[----:B------:R-:W-:Y:S01]  /*18d0*/  IMAD.X R15, R16, 0x1, R28, P1 ;  /* 0x00000001100f7824 */ /* 0x000fe200008e061c */
[C---:B------:R-:W-:Y:S01]  /*18e0*/  LEA R4, P1, R5.reuse, R4, 0x4 ;  /* 0x0000000405047211 */ /* 0x040fe200078220ff */
[----:B------:R2:W-:Y:S02]  /*18f0*/  LDGSTS.E [R25+0x80], desc[UR20][R8.64] ;  /* 0x0008000008197fae */ /* 0x0005e4000b9a1014 */
[----:B------:R-:W-:Y:S01]  /*1900*/  IMAD.X R3, R20, 0x1, R3, P0 ;  /* 0x0000000114037824 */ /* 0x000fe200000e0603 */
[----:B------:R-:W-:Y:S01]  /*1910*/  ISETP.GE.U32.AND P0, PT, R2, UR7, PT ;  /* 0x0000000702007c0c */ /* 0x000fe2000bf06070 */
[----:B------:R3:W-:Y:S01]  /*1920*/  LDGSTS.E [R27+0x80], desc[UR20][R10.64] ;  /* 0x000800000a1b7fae */ /* 0x0007e2000b9a1014 */
[----:B------:R-:W-:-:S02]  /*1930*/  LEA.HI.X R16, R5, R16, RZ, 0x4, P1 ;  /* 0x0000001005107211 */ /* 0x000fc400008f24ff */
[----:B------:R-:W-:Y:S01]  /*1940*/  ISETP.GE.U32.AND.EX P0, PT, R3, UR13, PT, P0 ;  /* 0x0000000d03007c0c */ /* 0x000fe2000bf06100 */
[----:B------:R4:W-:Y:S01]  /*1950*/  LDGSTS.E [R29+0x80], desc[UR20][R14.64] ;  /* 0x000800000e1d7fae */ /* 0x0009e2000b9a1014 */
[C---:B-1----:R-:W-:Y:S01]  /*1960*/  LEA R23, R22.reuse, R23, 0x4 ;  /* 0x0000001716177211 */ /* 0x042fe200078e20ff */
[C---:B--2---:R-:W-:Y:S02]  /*1970*/  IMAD R25, R22.reuse, 0x10, R25 ;  /* 0x0000001016197824 */ /* 0x044fe400078e0219 */
[C---:B---3--:R-:W-:Y:S02]  /*1980*/  IMAD R27, R22.reuse, 0x10, R27 ;  /* 0x00000010161b7824 */ /* 0x048fe400078e021b */
[----:B----4-:R-:W-:-:S06]  /*1990*/  IMAD R29, R22, 0x10, R29 ;  /* 0x00000010161d7824 */ /* 0x010fcc00078e021d */
[----:B------:R-:W-:Y:S05]  /*19a0*/  @!P0 BRA `(.L_x_107) ;  /* 0xfffffffc00988947 */ /* 0x000fea000383ffff */
.L_x_100:
[----:B------:R-:W-:Y:S05]  /*19b0*/  BSYNC.RECONVERGENT B0 ;  /* 0x0000000000007941 */ /* 0x000fea0003800200 */
.L_x_99:
[----:B------:R-:W0:Y:S01]  /*19c0*/  LDGDEPBAR ;  /* 0x00000000000079af */ /* 0x000e220000000000 */
[----:B------:R-:W-:-:S04]  /*19d0*/  DEPBAR.LE SB0, 0x0 ;  /* 0x000080000000791a */ /* 0x000fc80000000000 */
[----:B------:R-:W-:Y:S06]  /*19e0*/  BAR.SYNC.DEFER_BLOCKING 0x0 ;  /* 0x0000000000007b1d */ /* 0x000fec0000010000 */
.L_x_89:
        /* <DEDUP_REMOVED lines=13> */
[----:B--2---:R-:W-:-:S03]  /*1ac0*/  IMAD R0, R3, 0x200, R0 ;  /* 0x0000020003007824 */ /* 0x004fc600078e0200 */
[----:B-1----:R-:W-:Y:S02]  /*1ad0*/  LEA R7, R7, R2, 0x18 ;  /* 0x0000000207077211 */ /* 0x002fe400078ec0ff */
[C---:B---3--:R-:W-:Y:S02]  /*1ae0*/  LEA R2, R5.reuse, UR6, 0x2 ;  /* 0x0000000605027c11 */ /* 0x048fe4000f8e10ff */
[----:B------:R-:W-:-:S03]  /*1af0*/  LEA R0, R5, R0, 0x2 ;  /* 0x0000000005007211 */ /* 0x000fc600078e10ff */
[----:B------:R-:W-:Y:S01]  /*1b00*/  IMAD.IADD R6, R7, 0x1, R2 ;  /* 0x0000000107067824 */ /* 0x000fe200078e0202 */
[----:B------:R-:W-:Y:S01]  /*1b10*/  IADD3 R4, PT, PT, R0, 0x80, R7 ;  /* 0x0000008000047810 */ /* 0x000fe20007ffe007 */
[----:B------:R-:W-:-:S07]  /*1b20*/  IMAD.MOV R0, RZ, RZ, -R3 ;  /* 0x000000ffff007224 */ /* 0x000fce00078e0a03 */
.L_x_109:
[----:B-1----:R-:W-:Y:S01]  /*1b30*/  LDS R7, [R6] ;  /* 0x0000000006077984 */ /* 0x002fe20000000800 */
[----:B------:R-:W-:Y:S02]  /*1b40*/  VIADD R0, R0, 0x1 ;  /* 0x0000000100007836 */ /* 0x000fe40000000000 */
[----:B------:R-:W-:Y:S01]  /*1b50*/  IMAD.U32 R2, RZ, RZ, UR4 ;  /* 0x00000004ff027e24 */ /* 0x000fe2000f8e00ff */
[----:B------:R-:W1:Y:S01]  /*1b60*/  LDS R8, [R4] ;  /* 0x0000000004087984 */ /* 0x000e620000000800 */
[----:B------:R-:W-:Y:S01]  /*1b70*/  IMAD.U32 R3, RZ, RZ, UR5 ;  /* 0x00000005ff037e24 */ /* 0x000fe2000f8e00ff */
[----:B------:R-:W-:Y:S01]  /*1b80*/  ISETP.NE.AND P0, PT, R0, RZ, PT ;  /* 0x000000ff0000720c */ /* 0x000fe20003f05270 */
[----:B------:R-:W-:-:S04]  /*1b90*/  IMAD.WIDE R2, R5, 0x4, R2 ;  /* 0x0000000405027825 */ /* 0x000fc800078e0202 */
[----:B-1----:R-:W-:-:S05]  /*1ba0*/  IMAD R7, R7, R8, RZ ;  /* 0x0000000807077224 */ /* 0x002fca00078e02ff */
[----:B------:R1:W-:Y:S03]  /*1bb0*/  STG.E desc[UR20][R2.64], R7 ;  /* 0x0000000702007986 */ /* 0x0003e6000c101914 */
[----:B------:R-:W-:Y:S05]  /*1bc0*/  @!P0 EXIT ;  /* 0x000000000000894d */ /* 0x000fea0003800000 */
[----:B------:R-:W-:Y:S01]  /*1bd0*/  IADD3 R4, PT, PT, R4, 0x200, RZ ;  /* 0x0000020004047810 */ /* 0x000fe20007ffe0ff */
[----:B------:R-:W-:Y:S02]  /*1be0*/  VIADD R6, R6, 0x200 ;  /* 0x0000020006067836 */ /* 0x000fe40000000000 */
[----:B------:R-:W-:Y:S01]  /*1bf0*/  VIADD R5, R5, 0x80 ;  /* 0x0000008005057836 */ /* 0x000fe20000000000 */
[----:B------:R-:W-:Y:S06]  /*1c00*/  BRA `(.L_x_109) ;  /* 0xfffffffc00c87947 */ /* 0x000fec000383ffff */
.L_x_108:
[----:B------:R-:W1:Y:S02]  /*1c10*/  LDC R0, c[0x0][0x384] ;  /* 0x0000e100ff007b82 */ /* 0x000e640000000800 */
[----:B-1----:R-:W-:-:S13]  /*1c20*/  ISETP.GE.AND P0, PT, R0, 0x1, PT ;  /* 0x000000010000780c */ /* 0x002fda0003f06270 */
[----:B------:R-:W-:Y:S05]  /*1c30*/  @!P0 EXIT ;  /* 0x000000000000894d */ /* 0x000fea0003800000 */
[----:B------:R-:W1:Y:S01]  /*1c40*/  S2R R5, SR_TID.X ;  /* 0x0000000000057919 */ /* 0x000e620000002100 */
[----:B------:R-:W2:Y:S01]  /*1c50*/  LDC R3, c[0x0][0x3b0] ;  /* 0x0000ec00ff037b82 */ /* 0x000ea20000000800 */
[----:B------:R-:W3:Y:S01]  /*1c60*/  LDCU UR6, c[0x0][0x3a0] ;  /* 0x00007400ff0677ac */ /* 0x000ee20008000800 */
[----:B------:R-:W-:Y:S01]  /*1c70*/  MOV R2, 0x400 ;  /* 0x0000040000027802 */ /* 0x000fe20000000f00 */
[----:B------:R-:W4:Y:S01]  /*1c80*/  S2R R7, SR_CgaCtaId ;  /* 0x0000000000077919 */ /* 0x000f220000008800 */
[----:B------:R-:W5:Y:S03]  /*1c90*/  LDCU.64 UR4, c[0x0][0x390] ;  /* 0x00007200ff0477ac */ /* 0x000f660008000a00 */
[----:B------:R-:W-:Y:S01]  /*1ca0*/  VIADD R4, R2, 0x80 ;  /* 0x0000008002047836 */ /* 0x000fe20000000000 */
[----:B-----5:R-:W-:Y:S01]  /*1cb0*/  UIMAD.WIDE UR4, UR22, 0x4, UR4 ;  /* 0x00000004160478a5 */ /* 0x020fe2000f8e0204 */
[----:B--2---:R-:W-:-:S02]  /*1cc0*/  IMAD R2, R0, 0x200, R3 ;  /* 0x0000020000027824 */ /* 0x004fc400078e0203 */
[----:B------:R-:W-:Y:S02]  /*1cd0*/  IMAD.MOV R0, RZ, RZ, -R0 ;  /* 0x000000ffff007224 */ /* 0x000fe400078e0a00 */
[C---:B-1----:R-:W-:Y:S01]  /*1ce0*/  IMAD R2, R5.reuse, 0x4, R2 ;  /* 0x0000000405027824 */ /* 0x042fe200078e0202 */
[----:B---3--:R-:W-:Y:S02]  /*1cf0*/  LEA R6, R5, UR6, 0x2 ;  /* 0x0000000605067c11 */ /* 0x008fe4000f8e10ff */
[----:B----4-:R-:W-:-:S04]  /*1d00*/  LEA R7, R7, R4, 0x18 ;  /* 0x0000000407077211 */ /* 0x010fc800078ec0ff */
[----:B------:R-:W-:Y:S02]  /*1d10*/  IADD3 R6, PT, PT, R7, R6, RZ ;  /* 0x0000000607067210 */ /* 0x000fe40007ffe0ff */
[----:B------:R-:W-:-:S07]  /*1d20*/  IADD3 R4, PT, PT, R2, 0x80, R7 ;  /* 0x0000008002047810 */ /* 0x000fce0007ffe007 */
.L_x_110:
[----:B------:R-:W-:Y:S01]  /*1d30*/  ISETP.GE.AND P0, PT, R5, UR23, PT ;  /* 0x0000001705007c0c */ /* 0x000fe2000bf06270 */
        /* <DEDUP_REMOVED lines=14> */
        .weak           $__internal_3_$__cuda_sm20_div_u64
        .type           $__internal_3_$__cuda_sm20_div_u64,@function
        .size           $__internal_3_$__cuda_sm20_div_u64,(.L_x_230 - $__internal_3_$__cuda_sm20_div_u64)
$__internal_3_$__cuda_sm20_div_u64:
        /* <DEDUP_REMOVED lines=68> */
[----:B------:R-:W-:Y:S06]  /*2260*/  RET.REL.NODEC R8 `(_ZN3cub18CUB_300001_SM_10006detail9transform16transform_kernelINS2_10policy_hubILb0EN4cuda3std3__45tupleIJN6thrust24THRUST_300001_SM_1000_NS6detail15normal_iteratorINSA_10device_ptrIiEEEESF_EEEE10policy1000EiNS7_10multipliesIiEESF_JPiSL_EEEvT0_iT1_T2_DpNS2_10kernel_argIT3_EE) ;  /* 0xffffffdc08647950 */ /* 0x000fec0003c3ffff */
.L_x_111:
        /* <DEDUP_REMOVED lines=9> */
.L_x_230:


//--------------------- .text._ZN3cub18CUB_300001_SM_10006detail9transform16transform_kernelINS2_10policy_hubILb0EN4cuda3std3__45tupleIJN6thrust24THRUST_300001_SM_1000_NS6detail15normal_iteratorINSA_10device_ptrIiEEEESF_EEEE10policy1000ElNS7_5minusIiEESF_JPiSL_EEEvT0_iT1_T2_DpNS2_10kernel_argIT3_EE --------------------------
	.section	.text._ZN3cub18CUB_300001_SM_10006detail9transform16transform_kernelINS2_10policy_hubILb0EN4cuda3std3__45tupleIJN6thrust24THRUST_300001_SM_1000_NS6detail15normal_iteratorINSA_10device_ptrIiEEEESF_EEEE10policy1000ElNS7_5minusIiEESF_JPiSL_EEEvT0_iT1_T2_DpNS2_10kernel_argIT3_EE,"ax",@progbits
	.align	128
        .global         _ZN3cub18CUB_300001_SM_10006detail9transform16transform_kernelINS2_10policy_hubILb0EN4cuda3std3__45tupleIJN6thrust24THRUST_300001_SM_1000_NS6detail15normal_iteratorINSA_10device_ptrIiEEEESF_EEEE10policy1000ElNS7_5minusIiEESF_JPiSL_EEEvT0_iT1_T2_DpNS2_10kernel_argIT3_EE
        .type           _ZN3cub18CUB_300001_SM_10006detail9transform16transform_kernelINS2_10policy_hubILb0EN4cuda3std3__45tupleIJN6thrust24THRUST_300001_SM_1000_NS6detail15normal_iteratorINSA_10device_ptrIiEEEESF_EEEE10policy1000ElNS7_5minusIiEESF_JPiSL_EEEvT0_iT1_T2_DpNS2_10kernel_argIT3_EE,@function
        .size           _ZN3cub18CUB_300001_SM_10006detail9transform16transform_kernelINS2_10policy_hubILb0EN4cuda3std3__45tupleIJN6thrust24THRUST_300001_SM_1000_NS6detail15normal_iteratorINSA_10device_ptrIiEEEESF_EEEE10policy1000ElNS7_5minusIiEESF_JPiSL_EEEvT0_iT1_T2_DpNS2_10kernel_argIT3_EE,(.L_x_231 - _ZN3cub18CUB_300001_SM_10006detail9transform16transform_kernelINS2_10policy_hubILb0EN4cuda3std3__45tupleIJN6thrust24THRUST_300001_SM_1000_NS6detail15normal_iteratorINSA_10device_ptrIiEEEESF_EEEE10policy1000ElNS7_5minusIiEESF_JPiSL_EEEvT0_iT1_T2_DpNS2_10kernel_argIT3_EE)
        .other          _ZN3cub18CUB_300001_SM_10006detail9transform16transform_kernelINS2_10policy_hubILb0EN4cuda3std3__45tupleIJN6thrust24THRUST_300001_SM_1000_NS6detail15normal_iteratorINSA_10device_ptrIiEEEESF_EEEE10policy1000ElNS7_5minusIiEESF_JPiSL_EEEvT0_iT1_T2_DpNS2_10kernel_argIT3_EE,@"STO_CUDA_ENTRY STV_DEFAULT"
_ZN3cub18CUB_300001_SM_10006detail9transform16transform_kernelINS2_10policy_hubILb0EN4cuda3std3__45tupleIJN6thrust24THRUST_300001_SM_1000_NS6detail15normal_iteratorINSA_10device_ptrIiEEEESF_EEEE10policy1000ElNS7_5minusIiEESF_JPiSL_EEEvT0_iT1_T2_DpNS2_10kernel_argIT3_EE:
.text._ZN3cub18CUB_300001_SM_10006detail9transform16transform_kernelINS2_10policy_hubILb0EN4cuda3std3__45tupleIJN6thrust24THRUST_300001_SM_1000_NS6detail15normal_iteratorINSA_10device_ptrIiEEEESF_EEEE10policy1000ElNS7_5minusIiEESF_JPiSL_EEEvT0_iT1_T2_DpNS2_10kernel_argIT3_EE:
        /* <DEDUP_REMOVED lines=68> */
.L_x_114:
[----:B-1----:R-:W-:Y:S05]  /*0440*/  BSYNC.RECONVERGENT B0 ;  /* 0x0000000000007941 */ /* 0x002fea0003800200 */
.L_x_113:
[----:B------:R-:W1:Y:S08]  /*0450*/  S2UR UR5, SR_CgaCtaId ;  /* 0x00000000000579c3 */ /* 0x000e700000008800 */
[----:B------:R-:W-:Y:S01]  /*0460*/  BAR.SYNC.DEFER_BLOCKING 0x0 ;  /* 0x0000000000007b1d */ /* 0x000fe20000010000 */
[----:B------:R-:W-:-:S05]  /*0470*/  SHF.L.U32 R2, RZ, 0x1f, RZ ;  /* 0x0000001fff027819 */ /* 0x000fca00000006ff */
[----:B------:R-:W-:Y:S02]  /*0480*/  UMOV UR4, 0x400 ;  /* 0x0000040000047882 */ /* 0x000fe40000000000 */
[----:B-1----:R-:W-:-:S12]  /*0490*/  ULEA UR4, UR5, UR4, 0x18 ;  /* 0x0000000405047291 */ /* 0x002fd8000f8ec0ff */
.L_x_115:
[----:B------:R-:W1:Y:S02]  /*04a0*/  SYNCS.PHASECHK.TRANS64.TRYWAIT P0, [UR4], R2 ;  /* 0x00000002ff0075a7 */ /* 0x000e640008001104 */
[----:B-1----:R-:W-:Y:S05]  /*04b0*/  @!P0 BRA `(.L_x_115) ;  /* 0xfffffffc00f88947 */ /* 0x002fea000383ffff */
[----:B------:R-:W-:Y:S05]  /*04c0*/  BRA `(.L_x_116) ;  /* 0x0000001400407947 */ /* 0x000fea0003800000 */
.L_x_112:
        /* <DEDUP_REMOVED lines=54> */
.L_x_120:
[----:B------:R-:W-:Y:S01]  /*0830*/  IMAD.MOV.U32 R9, RZ, RZ, R14 ;  /* 0x000000ffff097224 */ /* 0x000fe200078e000e */
[----:B------:R-:W-:-:S07]  /*0840*/  MOV R14, 0x860 ;  /* 0x00000860000e7802 */ /* 0x000fce0000000f00 */
[----:B------:R-:W-:Y:S05]  /*0850*/  CALL.REL.NOINC `($__internal_4_$__cuda_sm20_div_u64) ;  /* 0x0000001400707944 */ /* 0x000fea0003c00000 */
.L_x_121:
[----:B------:R-:W-:Y:S05]  /*0860*/  BSYNC.RECONVERGENT B1 ;  /* 0x0000000000017941 */ /* 0x000fea0003800200 */
.L_x_119:
        /* <DEDUP_REMOVED lines=37> */
.L_x_124:
        /* <DEDUP_REMOVED lines=16> */
.L_x_123:
[----:B------:R-:W-:Y:S05]  /*0bc0*/  BSYNC.RECONVERGENT B1 ;  /* 0x0000000000017941 */ /* 0x000fea0003800200 */
.L_x_122:
        /* <DEDUP_REMOVED lines=35> */
.L_x_125:
        /* <DEDUP_REMOVED lines=26> */
.L_x_118:
[----:B------:R-:W-:Y:S05]  /*0fa0*/  BSYNC.RECONVERGENT B0 ;  /* 0x0000000000007941 */ /* 0x000fea0003800200 */
.L_x_117:
        /* <DEDUP_REMOVED lines=39> */
.L_x_129:
[----:B------:R-:W-:Y:S01]  /*1220*/  IMAD.MOV.U32 R9, RZ, RZ, R12 ;  /* 0x000000ffff097224 */ /* 0x000fe200078e000c */
[----:B------:R-:W-:-:S07]  /*1230*/  MOV R14, 0x1250 ;  /* 0x00001250000e7802 */ /* 0x000fce0000000f00 */
[----:B------:R-:W-:Y:S05]  /*1240*/  CALL.REL.NOINC `($__internal_4_$__cuda_sm20_div_u64) ;  /* 0x0000000800f47944 */ /* 0x000fea0003c00000 */
.L_x_130:
[----:B------:R-:W-:Y:S05]  /*1250*/  BSYNC.RECONVERGENT B1 ;  /* 0x0000000000017941 */ /* 0x000fea0003800200 */
.L_x_128:
        /* <DEDUP_REMOVED lines=35> */
.L_x_133:
        /* <DEDUP_REMOVED lines=16> */
.L_x_132:
[----:B------:R-:W-:Y:S05]  /*1590*/  BSYNC.RECONVERGENT B1 ;  /* 0x0000000000017941 */ /* 0x000fea0003800200 */
.L_x_131:
        /* <DEDUP_REMOVED lines=37> */
.L_x_134:
        /* <DEDUP_REMOVED lines=26> */
.L_x_127:
[----:B------:R-:W-:Y:S05]  /*1990*/  BSYNC.RECONVERGENT B0 ;  /* 0x0000000000007941 */ /* 0x000fea0003800200 */
.L_x_126:
[----:B------:R-:W0:Y:S01]  /*19a0*/  LDGDEPBAR ;  /* 0x00000000000079af */ /* 0x000e220000000000 */
[----:B------:R-:W-:-:S04]  /*19b0*/  DEPBAR.LE SB0, 0x0 ;  /* 0x000080000000791a */ /* 0x000fc80000000000 */
[----:B------:R-:W-:Y:S06]  /*19c0*/  BAR.SYNC.DEFER_BLOCKING 0x0 ;  /* 0x0000000000007b1d */ /* 0x000fec0000010000 */
.L_x_116:
        /* <DEDUP_REMOVED lines=21> */
.L_x_136:
        /* <DEDUP_REMOVED lines=10> */
[----:B---3--:R-:W-:-:S05]  /*1bc0*/  @!P0 IMAD.IADD R9, R8, 0x1, -R9 ;  /* 0x0000000108098824 */ /* 0x008fca00078e0a09 */
[----:B------:R1:W-:Y:S01]  /*1bd0*/  @!P0 STG.E desc[UR22][R2.64], R9 ;  /* 0x0000000902008986 */ /* 0x0003e2000c101916 */
[----:B------:R-:W-:-:S13]  /*1be0*/  ISETP.NE.AND P0, PT, R4, RZ, PT ;  /* 0x000000ff0400720c */ /* 0x000fda0003f05270 */
[----:B-1----:R-:W-:Y:S05]  /*1bf0*/  @P0 BRA `(.L_x_136) ;  /* 0xfffffffc00c80947 */ /* 0x002fea000383ffff */
[----:B------:R-:W-:Y:S05]  /*1c00*/  EXIT ;  /* 0x000000000000794d */ /* 0x000fea0003800000 */
.L_x_135:
        /* <DEDUP_REMOVED lines=19> */
.L_x_137:
[----:B-1----:R-:W-:Y:S01]  /*1d40*/  LDS R7, [R6] ;  /* 0x0000000006077984 */ /* 0x002fe20000000800 */
[----:B------:R-:W-:Y:S01]  /*1d50*/  IADD3 R0, PT, PT, R0, 0x1, RZ ;  /* 0x0000000100007810 */ /* 0x000fe20007ffe0ff */
[----:B------:R-:W-:Y:S02]  /*1d60*/  IMAD.U32 R2, RZ, RZ, UR4 ;  /* 0x00000004ff027e24 */ /* 0x000fe4000f8e00ff */
[----:B------:R-:W1:Y:S01]  /*1d70*/  LDS R8, [R4] ;  /* 0x0000000004087984 */ /* 0x000e620000000800 */
[----:B------:R-:W-:Y:S01]  /*1d80*/  ISETP.NE.AND P0, PT, R0, RZ, PT ;  /* 0x000000ff0000720c */ /* 0x000fe20003f05270 */
[----:B------:R-:W-:Y:S02]  /*1d90*/  IMAD.U32 R3, RZ, RZ, UR5 ;  /* 0x00000005ff037e24 */ /* 0x000fe4000f8e00ff */
[----:B------:R-:W-:-:S04]  /*1da0*/  IMAD.WIDE R2, R5, 0x4, R2 ;  /* 0x0000000405027825 */ /* 0x000fc800078e0202 */
[----:B-1----:R-:W-:-:S05]  /*1db0*/  IMAD.IADD R7, R7, 0x1, -R8 ;  /* 0x0000000107077824 */ /* 0x002fca00078e0a08 */
[----:B------:R1:W-:Y:S01]  /*1dc0*/  STG.E desc[UR22][R2.64], R7 ;  /* 0x0000000702007986 */ /* 0x0003e2000c101916 */
[----:B------:R-:W-:Y:S05]  /*1dd0*/  @!P0 EXIT ;  /* 0x000000000000894d */ /* 0x000fea0003800000 */
[----:B------:R-:W-:Y:S02]  /*1de0*/  VIADD R4, R4, 0x200 ;  /* 0x0000020004047836 */ /* 0x000fe40000000000 */
[----:B------:R-:W-:Y:S02]  /*1df0*/  VIADD R6, R6, 0x200 ;  /* 0x0000020006067836 */ /* 0x000fe40000000000 */
[----:B------:R-:W-:Y:S01]  /*1e00*/  VIADD R5, R5, 0x80 ;  /* 0x0000008005057836 */ /* 0x000fe20000000000 */
[----:B------:R-:W-:Y:S06]  /*1e10*/  BRA `(.L_x_137) ;  /* 0xfffffffc00c87947 */ /* 0x000fec000383ffff */
        .weak           $__internal_4_$__cuda_sm20_div_u64
        .type           $__internal_4_$__cuda_sm20_div_u64,@function
        .size           $__internal_4_$__cuda_sm20_div_u64,(.L_x_231 - $__internal_4_$__cuda_sm20_div_u64)
$__internal_4_$__cuda_sm20_div_u64:
        /* <DEDUP_REMOVED lines=68> */
[----:B------:R-:W-:Y:S06]  /*2260*/  RET.REL.NODEC R14 `(_ZN3cub18CUB_300001_SM_10006detail9transform16transform_kernelINS2_10policy_hubILb0EN4cuda3std3__45tupleIJN6thrust24THRUST_300001_SM_1000_NS6detail15normal_iteratorINSA_10device_ptrIiEEEESF_EEEE10policy1000ElNS7_5minusIiEESF_JPiSL_EEEvT0_iT1_T2_DpNS2_10kernel_argIT3_EE) ;  /* 0xffffffdc0e647950 */ /* 0x000fec0003c3ffff */
.L_x_138:
        /* <DEDUP_REMOVED lines=9> */
.L_x_231:


//--------------------- .text._ZN3cub18CUB_300001_SM_10006detail9transform16transform_kernelINS2_10policy_hubILb0EN4cuda3std3__45tupleIJN6thrust24THRUST_300001_SM_1000_NS6detail15normal_iteratorINSA_10device_ptrIiEEEESF_EEEE10policy1000EiNS7_5minusIiEESF_JPiSL_EEEvT0_iT1_T2_DpNS2_10kernel_argIT3_EE --------------------------
	.section	.text._ZN3cub18CUB_300001_SM_10006detail9transform16transform_kernelINS2_10policy_hubILb0EN4cuda3std3__45tupleIJN6thrust24THRUST_300001_SM_1000_NS6detail15normal_iteratorINSA_10device_ptrIiEEEESF_EEEE10policy1000EiNS7_5minusIiEESF_JPiSL_EEEvT0_iT1_T2_DpNS2_10kernel_argIT3_EE,"ax",@progbits
	.align	128
        .global         _ZN3cub18CUB_300001_SM_10006detail9transform16transform_kernelINS2_10policy_hubILb0EN4cuda3std3__45tupleIJN6thrust24THRUST_300001_SM_1000_NS6detail15normal_iteratorINSA_10device_ptrIiEEEESF_EEEE10policy1000EiNS7_5minusIiEESF_JPiSL_EEEvT0_iT1_T2_DpNS2_10kernel_argIT3_EE
        .type           _ZN3cub18CUB_300001_SM_10006detail9transform16transform_kernelINS2_10policy_hubILb0EN4cuda3std3__45tupleIJN6thrust24THRUST_300001_SM_1000_NS6detail15normal_iteratorINSA_10device_ptrIiEEEESF_EEEE10policy1000EiNS7_5minusIiEESF_JPiSL_EEEvT0_iT1_T2_DpNS2_10kernel_argIT3_EE,@function
        .size           _ZN3cub18CUB_300001_SM_10006detail9transform16transform_kernelINS2_10policy_hubILb0EN4cuda3std3__45tupleIJN6thrust24THRUST_300001_SM_1000_NS6detail15normal_iteratorINSA_10device_ptrIiEEEESF_EEEE10policy1000EiNS7_5minusIiEESF_JPiSL_EEEvT0_iT1_T2_DpNS2_10kernel_argIT3_EE,(.L_x_232 - _ZN3cub18CUB_300001_SM_10006detail9transform16transform_kernelINS2_10policy_hubILb0EN4cuda3std3__45tupleIJN6thrust24THRUST_300001_SM_1000_NS6detail15normal_iteratorINSA_10device_ptrIiEEEESF_EEEE10policy1000EiNS7_5minusIiEESF_JPiSL_EEEvT0_iT1_T2_DpNS2_10kernel_argIT3_EE)
        .other          _ZN3cub18CUB_300001_SM_10006detail9transform16transform_kernelINS2_10policy_hubILb0EN4cuda3std3__45tupleIJN6thrust24THRUST_300001_SM_1000_NS6detail15normal_iteratorINSA_10device_ptrIiEEEESF_EEEE10policy1000EiNS7_5minusIiEESF_JPiSL_EEEvT0_iT1_T2_DpNS2_10kernel_argIT3_EE,@"STO_CUDA_ENTRY STV_DEFAULT"
_ZN3cub18CUB_300001_SM_10006detail9transform16transform_kernelINS2_10policy_hubILb0EN4cuda3std3__45tupleIJN6thrust24THRUST_300001_SM_1000_NS6detail15normal_iteratorINSA_10device_ptrIiEEEESF_EEEE10policy1000EiNS7_5minusIiEESF_JPiSL_EEEvT0_iT1_T2_DpNS2_10kernel_argIT3_EE:
.text._ZN3cub18CUB_300001_SM_10006detail9transform16transform_kernelINS2_10policy_hubILb0EN4cuda3std3__45tupleIJN6thrust24THRUST_300001_SM_1000_NS6detail15normal_iteratorINSA_10device_ptrIiEEEESF_EEEE10policy1000EiNS7_5minusIiEESF_JPiSL_EEEvT0_iT1_T2_DpNS2_10kernel_argIT3_EE:
        /* <DEDUP_REMOVED lines=60> */
.L_x_141:
[----:B-1----:R-:W-:Y:S05]  /*03c0*/  BSYNC.RECONVERGENT B0 ;  /* 0x0000000000007941 */ /* 0x002fea0003800200 */
.L_x_140:
[----:B------:R-:W1:Y:S08]  /*03d0*/  S2UR UR5, SR_CgaCtaId ;  /* 0x00000000000579c3 */ /* 0x000e700000008800 */
[----:B------:R-:W-:Y:S01]  /*03e0*/  BAR.SYNC.DEFER_BLOCKING 0x0 ;  /* 0x0000000000007b1d */ /* 0x000fe20000010000 */
[----:B------:R-:W-:-:S05]  /*03f0*/  SHF.L.U32 R0, RZ, 0x1f, RZ ;  /* 0x0000001fff007819 */ /* 0x000fca00000006ff */
[----:B------:R-:W-:Y:S02]  /*0400*/  UMOV UR4, 0x400 ;  /* 0x0000040000047882 */ /* 0x000fe40000000000 */
[----:B-1----:R-:W-:-:S12]  /*0410*/  ULEA UR4, UR5, UR4, 0x18 ;  /* 0x0000000405047291 */ /* 0x002fd8000f8ec0ff */
.L_x_142:
[----:B------:R-:W1:Y:S02]  /*0420*/  SYNCS.PHASECHK.TRANS64.TRYWAIT P0, [UR4], R0 ;  /* 0x00000000ff0075a7 */ /* 0x000e640008001104 */
[----:B-1----:R-:W-:Y:S05]  /*0430*/  @!P0 BRA `(.L_x_142) ;  /* 0xfffffffc00f88947 */ /* 0x002fea000383ffff */
[----:B------:R-:W-:Y:S05]  /*0440*/  BRA `(.L_x_143) ;  /* 0x0000001400687947 */ /* 0x000fea0003800000 */
.L_x_139:
        /* <DEDUP_REMOVED lines=61> */
.L_x_147:
[----:B------:R-:W-:Y:S01]  /*0820*/  IMAD.MOV.U32 R9, RZ, RZ, R12 ;  /* 0x000000ffff097224 */ /* 0x000fe200078e000c */
[----:B------:R-:W-:-:S07]  /*0830*/  MOV R8, 0x850 ;  /* 0x0000085000087802 */ /* 0x000fce0000000f00 */
[----:B------:R-:W-:Y:S05]  /*0840*/  CALL.REL.NOINC `($__internal_5_$__cuda_sm20_div_u64) ;  /* 0x0000001400747944 */ /* 0x000fea0003c00000 */
[----:B------:R-:W-:Y:S01]  /*0850*/  IMAD.MOV.U32 R8, RZ, RZ, R6 ;  /* 0x000000ffff087224 */ /* 0x000fe200078e0006 */
[----:B------:R-:W-:-:S07]  /*0860*/  MOV R9, R7 ;  /* 0x0000000700097202 */ /* 0x000fce0000000f00 */
.L_x_148:
[----:B------:R-:W-:Y:S05]  /*0870*/  BSYNC.RECONVERGENT B1 ;  /* 0x0000000000017941 */ /* 0x000fea0003800200 */
.L_x_146:
        /* <DEDUP_REMOVED lines=34> */
.L_x_151:
        /* <DEDUP_REMOVED lines=16> */
.L_x_150:
[----:B------:R-:W-:Y:S05]  /*0ba0*/  BSYNC.RECONVERGENT B1 ;  /* 0x0000000000017941 */ /* 0x000fea0003800200 */
.L_x_149:
        /* <DEDUP_REMOVED lines=32> */
.L_x_152:
        /* <DEDUP_REMOVED lines=22> */
[----:B------:R-:W-:Y:S01]  /*0f10*/  MOV R17, R7 ;  /* 0x0000000700117202 */ /* 0x000fe20000000f00 */
[C---:B------:R-:W-:Y:S01]  /*0f20*/  IMAD R23, R21.reuse, 0x10, R23 ;  /* 0x0000001015177824 */ /* 0x040fe200078e0217 */
[----:B--2---:R-:W-:Y:S01]  /*0f30*/  LEA R6, R21, R6, 0x4 ;  /* 0x0000000615067211 */ /* 0x004fe200078e20ff */
[----:B------:R-:W-:-:S04]  /*0f40*/  IMAD.WIDE.U32 R16, R5, 0x10, R16 ;  /* 0x0000001005107825 */ /* 0x000fc800078e0010 */
[----:B------:R-:W-:Y:S02]  /*0f50*/  IMAD.MOV.U32 R25, RZ, RZ, R16 ;  /* 0x000000ffff197224 */ /* 0x000fe400078e0010 */
[----:B------:R-:W-:Y:S02]  /*0f60*/  IMAD.MOV.U32 R7, RZ, RZ, R17 ;  /* 0x000000ffff077224 */ /* 0x000fe400078e0011 */
[----:B------:R-:W-:Y:S05]  /*0f70*/  @!P0 BRA `(.L_x_152) ;  /* 0xfffffffc008c8947 */ /* 0x000fea000383ffff */
.L_x_145:
[----:B------:R-:W-:Y:S05]  /*0f80*/  BSYNC.RECONVERGENT B0 ;  /* 0x0000000000007941 */ /* 0x000fea0003800200 */
.L_x_144:
[----:B------:R-:W-:Y:S01]  /*0f90*/  IMAD.U32 R4, RZ, RZ, UR13 ;  /* 0x0000000dff047e24 */ /* 0x000fe2000f8e00ff */
[----:B------:R-:W-:Y:S01]  /*0fa0*/  ISETP.LT.U32.AND P0, PT, R2, UR7, PT ;  /* 0x0000000702007c0c */ /* 0x000fe2000bf01070 */
[----:B------:R-:W0:Y:S01]  /*0fb0*/  LDGDEPBAR ;  /* 0x00000000000079af */ /* 0x000e220000000000 */
[----:B------:R-:W-:Y:S02]  /*0fc0*/  BSSY.RECONVERGENT B0, `(.L_x_153) ;  /* 0x000009f000007945 */ /* 0x000fe40003800200 */
[----:B------:R-:W-:-:S13]  /*0fd0*/  ISETP.GT.U32.AND.EX P0, PT, R4, R3, PT, P0 ;  /* 0x000000030400720c */ /* 0x000fda0003f04100 */
[----:B------:R-:W-:Y:S05]  /*0fe0*/  @!P0 BRA `(.L_x_154) ;  /* 0x0000000800708947 */ /* 0x000fea0003800000 */
[----:B------:R-:W-:Y:S01]  /*0ff0*/  IMAD.IADD R9, R5, 0x1, R2 ;  /* 0x0000000105097824 */ /* 0x000fe200078e0202 */
[----:B------:R-:W-:Y:S01]  /*1000*/  BSSY.RECONVERGENT B1, `(.L_x_155) ;  /* 0x0000029000017945 */ /* 0x000fe20003800200 */
[----:B------:R-:W-:Y:S02]  /*1010*/  IMAD.U32 R4, RZ, RZ, UR13 ;  /* 0x0000000dff047e24 */ /* 0x000fe4000f8e00ff */
[----:B------:R-:W-:Y:S01]  /*1020*/  IMAD.U32 R7, RZ, RZ, UR13 ;  /* 0x0000000dff077e24 */ /* 0x000fe2000f8e00ff */
[C---:B------:R-:W-:Y:S01]  /*1030*/  ISETP.LT.U32.AND P0, PT, R9.reuse, UR7, PT ;  /* 0x0000000709007c0c */ /* 0x040fe2000bf01070 */
[----:B------:R-:W-:Y:S01]  /*1040*/  IMAD.U32 R6, RZ, RZ, UR7 ;  /* 0x00000007ff067e24 */ /* 0x000fe2000f8e00ff */
[----:B------:R-:W-:Y:S01]  /*1050*/  ISETP.LT.U32.AND P1, PT, R9, UR7, PT ;  /* 0x0000000709007c0c */ /* 0x000fe2000bf21070 */
[----:B------:R-:W-:Y:S01]  /*1060*/  IMAD.U32 R10, RZ, RZ, UR13 ;  /* 0x0000000dff0a7e24 */ /* 0x000fe2000f8e00ff */
[----:B------:R-:W-:Y:S02]  /*1070*/  ISETP.GT.U32.AND.EX P0, PT, R4, RZ, PT, P0 ;  /* 0x000000ff0400720c */ /* 0x000fe40003f04100 */
[----:B------:R-:W-:-:S02]  /*1080*/  ISETP.GT.U32.AND.EX P1, PT, R7, RZ, PT, P1 ;  /* 0x000000ff0700720c */ /* 0x000fc40003f24110 */
[----:B------:R-:W-:Y:S02]  /*1090*/  SEL R6, R6, R9, P0 ;  /* 0x0000000906067207 */ /* 0x000fe40000000000 */
[----:B------:R-:W-:Y:S02]  /*10a0*/  SEL R4, RZ, 0x1, !P1 ;  /* 0x00000001ff047807 */ /* 0x000fe40004800000 */
[----:B------:R-:W-:Y:S02]  /*10b0*/  SEL R10, R10, RZ, P0 ;  /* 0x000000ff0a0a7207 */ /* 0x000fe40000000000 */
[----:B------:R-:W-:Y:S02]  /*10c0*/  MOV R7, 0xffffffff ;  /* 0xffffffff00077802 */ /* 0x000fe40000000f00 */
        /* <DEDUP_REMOVED lines=16> */
[----:B------:R-:W-:-:S03]  /*11d0*/  IMAD.MOV.U32 R9, RZ, RZ, RZ ;  /* 0x000000ffff097224 */ /* 0x000fc600078e00ff */
[----:B------:R-:W-:-:S13]  /*11e0*/  ISETP.GE.U32.AND P0, PT, R6, R5, PT ;  /* 0x000000050600720c */ /* 0x000fda0003f06070 */
[----:B------:R-:W-:Y:S01]  /*11f0*/  @P0 IMAD.IADD R6, R6, 0x1, -R5 ;  /* 0x0000000106060824 */ /* 0x000fe200078e0a05 */
[----:B------:R-:W-:-:S04]  /*1200*/  @P0 IADD3 R8, PT, PT, R8, 0x1, RZ ;  /* 0x0000000108080810 */ /* 0x000fc80007ffe0ff */
[----:B------:R-:W-:-:S13]  /*1210*/  ISETP.GE.U32.AND P1, PT, R6, R5, PT ;  /* 0x000000050600720c */ /* 0x000fda0003f26070 */
[----:B------:R-:W-:Y:S01]  /*1220*/  @P1 VIADD R8, R8, 0x1 ;  /* 0x0000000108081836 */ /* 0x000fe20000000000 */
[----:B------:R-:W-:Y:S01]  /*1230*/  @!P2 LOP3.LUT R8, RZ, R5, RZ, 0x33, !PT ;  /* 0x00000005ff08a212 */ /* 0x000fe200078e33ff */
[----:B------:R-:W-:Y:S06]  /*1240*/  BRA `(.L_x_157) ;  /* 0x0000000000107947 */ /* 0x000fec0003800000 */
.L_x_156:
[----:B------:R-:W-:-:S07]  /*1250*/  MOV R8, 0x1270 ;  /* 0x0000127000087802 */ /* 0x000fce0000000f00 */
[----:B------:R-:W-:Y:S05]  /*1260*/  CALL.REL.NOINC `($__internal_5_$__cuda_sm20_div_u64) ;  /* 0x0000000800ec7944 */ /* 0x000fea0003c00000 */
[----:B------:R-:W-:Y:S02]  /*1270*/  IMAD.MOV.U32 R8, RZ, RZ, R6 ;  /* 0x000000ffff087224 */ /* 0x000fe400078e0006 */
[----:B------:R-:W-:-:S07]  /*1280*/  IMAD.MOV.U32 R9, RZ, RZ, R7 ;  /* 0x000000ffff097224 */ /* 0x000fce00078e0007 */
.L_x_157:
[----:B------:R-:W-:Y:S05]  /*1290*/  BSYNC.RECONVERGENT B1 ;  /* 0x0000000000017941 */ /* 0x000fea0003800200 */
.L_x_155:
        /* <DEDUP_REMOVED lines=9> */
[----:B------:R-:W-:-:S04]  /*1330*/  MOV R8, UR22 ;  /* 0x0000001600087c02 */ /* 0x000fc80008000f00 */
[----:B------:R-:W-:Y:S02]  /*1340*/  SHF.R.S32.HI R8, RZ, 0x1f, R8 ;  /* 0x0000001fff087819 */ /* 0x000fe40000011408 */
[----:B-1----:R-:W-:-:S05]  /*1350*/  SHF.R.S32.HI R16, RZ, 0x1f, R6 ;  /* 0x0000001fff107819 */ /* 0x002fca0000011406 */
        /* <DEDUP_REMOVED lines=19> */
[----:B------:R-:W-:-:S04]  /*1490*/  VIADD R4, R6, UR5 ;  /* 0x0000000506047c36 */ /* 0x000fc80008000000 */
[----:B---3--:R-:W-:Y:S02]  /*14a0*/  IMAD R7, R11, 0x200, R4 ;  /* 0x000002000b077824 */ /* 0x008fe400078e0204 */
[----:B------:R-:W-:-:S03]  /*14b0*/  IMAD.X R4, RZ, RZ, -0x1, P3 ;  /* 0xffffffffff047424 */ /* 0x000fc600018e06ff */
[----:B------:R-:W-:-:S07]  /*14c0*/  LEA R7, R2, R7, 0x2 ;  /* 0x0000000702077211 */ /* 0x000fce00078e10ff */
.L_x_160:
[----:B------:R-:W-:Y:S01]  /*14d0*/  IADD3 R9, P1, PT, R9, 0x1, RZ ;  /* 0x0000000109097810 */ /* 0x000fe20007f3e0ff */
[----:B------:R-:W-:Y:S01]  /*14e0*/  IMAD.MOV.U32 R10, RZ, RZ, R12 ;  /* 0x000000ffff0a7224 */ /* 0x000fe200078e000c */
[C---:B------:R-:W-:Y:S01]  /*14f0*/  IADD3 R2, P2, PT, R5.reuse, R2, RZ ;  /* 0x0000000205027210 */ /* 0x040fe20007f5e0ff */
[----:B------:R-:W-:Y:S01]  /*1500*/  IMAD.MOV.U32 R11, RZ, RZ, R13 ;  /* 0x000000ffff0b7224 */ /* 0x000fe200078e000d */
[----:B------:R-:W-:Y:S01]  /*1510*/  LEA R12, P3, R5, R12, 0x2 ;  /* 0x0000000c050c7211 */ /* 0x000fe200078610ff */
        /* <DEDUP_REMOVED lines=11> */
.L_x_159:
[----:B------:R-:W-:Y:S05]  /*15d0*/  BSYNC.RECONVERGENT B1 ;  /* 0x0000000000017941 */ /* 0x000fea0003800200 */
.L_x_158:
        /* <DEDUP_REMOVED lines=16> */
[----:B------:R-:W-:Y:S01]  /*16e0*/  IADD3 R6, PT, PT, R6, UR5, RZ ;  /* 0x0000000506067c10 */ /* 0x000fe2000fffe0ff */
[----:B------:R-:W-:-:S04]  /*16f0*/  UMOV UR5, URZ ;  /* 0x000000ff00057c82 */ /* 0x000fc80008000000 */
[----:B---3--:R-:W-:Y:S01]  /*1700*/  IMAD R23, R7, 0x200, R6 ;  /* 0x0000020007177824 */ /* 0x008fe200078e0206 */
[----:B------:R-:W-:-:S04]  /*1710*/  IADD3 R6, P0, PT, R2, UR22, RZ ;  /* 0x0000001602067c10 */ /* 0x000fc8000ff1e0ff */
[----:B------:R-:W-:Y:S01]  /*1720*/  LEA R23, R2, R23, 0x2 ;  /* 0x0000001702177211 */ /* 0x000fe200078e10ff */
[----:B------:R-:W-:Y:S01]  /*1730*/  IMAD.X R7, R8, 0x1, R3, P0 ;  /* 0x0000000108077824 */ /* 0x000fe200000e0603 */
[----:B------:R-:W-:-:S03]  /*1740*/  LEA R0, P0, R2, UR8, 0x2 ;  /* 0x0000000802007c11 */ /* 0x000fc6000f8010ff */
        /* <DEDUP_REMOVED lines=9> */
[----:B------:R-:W-:Y:S01]  /*17e0*/  LEA.HI.X R26, R5, R18, RZ, 0x3, P1 ;  /* 0x00000012051a7211 */ /* 0x000fe200008f1cff */
[----:B------:R-:W-:Y:S02]  /*17f0*/  VIADD R28, R7, UR5 ;  /* 0x00000005071c7c36 */ /* 0x000fe40008000000 */
[----:B------:R-:W-:-:S07]  /*1800*/  IMAD R29, R22, 0xc, R23 ;  /* 0x0000000c161d7824 */ /* 0x000fce00078e0217 */
.L_x_161:
[C---:B------:R-:W-:Y:S02]  /*1810*/  IADD3 R12, P0, PT, R4.reuse, R0, RZ ;  /* 0x00000000040c7210 */ /* 0x040fe40007f1e0ff */
[----:B------:R-:W-:-:S03]  /*1820*/  IADD3 R8, P1, PT, R4, R21, RZ ;  /* 0x0000001504087210 */ /* 0x000fc60007f3e0ff */
[----:B------:R-:W-:Y:S01]  /*1830*/  IMAD.X R13, R16, 0x1, R18, P0 ;  /* 0x00000001100d7824 */ /* 0x000fe200000e0612 */
[----:B------:R-:W-:Y:S02]  /*1840*/  IADD3 R10, P0, PT, R4, R19, RZ ;  /* 0x00000013040a7210 */ /* 0x000fe40007f1e0ff */
[----:B------:R-:W-:Y:S02]  /*1850*/  IADD3.X R9, PT, PT, R16, R24, RZ, P1, !PT ;  /* 0x0000001810097210 */ /* 0x000fe40000ffe4ff */
[----:B------:R-:W-:Y:S01]  /*1860*/  IADD3 R14, P1, PT, R4, R6, RZ ;  /* 0x00000006040e7210 */ /* 0x000fe20007f3e0ff */
[C---:B------:R-:W-:Y:S01]  /*1870*/  IMAD.X R11, R16.reuse, 0x1, R26, P0 ;  /* 0x00000001100b7824 */ /* 0x040fe200000e061a */
[----:B------:R-:W-:Y:S01]  /*1880*/  IADD3 R2, P0, PT, R17, R2, RZ ;  /* 0x0000000211027210 */ /* 0x000fe20007f1e0ff */
[----:B------:R-:W-:Y:S01]  /*1890*/  @!PT LDS RZ, [RZ] ;  /* 0x00000000fffff984 */ /* 0x000fe20000000800 */
[----:B------:R-:W-:Y:S01]  /*18a0*/  @!PT LDS RZ, [RZ] ;  /* 0x00000000fffff984 */ /* 0x000fe20000000800 */
[----:B------:R-:W-:Y:S01]  /*18b0*/  @!PT LDS RZ, [RZ] ;  /* 0x00000000fffff984 */ /* 0x000fe20000000800 */
[----:B------:R1:W-:Y:S02]  /*18c0*/  LDGSTS.E [R23+0x80], desc[UR20][R12.64] ;  /* 0x000800000c177fae */ /* 0x0003e4000b9a1014 */
[----:B------:R-:W-:Y:S01]  /*18d0*/  IMAD.X R15, R16, 0x1, R28, P1 ;  /* 0x00000001100f7824 */ /* 0x000fe200008e061c */
[C---:B------:R-:W-:Y:S01]  /*18e0*/  LEA R4, P1, R5.reuse, R4, 0x4 ;  /* 0x0000000405047211 */ /* 0x040fe200078220ff */
[----:B------:R-:W-:Y:S01]  /*18f0*/  IMAD.X R3, R20, 0x1, R3, P0 ;  /* 0x0000000114037824 */ /* 0x000fe200000e0603 */
[----:B------:R-:W-:Y:S01]  /*1900*/  ISETP.GE.U32.AND P0, PT, R2, UR7, PT ;  /* 0x0000000702007c0c */ /* 0x000fe2000bf06070 */
[----:B------:R2:W-:Y:S01]  /*1910*/  LDGSTS.E [R25+0x80], desc[UR20][R8.64] ;  /* 0x0008000008197fae */ /* 0x0005e2000b9a1014 */
[----:B------:R-:W-:-:S02]  /*1920*/  LEA.HI.X R16, R5, R16, RZ, 0x4, P1 ;  /* 0x0000001005107211 */ /* 0x000fc400008f24ff */
[----:B------:R-:W-:Y:S01]  /*1930*/  ISETP.GE.U32.AND.EX P0, PT, R3, UR13, PT, P0 ;  /* 0x0000000d03007c0c */ /* 0x000fe2000bf06100 */
[----:B------:R3:W-:Y:S01]  /*1940*/  LDGSTS.E [R27+0x80], desc[UR20][R10.64] ;  /* 0x000800000a1b7fae */ /* 0x0007e2000b9a1014 */
[----:B-1----:R-:W-:-:S03]  /*1950*/  IMAD R23, R22, 0x10, R23 ;  /* 0x0000001016177824 */ /* 0x002fc600078e0217 */
[----:B------:R1:W-:Y:S01]  /*1960*/  LDGSTS.E [R29+0x80], desc[UR20][R14.64] ;  /* 0x000800000e1d7fae */ /* 0x0003e2000b9a1014 */
[C---:B--2---:R-:W-:Y:S01]  /*1970*/  IMAD R25, R22.reuse, 0x10, R25 ;  /* 0x0000001016197824 */ /* 0x044fe200078e0219 */
[C---:B---3--:R-:W-:Y:S01]  /*1980*/  LEA R27, R22.reuse, R27, 0x4 ;  /* 0x0000001b161b7211 */ /* 0x048fe200078e20ff */
[----:B-1----:R-:W-:-:S05]  /*1990*/  IMAD R29, R22, 0x10, R29 ;  /* 0x00000010161d7824 */ /* 0x002fca00078e021d */
[----:B------:R-:W-:Y:S05]  /*19a0*/  @!P0 BRA `(.L_x_161) ;  /* 0xfffffffc00988947 */ /* 0x000fea000383ffff */
.L_x_154:
[----:B------:R-:W-:Y:S05]  /*19b0*/  BSYNC.RECONVERGENT B0 ;  /* 0x0000000000007941 */ /* 0x000fea0003800200 */
.L_x_153:
[----:B------:R-:W0:Y:S01]  /*19c0*/  LDGDEPBAR ;  /* 0x00000000000079af */ /* 0x000e220000000000 */
[----:B------:R-:W-:-:S04]  /*19d0*/  DEPBAR.LE SB0, 0x0 ;  /* 0x000080000000791a */ /* 0x000fc80000000000 */
[----:B------:R-:W-:Y:S06]  /*19e0*/  BAR.SYNC.DEFER_BLOCKING 0x0 ;  /* 0x0000000000007b1d */ /* 0x000fec0000010000 */
.L_x_143:
        /* <DEDUP_REMOVED lines=9> */
[----:B------:R-:W4:Y:S01]  /*1a80*/  S2R R5, SR_TID.X ;  /* 0x0000000000057919 */ /* 0x000f220000002100 */
[----:B------:R-:W5:Y:S03]  /*1a90*/  LDCU.64 UR4, c[0x0][0x390] ;  /* 0x00007200ff0477ac */ /* 0x000f660008000a00 */
[----:B------:R-:W-:Y:S01]  /*1aa0*/  VIADD R2, R2, 0x80 ;  /* 0x0000008002027836 */ /* 0x000fe20000000000 */
[----:B-----5:R-:W-:Y:S01]  /*1ab0*/  UIMAD.WIDE UR4, UR22, 0x4, UR4 ;  /* 0x00000004160478a5 */ /* 0x020fe2000f8e0204 */
[----:B--2---:R-:W-:-:S03]  /*1ac0*/  IMAD R0, R3, 0x200, R0 ;  /* 0x0000020003007824 */ /* 0x004fc600078e0200 */
[----:B-1----:R-:W-:Y:S01]  /*1ad0*/  LEA R7, R7, R2, 0x18 ;  /* 0x0000000207077211 */ /* 0x002fe200078ec0ff */
[C---:B----4-:R-:W-:Y:S01]  /*1ae0*/  IMAD R0, R5.reuse, 0x4, R0 ;  /* 0x0000000405007824 */ /* 0x050fe200078e0200 */
[----:B---3--:R-:W-:-:S04]  /*1af0*/  LEA R2, R5, UR6, 0x2 ;  /* 0x0000000605027c11 */ /* 0x008fc8000f8e10ff */
[----:B------:R-:W-:Y:S01]  /*1b00*/  IADD3 R4, PT, PT, R0, 0x80, R7 ;  /* 0x0000008000047810 */ /* 0x000fe20007ffe007 */
[----:B------:R-:W-:Y:S01]  /*1b10*/  IMAD.IADD R6, R7, 0x1, R2 ;  /* 0x0000000107067824 */ /* 0x000fe200078e0202 */
[----:B------:R-:W-:-:S07]  /*1b20*/  IADD3 R0, PT, PT, -R3, RZ, RZ ;  /* 0x000000ff03007210 */ /* 0x000fce0007ffe1ff */
.L_x_163:
[----:B-1----:R-:W-:Y:S01]  /*1b30*/  LDS R7, [R6] ;  /* 0x0000000006077984 */ /* 0x002fe20000000800 */
[----:B------:R-:W-:Y:S02]  /*1b40*/  VIADD R0, R0, 0x1 ;  /* 0x0000000100007836 */ /* 0x000fe40000000000 */
[----:B------:R-:W-:Y:S01]  /*1b50*/  IMAD.U32 R2, RZ, RZ, UR4 ;  /* 0x00000004ff027e24 */ /* 0x000fe2000f8e00ff */
[----:B------:R-:W1:Y:S01]  /*1b60*/  LDS R8, [R4] ;  /* 0x0000000004087984 */ /* 0x000e620000000800 */
[----:B------:R-:W-:Y:S01]  /*1b70*/  IMAD.U32 R3, RZ, RZ, UR5 ;  /* 0x00000005ff037e24 */ /* 0x000fe2000f8e00ff */
[----:B------:R-:W-:Y:S01]  /*1b80*/  ISETP.NE.AND P0, PT, R0, RZ, PT ;  /* 0x000000ff0000720c */ /* 0x000fe20003f05270 */
[----:B------:R-:W-:-:S04]  /*1b90*/  IMAD.WIDE R2, R5, 0x4, R2 ;  /* 0x0000000405027825 */ /* 0x000fc800078e0202 */
[----:B-1----:R-:W-:-:S05]  /*1ba0*/  IMAD.IADD R7, R7, 0x1, -R8 ;  /* 0x0000000107077824 */ /* 0x002fca00078e0a08 */
[----:B------:R1:W-:Y:S03]  /*1bb0*/  STG.E desc[UR20][R2.64], R7 ;  /* 0x0000000702007986 */ /* 0x0003e6000c101914 */
[----:B------:R-:W-:Y:S05]  /*1bc0*/  @!P0 EXIT ;  /* 0x000000000000894d */ /* 0x000fea0003800000 */
[----:B------:R-:W-:Y:S01]  /*1bd0*/  VIADD R4, R4, 0x200 ;  /* 0x0000020004047836 */ /* 0x000fe20000000000 */
[----:B------:R-:W-:Y:S01]  /*1be0*/  IADD3 R6, PT, PT, R6, 0x200, RZ ;  /* 0x0000020006067810 */ /* 0x000fe20007ffe0ff */
[----:B------:R-:W-:Y:S01]  /*1bf0*/  VIADD R5, R5, 0x80 ;  /* 0x0000008005057836 */ /* 0x000fe20000000000 */
[----:B------:R-:W-:Y:S06]  /*1c00*/  BRA `(.L_x_163) ;  /* 0xfffffffc00c87947 */ /* 0x000fec000383ffff */
.L_x_162:
        /* <DEDUP_REMOVED lines=11> */
[C---:B--2---:R-:W-:Y:S01]  /*1cc0*/  IMAD R2, R0.reuse, 0x200, R3 ;  /* 0x0000020000027824 */ /* 0x044fe200078e0203 */
[----:B------:R-:W-:-:S02]  /*1cd0*/  IADD3 R0, PT, PT, -R0, RZ, RZ ;  /* 0x000000ff00007210 */ /* 0x000fc40007ffe1ff */
[----:B-1----:R-:W-:Y:S02]  /*1ce0*/  LEA R7, R7, R4, 0x18 ;  /* 0x0000000407077211 */ /* 0x002fe400078ec0ff */
[C---:B---3--:R-:W-:Y:S01]  /*1cf0*/  LEA R6, R5.reuse, UR6, 0x2 ;  /* 0x0000000605067c11 */ /* 0x048fe2000f8e10ff */
[----:B------:R-:W-:-:S04]  /*1d00*/  IMAD R2, R5, 0x4, R2 ;  /* 0x0000000405027824 */ /* 0x000fc800078e0202 */
[----:B------:R-:W-:Y:S01]  /*1d10*/  IMAD.IADD R6, R7, 0x1, R6 ;  /* 0x0000000107067824 */ /* 0x000fe200078e0206 */
[----:B------:R-:W-:-:S07]  /*1d20*/  IADD3 R4, PT, PT, R2, 0x80, R7 ;  /* 0x0000008002047810 */ /* 0x000fce0007ffe007 */
.L_x_164:
        /* <DEDUP_REMOVED lines=15> */
        .weak           $__internal_5_$__cuda_sm20_div_u64
        .type           $__internal_5_$__cuda_sm20_div_u64,@function
        .size           $__internal_5_$__cuda_sm20_div_u64,(.L_x_232 - $__internal_5_$__cuda_sm20_div_u64)
$__internal_5_$__cuda_sm20_div_u64:
        /* <DEDUP_REMOVED lines=68> */
[----:B------:R-:W-:Y:S06]  /*2260*/  RET.REL.NODEC R8 `(_ZN3cub18CUB_300001_SM_10006detail9transform16transform_kernelINS2_10policy_hubILb0EN4cuda3std3__45tupleIJN6thrust24THRUST_300001_SM_1000_NS6detail15normal_iteratorINSA_10device_ptrIiEEEESF_EEEE10policy1000EiNS7_5minusIiEESF_JPiSL_EEEvT0_iT1_T2_DpNS2_10kernel_argIT3_EE) ;  /* 0xffffffdc08647950 */ /* 0x000fec0003c3ffff */
.L_x_165:
        /* <DEDUP_REMOVED lines=9> */
.L_x_232:


//--------------------- .text._ZN3cub18CUB_300001_SM_10006detail9transform16transform_kernelINS2_10policy_hubILb0EN4cuda3std3__45tupleIJN6thrust24THRUST_300001_SM_1000_NS6detail15normal_iteratorINSA_10device_ptrIiEEEESF_EEEE10policy1000ElNS7_4plusIiEESF_JPiSL_EEEvT0_iT1_T2_DpNS2_10kernel_argIT3_EE --------------------------
	.section	.text._ZN3cub18CUB_300001_SM_10006detail9transform16transform_kernelINS2_10policy_hubILb0EN4cuda3std3__45tupleIJN6thrust24THRUST_300001_SM_1000_NS6detail15normal_iteratorINSA_10device_ptrIiEEEESF_EEEE10policy1000ElNS7_4plusIiEESF_JPiSL_EEEvT0_iT1_T2_DpNS2_10kernel_argIT3_EE,"ax",@progbits
	.align	128
        .global         _ZN3cub18CUB_300001_SM_10006detail9transform16transform_kernelINS2_10policy_hubILb0EN4cuda3std3__45tupleIJN6thrust24THRUST_300001_SM_1000_NS6detail15normal_iteratorINSA_10device_ptrIiEEEESF_EEEE10policy1000ElNS7_4plusIiEESF_JPiSL_EEEvT0_iT1_T2_DpNS2_10kernel_argIT3_EE
        .type           _ZN3cub18CUB_300001_SM_10006detail9transform16transform_kernelINS2_10policy_hubILb0EN4cuda3std3__45tupleIJN6thrust24THRUST_300001_SM_1000_NS6detail15normal_iteratorINSA_10device_ptrIiEEEESF_EEEE10policy1000ElNS7_4plusIiEESF_JPiSL_EEEvT0_iT1_T2_DpNS2_10kernel_argIT3_EE,@function
        .size           _ZN3cub18CUB_300001_SM_10006detail9transform16transform_kernelINS2_10policy_hubILb0EN4cuda3std3__45tupleIJN6thrust24THRUST_300001_SM_1000_NS6detail15normal_iteratorINSA_10device_ptrIiEEEESF_EEEE10policy1000ElNS7_4plusIiEESF_JPiSL_EEEvT0_iT1_T2_DpNS2_10kernel_argIT3_EE,(.L_x_233 - _ZN3cub18CUB_300001_SM_10006detail9transform16transform_kernelINS2_10policy_hubILb0EN4cuda3std3__45tupleIJN6thrust24THRUST_300001_SM_1000_NS6detail15normal_iteratorINSA_10device_ptrIiEEEESF_EEEE10policy1000ElNS7_4plusIiEESF_JPiSL_EEEvT0_iT1_T2_DpNS2_10kernel_argIT3_EE)
        .other          _ZN3cub18CUB_300001_SM_10006detail9transform16transform_kernelINS2_10policy_hubILb0EN4cuda3std3__45tupleIJN6thrust24THRUST_300001_SM_1000_NS6detail15normal_iteratorINSA_10device_ptrIiEEEESF_EEEE10policy1000ElNS7_4plusIiEESF_JPiSL_EEEvT0_iT1_T2_DpNS2_10kernel_argIT3_EE,@"STO_CUDA_ENTRY STV_DEFAULT"
_ZN3cub18CUB_300001_SM_10006detail9transform16transform_kernelINS2_10policy_hubILb0EN4cuda3std3__45tupleIJN6thrust24THRUST_300001_SM_1000_NS6detail15normal_iteratorINSA_10device_ptrIiEEEESF_EEEE10policy1000ElNS7_4plusIiEESF_JPiSL_EEEvT0_iT1_T2_DpNS2_10kernel_argIT3_EE:
.text._ZN3cub18CUB_300001_SM_10006detail9transform16transform_kernelINS2_10policy_hubILb0EN4cuda3std3__45tupleIJN6thrust24THRUST_300001_SM_1000_NS6detail15normal_iteratorINSA_10device_ptrIiEEEESF_EEEE10policy1000ElNS7_4plusIiEESF_JPiSL_EEEvT0_iT1_T2_DpNS2_10kernel_argIT3_EE:
        /* <DEDUP_REMOVED lines=68> */
.L_x_168:
[----:B-1----:R-:W-:Y:S05]  /*0440*/  BSYNC.RECONVERGENT B0 ;  /* 0x0000000000007941 */ /* 0x002fea0003800200 */
.L_x_167:
[----:B------:R-:W1:Y:S08]  /*0450*/  S2UR UR5, SR_CgaCtaId ;  /* 0x00000000000579c3 */ /* 0x000e700000008800 */
[----:B------:R-:W-:Y:S01]  /*0460*/  BAR.SYNC.DEFER_BLOCKING 0x0 ;  /* 0x0000000000007b1d */ /* 0x000fe20000010000 */
[----:B------:R-:W-:-:S05]  /*0470*/  SHF.L.U32 R2, RZ, 0x1f, RZ ;  /* 0x0000001fff027819 */ /* 0x000fca00000006ff */
[----:B------:R-:W-:Y:S02]  /*0480*/  UMOV UR4, 0x400 ;  /* 0x0000040000047882 */ /* 0x000fe40000000000 */
[----:B-1----:R-:W-:-:S12]  /*0490*/  ULEA UR4, UR5, UR4, 0x18 ;  /* 0x0000000405047291 */ /* 0x002fd8000f8ec0ff */
.L_x_169:
[----:B------:R-:W1:Y:S02]  /*04a0*/  SYNCS.PHASECHK.TRANS64.TRYWAIT P0, [UR4], R2 ;  /* 0x00000002ff0075a7 */ /* 0x000e640008001104 */
[----:B-1----:R-:W-:Y:S05]  /*04b0*/  @!P0 BRA `(.L_x_169) ;  /* 0xfffffffc00f88947 */ /* 0x002fea000383ffff */
[----:B------:R-:W-:Y:S05]  /*04c0*/  BRA `(.L_x_170) ;  /* 0x0000001400407947 */ /* 0x000fea0003800000 */
.L_x_166:
        /* <DEDUP_REMOVED lines=54> */
.L_x_174:
[----:B------:R-:W-:Y:S01]  /*0830*/  IMAD.MOV.U32 R9, RZ, RZ, R14 ;  /* 0x000000ffff097224 */ /* 0x000fe200078e000e */
[----:B------:R-:W-:-:S07]  /*0840*/  MOV R14, 0x860 ;  /* 0x00000860000e7802 */ /* 0x000fce0000000f00 */
[----:B------:R-:W-:Y:S05]  /*0850*/  CALL.REL.NOINC `($__internal_6_$__cuda_sm20_div_u64) ;  /* 0x0000001400707944 */ /* 0x000fea0003c00000 */
.L_x_175:
[----:B------:R-:W-:Y:S05]  /*0860*/  BSYNC.RECONVERGENT B1 ;  /* 0x0000000000017941 */ /* 0x000fea0003800200 */
.L_x_173:
        /* <DEDUP_REMOVED lines=37> */
.L_x_178:
        /* <DEDUP_REMOVED lines=16> */
.L_x_177:
[----:B------:R-:W-:Y:S05]  /*0bc0*/  BSYNC.RECONVERGENT B1 ;  /* 0x0000000000017941 */ /* 0x000fea0003800200 */
.L_x_176:
        /* <DEDUP_REMOVED lines=35> */
.L_x_179:
        /* <DEDUP_REMOVED lines=26> */
.L_x_172:
[----:B------:R-:W-:Y:S05]  /*0fa0*/  BSYNC.RECONVERGENT B0 ;  /* 0x0000000000007941 */ /* 0x000fea0003800200 */
.L_x_171:
        /* <DEDUP_REMOVED lines=39> */
.L_x_183:
[----:B------:R-:W-:Y:S01]  /*1220*/  IMAD.MOV.U32 R9, RZ, RZ, R12 ;  /* 0x000000ffff097224 */ /* 0x000fe200078e000c */
[----:B------:R-:W-:-:S07]  /*1230*/  MOV R14, 0x1250 ;  /* 0x00001250000e7802 */ /* 0x000fce0000000f00 */
[----:B------:R-:W-:Y:S05]  /*1240*/  CALL.REL.NOINC `($__internal_6_$__cuda_sm20_div_u64) ;  /* 0x0000000800f47944 */ /* 0x000fea0003c00000 */
.L_x_184:
[----:B------:R-:W-:Y:S05]  /*1250*/  BSYNC.RECONVERGENT B1 ;  /* 0x0000000000017941 */ /* 0x000fea0003800200 */
.L_x_182:
        /* <DEDUP_REMOVED lines=35> */
.L_x_187:
        /* <DEDUP_REMOVED lines=16> */
.L_x_186:
[----:B------:R-:W-:Y:S05]  /*1590*/  BSYNC.RECONVERGENT B1 ;  /* 0x0000000000017941 */ /* 0x000fea0003800200 */
.L_x_185:
        /* <DEDUP_REMOVED lines=37> */
.L_x_188:
        /* <DEDUP_REMOVED lines=26> */
.L_x_181:
[----:B------:R-:W-:Y:S05]  /*1990*/  BSYNC.RECONVERGENT B0 ;  /* 0x0000000000007941 */ /* 0x000fea0003800200 */
.L_x_180:
[----:B------:R-:W0:Y:S01]  /*19a0*/  LDGDEPBAR ;  /* 0x00000000000079af */ /* 0x000e220000000000 */
[----:B------:R-:W-:-:S04]  /*19b0*/  DEPBAR.LE SB0, 0x0 ;  /* 0x000080000000791a */ /* 0x000fc80000000000 */
[----:B------:R-:W-:Y:S06]  /*19c0*/  BAR.SYNC.DEFER_BLOCKING 0x0 ;  /* 0x0000000000007b1d */ /* 0x000fec0000010000 */
.L_x_170:
        /* <DEDUP_REMOVED lines=21> */
.L_x_190:
        /* <DEDUP_REMOVED lines=10> */
[----:B---3--:R-:W-:-:S05]  /*1bc0*/  @!P0 IMAD.IADD R9, R8, 0x1, R9 ;  /* 0x0000000108098824 */ /* 0x008fca00078e0209 */
[----:B------:R1:W-:Y:S01]  /*1bd0*/  @!P0 STG.E desc[UR22][R2.64], R9 ;  /* 0x0000000902008986 */ /* 0x0003e2000c101916 */
[----:B------:R-:W-:-:S13]  /*1be0*/  ISETP.NE.AND P0, PT, R4, RZ, PT ;  /* 0x000000ff0400720c */ /* 0x000fda0003f05270 */
[----:B-1----:R-:W-:Y:S05]  /*1bf0*/  @P0 BRA `(.L_x_190) ;  /* 0xfffffffc00c80947 */ /* 0x002fea000383ffff */
[----:B------:R-:W-:Y:S05]  /*1c00*/  EXIT ;  /* 0x000000000000794d */ /* 0x000fea0003800000 */
.L_x_189:
        /* <DEDUP_REMOVED lines=19> */
.L_x_191:
[----:B-1----:R-:W-:Y:S01]  /*1d40*/  LDS R7, [R6] ;  /* 0x0000000006077984 */ /* 0x002fe20000000800 */
[----:B------:R-:W-:Y:S01]  /*1d50*/  IADD3 R0, PT, PT, R0, 0x1, RZ ;  /* 0x0000000100007810 */ /* 0x000fe20007ffe0ff */
[----:B------:R-:W-:Y:S02]  /*1d60*/  IMAD.U32 R2, RZ, RZ, UR4 ;  /* 0x00000004ff027e24 */ /* 0x000fe4000f8e00ff */
[----:B------:R-:W1:Y:S01]  /*1d70*/  LDS R8, [R4] ;  /* 0x0000000004087984 */ /* 0x000e620000000800 */
[----:B------:R-:W-:Y:S01]  /*1d80*/  ISETP.NE.AND P0, PT, R0, RZ, PT ;  /* 0x000000ff0000720c */ /* 0x000fe20003f05270 */
[----:B------:R-:W-:Y:S02]  /*1d90*/  IMAD.U32 R3, RZ, RZ, UR5 ;  /* 0x00000005ff037e24 */ /* 0x000fe4000f8e00ff */
[----:B------:R-:W-:-:S04]  /*1da0*/  IMAD.WIDE R2, R5, 0x4, R2 ;  /* 0x0000000405027825 */ /* 0x000fc800078e0202 */
[----:B-1----:R-:W-:-:S05]  /*1db0*/  IMAD.IADD R7, R7, 0x1, R8 ;  /* 0x0000000107077824 */ /* 0x002fca00078e0208 */
[----:B------:R1:W-:Y:S01]  /*1dc0*/  STG.E desc[UR22][R2.64], R7 ;  /* 0x0000000702007986 */ /* 0x0003e2000c101916 */
[----:B------:R-:W-:Y:S05]  /*1dd0*/  @!P0 EXIT ;  /* 0x000000000000894d */ /* 0x000fea0003800000 */
[----:B------:R-:W-:Y:S02]  /*1de0*/  VIADD R4, R4, 0x200 ;  /* 0x0000020004047836 */ /* 0x000fe40000000000 */
[----:B------:R-:W-:Y:S02]  /*1df0*/  VIADD R6, R6, 0x200 ;  /* 0x0000020006067836 */ /* 0x000fe40000000000 */
[----:B------:R-:W-:Y:S01]  /*1e00*/  VIADD R5, R5, 0x80 ;  /* 0x0000008005057836 */ /* 0x000fe20000000000 */
[----:B------:R-:W-:Y:S06]  /*1e10*/  BRA `(.L_x_191) ;  /* 0xfffffffc00c87947 */ /* 0x000fec000383ffff */
        .weak           $__internal_6_$__cuda_sm20_div_u64
        .type           $__internal_6_$__cuda_sm20_div_u64,@function
        .size           $__internal_6_$__cuda_sm20_div_u64,(.L_x_233 - $__internal_6_$__cuda_sm20_div_u64)
$__internal_6_$__cuda_sm20_div_u64:
        /* <DEDUP_REMOVED lines=68> */
[----:B------:R-:W-:Y:S06]  /*2260*/  RET.REL.NODEC R14 `(_ZN3cub18CUB_300001_SM_10006detail9transform16transform_kernelINS2_10policy_hubILb0EN4cuda3std3__45tupleIJN6thrust24THRUST_300001_SM_1000_NS6detail15normal_iteratorINSA_10device_ptrIiEEEESF_EEEE10policy1000ElNS7_4plusIiEESF_JPiSL_EEEvT0_iT1_T2_DpNS2_10kernel_argIT3_EE) ;  /* 0xffffffdc0e647950 */ /* 0x000fec0003c3ffff */
.L_x_192:
        /* <DEDUP_REMOVED lines=9> */
.L_x_233:


//--------------------- .text._ZN3cub18CUB_300001_SM_10006detail9transform16transform_kernelINS2_10policy_hubILb0EN4cuda3std3__45tupleIJN6thrust24THRUST_300001_SM_1000_NS6detail15normal_iteratorINSA_10device_ptrIiEEEESF_EEEE10policy1000EiNS7_4plusIiEESF_JPiSL_EEEvT0_iT1_T2_DpNS2_10kernel_argIT3_EE --------------------------
	.section	.text._ZN3cub18CUB_300001_SM_10006detail9transform16transform_kernelINS2_10policy_hubILb0EN4cuda3std3__45tupleIJN6thrust24THRUST_300001_SM_1000_NS6detail15normal_iteratorINSA_10device_ptrIiEEEESF_EEEE10policy1000EiNS7_4plusIiEESF_JPiSL_EEEvT0_iT1_T2_DpNS2_10kernel_argIT3_EE,"ax",@progbits
	.align	128
        .global         _ZN3cub18CUB_300001_SM_10006detail9transform16transform_kernelINS2_10policy_hubILb0EN4cuda3std3__45tupleIJN6thrust24THRUST_300001_SM_1000_NS6detail15normal_iteratorINSA_10device_ptrIiEEEESF_EEEE10policy1000EiNS7_4plusIiEESF_JPiSL_EEEvT0_iT1_T2_DpNS2_10kernel_argIT3_EE
        .type           _ZN3cub18CUB_300001_SM_10006detail9transform16transform_kernelINS2_10policy_hubILb0EN4cuda3std3__45tupleIJN6thrust24THRUST_300001_SM_1000_NS6detail15normal_iteratorINSA_10device_ptrIiEEEESF_EEEE10policy1000EiNS7_4plusIiEESF_JPiSL_EEEvT0_iT1_T2_DpNS2_10kernel_argIT3_EE,@function
        .size           _ZN3cub18CUB_300001_SM_10006detail9transform16transform_kernelINS2_10policy_hubILb0EN4cuda3std3__45tupleIJN6thrust24THRUST_300001_SM_1000_NS6detail15normal_iteratorINSA_10device_ptrIiEEEESF_EEEE10policy1000EiNS7_4plusIiEESF_JPiSL_EEEvT0_iT1_T2_DpNS2_10kernel_argIT3_EE,(.L_x_234 - _ZN3cub18CUB_300001_SM_10006detail9transform16transform_kernelINS2_10policy_hubILb0EN4cuda3std3__45tupleIJN6thrust24THRUST_300001_SM_1000_NS6detail15normal_iteratorINSA_10device_ptrIiEEEESF_EEEE10policy1000EiNS7_4plusIiEESF_JPiSL_EEEvT0_iT1_T2_DpNS2_10kernel_argIT3_EE)
        .other          _ZN3cub18CUB_300001_SM_10006detail9transform16transform_kernelINS2_10policy_hubILb0EN4cuda3std3__45tupleIJN6thrust24THRUST_300001_SM_1000_NS6detail15normal_iteratorINSA_10device_ptrIiEEEESF_EEEE10policy1000EiNS7_4plusIiEESF_JPiSL_EEEvT0_iT1_T2_DpNS2_10kernel_argIT3_EE,@"STO_CUDA_ENTRY STV_DEFAULT"
_ZN3cub18CUB_300001_SM_10006detail9transform16transform_kernelINS2_10policy_hubILb0EN4cuda3std3__45tupleIJN6thrust24THRUST_300001_SM_1000_NS6detail15normal_iteratorINSA_10device_ptrIiEEEESF_EEEE10policy1000EiNS7_4plusIiEESF_JPiSL_EEEvT0_iT1_T2_DpNS2_10kernel_argIT3_EE:
.text._ZN3cub18CUB_300001_SM_10006detail9transform16transform_kernelINS2_10policy_hubILb0EN4cuda3std3__45tupleIJN6thrust24THRUST_300001_SM_1000_NS6detail15normal_iteratorINSA_10device_ptrIiEEEESF_EEEE10policy1000EiNS7_4plusIiEESF_JPiSL_EEEvT0_iT1_T2_DpNS2_10kernel_argIT3_EE:
        /* <DEDUP_REMOVED lines=60> */
.L_x_195:
[----:B-1----:R-:W-:Y:S05]  /*03c0*/  BSYNC.RECONVERGENT B0 ;  /* 0x0000000000007941 */ /* 0x002fea0003800200 */
.L_x_194:
[----:B------:R-:W1:Y:S08]  /*03d0*/  S2UR UR5, SR_CgaCtaId ;  /* 0x00000000000579c3 */ /* 0x000e700000008800 */
[----:B------:R-:W-:Y:S01]  /*03e0*/  BAR.SYNC.DEFER_BLOCKING 0x0 ;  /* 0x0000000000007b1d */ /* 0x000fe20000010000 */
[----:B------:R-:W-:-:S05]  /*03f0*/  SHF.L.U32 R0, RZ, 0x1f, RZ ;  /* 0x0000001fff007819 */ /* 0x000fca00000006ff */
[----:B------:R-:W-:Y:S02]  /*0400*/  UMOV UR4, 0x400 ;  /* 0x0000040000047882 */ /* 0x000fe40000000000 */
[----:B-1----:R-:W-:-:S12]  /*0410*/  ULEA UR4, UR5, UR4, 0x18 ;  /* 0x0000000405047291 */ /* 0x002fd8000f8ec0ff */
.L_x_196:
[----:B------:R-:W1:Y:S02]  /*0420*/  SYNCS.PHASECHK.TRANS64.TRYWAIT P0, [UR4], R0 ;  /* 0x00000000ff0075a7 */ /* 0x000e640008001104 */
[----:B-1----:R-:W-:Y:S05]  /*0430*/  @!P0 BRA `(.L_x_196) ;  /* 0xfffffffc00f88947 */ /* 0x002fea000383ffff */
[----:B------:R-:W-:Y:S05]  /*0440*/  BRA `(.L_x_197) ;  /* 0x0000001400687947 */ /* 0x000fea0003800000 */
.L_x_193:
        /* <DEDUP_REMOVED lines=61> */
.L_x_201:
[----:B------:R-:W-:Y:S01]  /*0820*/  IMAD.MOV.U32 R9, RZ, RZ, R12 ;  /* 0x000000ffff097224 */ /* 0x000fe200078e000c */
[----:B------:R-:W-:-:S07]  /*0830*/  MOV R8, 0x850 ;  /* 0x0000085000087802 */ /* 0x000fce0000000f00 */
[----:B------:R-:W-:Y:S05]  /*0840*/  CALL.REL.NOINC `($__internal_7_$__cuda_sm20_div_u64) ;  /* 0x0000001400747944 */ /* 0x000fea0003c00000 */
[----:B------:R-:W-:Y:S01]  /*0850*/  IMAD.MOV.U32 R8, RZ, RZ, R6 ;  /* 0x000000ffff087224 */ /* 0x000fe200078e0006 */
[----:B------:R-:W-:-:S07]  /*0860*/  MOV R9, R7 ;  /* 0x0000000700097202 */ /* 0x000fce0000000f00 */
.L_x_202:
[----:B------:R-:W-:Y:S05]  /*0870*/  BSYNC.RECONVERGENT B1 ;  /* 0x0000000000017941 */ /* 0x000fea0003800200 */
.L_x_200:
        /* <DEDUP_REMOVED lines=34> */
.L_x_205:
        /* <DEDUP_REMOVED lines=16> */
.L_x_204:
[----:B------:R-:W-:Y:S05]  /*0ba0*/  BSYNC.RECONVERGENT B1 ;  /* 0x0000000000017941 */ /* 0x000fea0003800200 */
.L_x_203:
        /* <DEDUP_REMOVED lines=32> */
.L_x_206:
        /* <DEDUP_REMOVED lines=29> */
.L_x_199:
[----:B------:R-:W-:Y:S05]  /*0f80*/  BSYNC.RECONVERGENT B0 ;  /* 0x0000000000007941 */ /* 0x000fea0003800200 */
.L_x_198:
        /* <DEDUP_REMOVED lines=44> */
.L_x_210:
[----:B------:R-:W-:-:S07]  /*1250*/  MOV R8, 0x1270 ;  /* 0x0000127000087802 */ /* 0x000fce0000000f00 */
[----:B------:R-:W-:Y:S05]  /*1260*/  CALL.REL.NOINC `($__internal_7_$__cuda_sm20_div_u64) ;  /* 0x0000000800ec7944 */ /* 0x000fea0003c00000 */
[----:B------:R-:W-:Y:S02]  /*1270*/  IMAD.MOV.U32 R8, RZ, RZ, R6 ;  /* 0x000000ffff087224 */ /* 0x000fe400078e0006 */
[----:B------:R-:W-:-:S07]  /*1280*/  IMAD.MOV.U32 R9, RZ, RZ, R7 ;  /* 0x000000ffff097224 */ /* 0x000fce00078e0007 */
.L_x_211:
[----:B------:R-:W-:Y:S05]  /*1290*/  BSYNC.RECONVERGENT B1 ;  /* 0x0000000000017941 */ /* 0x000fea0003800200 */
.L_x_209:
        /* <DEDUP_REMOVED lines=35> */
.L_x_214:
        /* <DEDUP_REMOVED lines=16> */
.L_x_213:
[----:B------:R-:W-:Y:S05]  /*15d0*/  BSYNC.RECONVERGENT B1 ;  /* 0x0000000000017941 */ /* 0x000fea0003800200 */
.L_x_212:
        /* <DEDUP_REMOVED lines=35> */
.L_x_215:
        /* <DEDUP_REMOVED lines=26> */
.L_x_208:
[----:B------:R-:W-:Y:S05]  /*19b0*/  BSYNC.RECONVERGENT B0 ;  /* 0x0000000000007941 */ /* 0x000fea0003800200 */
.L_x_207:
[----:B------:R-:W0:Y:S01]  /*19c0*/  LDGDEPBAR ;  /* 0x00000000000079af */ /* 0x000e220000000000 */
[----:B------:R-:W-:-:S04]  /*19d0*/  DEPBAR.LE SB0, 0x0 ;  /* 0x000080000000791a */ /* 0x000fc80000000000 */
[----:B------:R-:W-:Y:S06]  /*19e0*/  BAR.SYNC.DEFER_BLOCKING 0x0 ;  /* 0x0000000000007b1d */ /* 0x000fec0000010000 */
.L_x_197:
        /* <DEDUP_REMOVED lines=20> */
.L_x_217:
[----:B-1----:R-:W-:Y:S01]  /*1b30*/  LDS R7, [R6] ;  /* 0x0000000006077984 */ /* 0x002fe20000000800 */
[----:B------:R-:W-:Y:S02]  /*1b40*/  VIADD R0, R0, 0x1 ;  /* 0x0000000100007836 */ /* 0x000fe40000000000 */
[----:B------:R-:W-:Y:S01]  /*1b50*/  IMAD.U32 R2, RZ, RZ, UR4 ;  /* 0x00000004ff027e24 */ /* 0x000fe2000f8e00ff */
[----:B------:R-:W1:Y:S01]  /*1b60*/  LDS R8, [R4] ;  /* 0x0000000004087984 */ /* 0x000e620000000800 */
[----:B------:R-:W-:Y:S01]  /*1b70*/  IMAD.U32 R3, RZ, RZ, UR5 ;  /* 0x00000005ff037e24 */ /* 0x000fe2000f8e00ff */
[----:B------:R-:W-:Y:S01]  /*1b80*/  ISETP.NE.AND P0, PT, R0, RZ, PT ;  /* 0x000000ff0000720c */ /* 0x000fe20003f05270 */
[----:B------:R-:W-:-:S04]  /*1b90*/  IMAD.WIDE R2, R5, 0x4, R2 ;  /* 0x0000000405027825 */ /* 0x000fc800078e0202 */
[----:B-1----:R-:W-:-:S05]  /*1ba0*/  IMAD.IADD R7, R7, 0x1, R8 ;  /* 0x0000000107077824 */ /* 0x002fca00078e0208 */
[----:B------:R1:W-:Y:S03]  /*1bb0*/  STG.E desc[UR20][R2.64], R7 ;  /* 0x0000000702007986 */ /* 0x0003e6000c101914 */
[----:B------:R-:W-:Y:S05]  /*1bc0*/  @!P0 EXIT ;  /* 0x000000000000894d */ /* 0x000fea0003800000 */
[----:B------:R-:W-:Y:S01]  /*1bd0*/  VIADD R4, R4, 0x200 ;  /* 0x0000020004047836 */ /* 0x000fe20000000000 */
[----:B------:R-:W-:Y:S01]  /*1be0*/  IADD3 R6, PT, PT, R6, 0x200, RZ ;  /* 0x0000020006067810 */ /* 0x000fe20007ffe0ff */
[----:B------:R-:W-:Y:S01]  /*1bf0*/  VIADD R5, R5, 0x80 ;  /* 0x0000008005057836 */ /* 0x000fe20000000000 */
[----:B------:R-:W-:Y:S06]  /*1c00*/  BRA `(.L_x_217) ;  /* 0xfffffffc00c87947 */ /* 0x000fec000383ffff */
.L_x_216:
        /* <DEDUP_REMOVED lines=18> */
.L_x_218:
        /* <DEDUP_REMOVED lines=15> */
        .weak           $__internal_7_$__cuda_sm20_div_u64
        .type           $__internal_7_$__cuda_sm20_div_u64,@function
        .size           $__internal_7_$__cuda_sm20_div_u64,(.L_x_234 - $__internal_7_$__cuda_sm20_div_u64)
$__internal_7_$__cuda_sm20_div_u64:
        /* <DEDUP_REMOVED lines=68> */
[----:B------:R-:W-:Y:S06]  /*2260*/  RET.REL.NODEC R8 `(_ZN3cub18CUB_300001_SM_10006detail9transform16transform_kernelINS2_10policy_hubILb0EN4cuda3std3__45tupleIJN6thrust24THRUST_300001_SM_1000_NS6detail15normal_iteratorINSA_10device_ptrIiEEEESF_EEEE10policy1000EiNS7_4plusIiEESF_JPiSL_EEEvT0_iT1_T2_DpNS2_10kernel_argIT3_EE) ;  /* 0xffffffdc08647950 */ /* 0x000fec0003c3ffff */
.L_x_219:
        /* <DEDUP_REMOVED lines=9> */
.L_x_234:


//--------------------- .text._ZN3cub18CUB_300001_SM_10006detail8for_each13static_kernelINS2_12policy_hub_t12policy_500_tEmN6thrust24THRUST_300001_SM_1000_NS8cuda_cub20__uninitialized_fill7functorINS7_10device_ptrIiEEiEEEEvT0_T1_ --------------------------
	.section	.text._ZN3cub18CUB_300001_SM_10006detail8for_each13static_kernelINS2_12policy_hub_t12policy_500_tEmN6thrust24THRUST_300001_SM_1000_NS8cuda_cub20__uninitialized_fill7functorINS7_10device_ptrIiEEiEEEEvT0_T1_,"ax",@progbits
	.align	128
        .global         _ZN3cub18CUB_300001_SM_10006detail8for_each13static_kernelINS2_12policy_hub_t12policy_500_tEmN6thrust24THRUST_300001_SM_1000_NS8cuda_cub20__uninitialized_fill7functorINS7_10device_ptrIiEEiEEEEvT0_T1_
        .type           _ZN3cub18CUB_300001_SM_10006detail8for_each13static_kernelINS2_12policy_hub_t12policy_500_tEmN6thrust24THRUST_300001_SM_1000_NS8cuda_cub20__uninitialized_fill7functorINS7_10device_ptrIiEEiEEEEvT0_T1_,@function
        .size           _ZN3cub18CUB_300001_SM_10006detail8for_each13static_kernelINS2_12policy_hub_t12policy_500_tEmN6thrust24THRUST_300001_SM_1000_NS8cuda_cub20__uninitialized_fill7functorINS7_10device_ptrIiEEiEEEEvT0_T1_,(.L_x_243 - _ZN3cub18CUB_300001_SM_10006detail8for_each13static_kernelINS2_12policy_hub_t12policy_500_tEmN6thrust24THRUST_300001_SM_1000_NS8cuda_cub20__uninitialized_fill7functorINS7_10device_ptrIiEEiEEEEvT0_T1_)
        .other          _ZN3cub18CUB_300001_SM_10006detail8for_each13static_kernelINS2_12policy_hub_t12policy_500_tEmN6thrust24THRUST_300001_SM_1000_NS8cuda_cub20__uninitialized_fill7functorINS7_10device_ptrIiEEiEEEEvT0_T1_,@"STO_CUDA_ENTRY STV_DEFAULT"
_ZN3cub18CUB_300001_SM_10006detail8for_each13static_kernelINS2_12policy_hub_t12policy_500_tEmN6thrust24THRUST_300001_SM_1000_NS8cuda_cub20__uninitialized_fill7functorINS7_10device_ptrIiEEiEEEEvT0_T1_:
.text._ZN3cub18CUB_300001_SM_10006detail8for_each13static_kernelINS2_12policy_hub_t12policy_500_tEmN6thrust24THRUST_300001_SM_1000_NS8cuda_cub20__uninitialized_fill7functorINS7_10device_ptrIiEEiEEEEvT0_T1_:
[----:B------:R-:W-:Y:S08]  /*0000*/  LDC R1, c[0x0][0x37c] ;  /* 0x0000df00ff017b82 */ /* 0x000ff00000000800 */
[----:B------:R-:W0:Y:S01]  /*0010*/  S2UR UR4, SR_CTAID.X ;  /* 0x00000000000479c3 */ /* 0x000e220000002500 */
[----:B------:R-:W1:Y:S01]  /*0020*/  LDCU.64 UR6, c[0x0][0x380] ;  /* 0x00007000ff0677ac */ /* 0x000e620008000a00 */
[----:B------:R-:W2:Y:S01]  /*0030*/  LDCU.64 UR8, c[0x0][0x358] ;  /* 0x00006b00ff0877ac */ /* 0x000ea20008000a00 */
[----:B0-----:R-:W-:-:S04]  /*0040*/  UIMAD.WIDE.U32 UR4, UR4, 0x200, URZ ;  /* 0x00000200040478a5 */ /* 0x001fc8000f8e00ff */
[----:B-1----:R-:W-:-:S04]  /*0050*/  UIADD3 UR6, UP0, UPT, -UR4, UR6, URZ ;  /* 0x0000000604067290 */ /* 0x002fc8000ff1e1ff */
[----:B------:R-:W-:Y:S02]  /*0060*/  UIADD3.X UR7, UPT, UPT, ~UR5, UR7, URZ, UP0, !UPT ;  /* 0x0000000705077290 */ /* 0x000fe400087fe5ff */
[----:B------:R-:W-:-:S04]  /*0070*/  UISETP.GE.U32.AND UP0, UPT, UR6, 0x200, UPT ;  /* 0x000002000600788c */ /* 0x000fc8000bf06070 */
[----:B------:R-:W-:-:S09]  /*0080*/  UISETP.GE.U32.AND.EX UP0, UPT, UR7, URZ, UPT, UP0 ;  /* 0x000000ff0700728c */ /* 0x000fd2000bf06100 */
[----:B--2---:R-:W-:Y:S05]  /*0090*/  BRA.U !UP0, `(.L_x_220) ;  /* 0x0000000108287547 */ /* 0x004fea000b800000 */
[----:B------:R-:W0:Y:S01]  /*00a0*/  S2R R0, SR_TID.X ;  /* 0x0000000000007919 */ /* 0x000e220000002100 */
[----:B------:R-:W1:Y:S01]  /*00b0*/  LDCU.64 UR6, c[0x0][0x388] ;  /* 0x00007100ff0677ac */ /* 0x000e620008000a00 */
[----:B------:R-:W2:Y:S01]  /*00c0*/  LDC R5, c[0x0][0x390] ;  /* 0x0000e400ff057b82 */ /* 0x000ea20000000800 */
[----:B0-----:R-:W-:-:S05]  /*00d0*/  IADD3 R0, P0, PT, R0, UR4, RZ ;  /* 0x0000000400007c10 */ /* 0x001fca000ff1e0ff */
[----:B------:R-:W-:Y:S01]  /*00e0*/  IMAD.X R3, RZ, RZ, UR5, P0 ;  /* 0x00000005ff037e24 */ /* 0x000fe200080e06ff */
[----:B-1----:R-:W-:-:S04]  /*00f0*/  LEA R2, P0, R0, UR6, 0x2 ;  /* 0x0000000600027c11 */ /* 0x002fc8000f8010ff */
[----:B------:R-:W-:-:S05]  /*0100*/  LEA.HI.X R3, R0, UR7, R3, 0x2, P0 ;  /* 0x0000000700037c11 */ /* 0x000fca00080f1403 */
[----:B--2---:R-:W-:Y:S04]  /*0110*/  STG.E desc[UR8][R2.64], R5 ;  /* 0x0000000502007986 */ /* 0x004fe8000c101908 */
[----:B------:R-:W-:Y:S01]  /*0120*/  STG.E desc[UR8][R2.64+0x400], R5 ;  /* 0x0004000502007986 */ /* 0x000fe2000c101908 */
[----:B------:R-:W-:Y:S05]  /*0130*/  EXIT ;  /* 0x000000000000794d */ /* 0x000fea0003800000 */
.L_x_220:
[----:B------:R-:W0:Y:S01]  /*0140*/  S2R R0, SR_TID.X ;  /* 0x0000000000007919 */ /* 0x000e220000002100 */
[----:B------:R-:W-:Y:S01]  /*0150*/  IMAD.U32 R2, RZ, RZ, UR7 ;  /* 0x00000007ff027e24 */ /* 0x000fe2000f8e00ff */
[----:B------:R-:W1:Y:S01]  /*0160*/  LDCU.64 UR10, c[0x0][0x388] ;  /* 0x00007100ff0a77ac */ /* 0x000e620008000a00 */
[----:B------:R-:W-:Y:S01]  /*0170*/  IMAD.U32 R4, RZ, RZ, UR7 ;  /* 0x00000007ff047e24 */ /* 0x000fe2000f8e00ff */
[----:B0-----:R-:W-:-:S04]  /*0180*/  ISETP.LT.U32.AND P0, PT, R0, UR6, PT ;  /* 0x0000000600007c0c */ /* 0x001fc8000bf01070 */
[----:B------:R-:W-:Y:S01]  /*0190*/  ISETP.GT.U32.AND.EX P0, PT, R2, RZ, PT, P0 ;  /* 0x000000ff0200720c */ /* 0x000fe20003f04100 */
[C---:B------:R-:W-:Y:S01]  /*01a0*/  VIADD R2, R0.reuse, 0x100 ;  /* 0x0000010000027836 */ /* 0x040fe20000000000 */
[----:B------:R-:W-:-:S04]  /*01b0*/  IADD3 R0, P2, PT, R0, UR4, RZ ;  /* 0x0000000400007c10 */ /* 0x000fc8000ff5e0ff */
[----:B------:R-:W-:Y:S01]  /*01c0*/  ISETP.LT.U32.AND P1, PT, R2, UR6, PT ;  /* 0x0000000602007c0c */ /* 0x000fe2000bf21070 */
[----:B------:R-:W-:Y:S01]  /*01d0*/  IMAD.X R3, RZ, RZ, UR5, P2 ;  /* 0x00000005ff037e24 */ /* 0x000fe200090e06ff */
[----:B-1----:R-:W-:Y:S02]  /*01e0*/  LEA R2, P2, R0, UR10, 0x2 ;  /* 0x0000000a00027c11 */ /* 0x002fe4000f8410ff */
[----:B------:R-:W-:Y:S02]  /*01f0*/  ISETP.GT.U32.AND.EX P1, PT, R4, RZ, PT, P1 ;  /* 0x000000ff0400720c */ /* 0x000fe40003f24110 */
[----:B------:R-:W-:Y:S01]  /*0200*/  LEA.HI.X R3, R0, UR11, R3, 0x2, P2 ;  /* 0x0000000b00037c11 */ /* 0x000fe200090f1403 */
[----:B------:R-:W0:Y:S04]  /*0210*/  @P0 LDC R5, c[0x0][0x390] ;  /* 0x0000e400ff050b82 */ /* 0x000e280000000800 */
[----:B0-----:R0:W-:Y:S06]  /*0220*/  @P0 STG.E desc[UR8][R2.64], R5 ;  /* 0x0000000502000986 */ /* 0x0011ec000c101908 */
[----:B------:R-:W-:Y:S05]  /*0230*/  @!P1 EXIT ;  /* 0x000000000000994d */ /* 0x000fea0003800000 */
[----:B0-----:R-:W0:Y:S02]  /*0240*/  LDC R5, c[0x0][0x390] ;  /* 0x0000e400ff057b82 */ /* 0x001e240000000800 */
[----:B0-----:R-:W-:Y:S01]  /*0250*/  STG.E desc[UR8][R2.64+0x400], R5 ;  /* 0x0004000502007986 */ /* 0x001fe2000c101908 */
[----:B------:R-:W-:Y:S05]  /*0260*/  EXIT ;  /* 0x000000000000794d */ /* 0x000fea0003800000 */
.L_x_221:
        /* <DEDUP_REMOVED lines=9> */
.L_x_243:


//--------------------- .text._ZN3cub18CUB_300001_SM_10006detail11EmptyKernelIvEEvv --------------------------
	.section	.text._ZN3cub18CUB_300001_SM_10006detail11EmptyKernelIvEEvv,"ax",@progbits
	.align	128
        .global         _ZN3cub18CUB_300001_SM_10006detail11EmptyKernelIvEEvv
        .type           _ZN3cub18CUB_300001_SM_10006detail11EmptyKernelIvEEvv,@function
        .size           _ZN3cub18CUB_300001_SM_10006detail11EmptyKernelIvEEvv,(.L_x_244 - _ZN3cub18CUB_300001_SM_10006detail11EmptyKernelIvEEvv)
        .other          _ZN3cub18CUB_300001_SM_10006detail11EmptyKernelIvEEvv,@"STO_CUDA_ENTRY STV_DEFAULT"
_ZN3cub18CUB_300001_SM_10006detail11EmptyKernelIvEEvv:
.text._ZN3cub18CUB_300001_SM_10006detail11EmptyKernelIvEEvv:
[----:B------:R-:W-:Y:S01]  /*0000*/  LDC R1, c[0x0][0x37c] ;  /* 0x0000df00ff017b82 */ /* 0x000fe20000000800 */
[----:B------:R-:W-:Y:S05]  /*0010*/  EXIT ;  /* 0x000000000000794d */ /* 0x000fea0003800000 */
.L_x_222:
        /* <DEDUP_REMOVED lines=14> */
.L_x_244:


//--------------------- .text._Z7cudaModPiS_S_i   --------------------------
	.section	.text._Z7cudaModPiS_S_i,"ax",@progbits
	.align	128
        .global         _Z7cudaModPiS_S_i
        .type           _Z7cudaModPiS_S_i,@function
        .size           _Z7cudaModPiS_S_i,(.L_x_245 - _Z7cudaModPiS_S_i)
        .other          _Z7cudaModPiS_S_i,@"STO_CUDA_ENTRY STV_DEFAULT"
_Z7cudaModPiS_S_i:
.text._Z7cudaModPiS_S_i:
[----:B------:R-:W-:Y:S01]  /*0000*/  LDC R1, c[0x0][0x37c] ;  /* 0x0000df00ff017b82 */ /* 0x000fe20000000800 */
[----:B------:R-:W0:Y:S01]  /*0010*/  S2R R0, SR_CTAID.X ;  /* 0x0000000000007919 */ /* 0x000e220000002500 */
[----:B------:R-:W0:Y:S01]  /*0020*/  LDCU UR4, c[0x0][0x360] ;  /* 0x00006c00ff0477ac */ /* 0x000e220008000800 */
[----:B------:R-:W0:Y:S01]  /*0030*/  S2R R3, SR_TID.X ;  /* 0x0000000000037919 */ /* 0x000e220000002100 */
[----:B------:R-:W1:Y:S01]  /*0040*/  LDCU UR5, c[0x0][0x398] ;  /* 0x00007300ff0577ac */ /* 0x000e620008000800 */
[----:B0-----:R-:W-:-:S05]  /*0050*/  IMAD R0, R0, UR4, R3 ;  /* 0x0000000400007c24 */ /* 0x001fca000f8e0203 */
[----:B-1----:R-:W-:-:S13]  /*0060*/  ISETP.GE.AND P0, PT, R0, UR5, PT ;  /* 0x0000000500007c0c */ /* 0x002fda000bf06270 */
[----:B------:R-:W-:Y:S05]  /*0070*/  @P0 EXIT ;  /* 0x000000000000094d */ /* 0x000fea0003800000 */
[----:B------:R-:W0:Y:S01]  /*0080*/  LDC.64 R2, c[0x0][0x388] ;  /* 0x0000e200ff027b82 */ /* 0x000e220000000a00 */
[----:B------:R-:W1:Y:S07]  /*0090*/  LDCU.64 UR4, c[0x0][0x358] ;  /* 0x00006b00ff0477ac */ /* 0x000e6e0008000a00 */
[----:B------:R-:W2:Y:S01]  /*00a0*/  LDC.64 R4, c[0x0][0x380] ;  /* 0x0000e000ff047b82 */ /* 0x000ea20000000a00 */
[----:B0-----:R-:W-:-:S06]  /*00b0*/  IMAD.WIDE R2, R0, 0x4, R2 ;  /* 0x0000000400027825 */ /* 0x001fcc00078e0202 */
[----:B-1----:R-:W3:Y:S01]  /*00c0*/  LDG.E R2, desc[UR4][R2.64] ;  /* 0x0000000402027981 */ /* 0x002ee2000c1e1900 */
[----:B--2---:R-:W-:-:S05]  /*00d0*/  IMAD.WIDE R4, R0, 0x4, R4 ;  /* 0x0000000400047825 */ /* 0x004fca00078e0204 */
[----:B------:R0:W2:Y:S01]  /*00e0*/  LDG.E R8, desc[UR4][R4.64] ;  /* 0x0000000404087981 */ /* 0x0000a2000c1e1900 */
[-C--:B---3--:R-:W-:Y:S02]  /*00f0*/  IABS R10, R2.reuse ;  /* 0x00000002000a7213 */ /* 0x088fe40000000000 */
[----:B0-----:R-:W-:Y:S02]  /*0100*/  IABS R5, R2 ;  /* 0x0000000200057213 */ /* 0x001fe40000000000 */
[----:B------:R-:W0:Y:S01]  /*0110*/  I2F.RP R9, R10 ;  /* 0x0000000a00097306 */ /* 0x000e220000209400 */
[----:B--2---:R-:W-:Y:S02]  /*0120*/  IABS R4, R8 ;  /* 0x0000000800047213 */ /* 0x004fe40000000000 */
[----:B------:R-:W-:-:S05]  /*0130*/  ISETP.GE.AND P2, PT, R8, RZ, PT ;  /* 0x000000ff0800720c */ /* 0x000fca0003f46270 */
[----:B0-----:R-:W0:Y:S02]  /*0140*/  MUFU.RCP R9, R9 ;  /* 0x0000000900097308 */ /* 0x001e240000001000 */
[----:B0-----:R-:W-:-:S06]  /*0150*/  VIADD R6, R9, 0xffffffe ;  /* 0x0ffffffe09067836 */ /* 0x001fcc0000000000 */
[----:B------:R0:W1:Y:S02]  /*0160*/  F2I.FTZ.U32.TRUNC.NTZ R7, R6 ;  /* 0x0000000600077305 */ /* 0x000064000021f000 */
[----:B0-----:R-:W-:Y:S01]  /*0170*/  IMAD.MOV.U32 R6, RZ, RZ, RZ ;  /* 0x000000ffff067224 */ /* 0x001fe200078e00ff */
[----:B-1----:R-:W-:-:S05]  /*0180*/  IADD3 R3, PT, PT, RZ, -R7, RZ ;  /* 0x80000007ff037210 */ /* 0x002fca0007ffe0ff */
[----:B------:R-:W-:-:S04]  /*0190*/  IMAD R3, R3, R10, RZ ;  /* 0x0000000a03037224 */ /* 0x000fc800078e02ff */
[----:B------:R-:W-:Y:S01]  /*01a0*/  IMAD.HI.U32 R7, R7, R3, R6 ;  /* 0x0000000307077227 */ /* 0x000fe200078e0006 */
[----:B------:R-:W-:-:S05]  /*01b0*/  IADD3 R3, PT, PT, RZ, -R5, RZ ;  /* 0x80000005ff037210 */ /* 0x000fca0007ffe0ff */
[----:B------:R-:W-:-:S04]  /*01c0*/  IMAD.HI.U32 R7, R7, R4, RZ ;  /* 0x0000000407077227 */ /* 0x000fc800078e00ff */
[----:B------:R-:W-:Y:S02]  /*01d0*/  IMAD R7, R7, R3, R4 ;  /* 0x0000000307077224 */ /* 0x000fe400078e0204 */
[----:B------:R-:W0:Y:S03]  /*01e0*/  LDC.64 R4, c[0x0][0x390] ;  /* 0x0000e400ff047b82 */ /* 0x000e260000000a00 */
[----:B------:R-:W-:-:S13]  /*01f0*/  ISETP.GT.U32.AND P0, PT, R10, R7, PT ;  /* 0x000000070a00720c */ /* 0x000fda0003f04070 */
[----:B------:R-:W-:Y:S01]  /*0200*/  @!P0 IMAD.IADD R7, R7, 0x1, -R10 ;  /* 0x0000000107078824 */ /* 0x000fe200078e0a0a */
[----:B------:R-:W-:-:S04]  /*0210*/  ISETP.NE.AND P0, PT, R2, RZ, PT ;  /* 0x000000ff0200720c */ /* 0x000fc80003f05270 */
[----:B------:R-:W-:Y:S01]  /*0220*/  ISETP.GT.U32.AND P1, PT, R10, R7, PT ;  /* 0x000000070a00720c */ /* 0x000fe20003f24070 */
[----:B0-----:R-:W-:-:S12]  /*0230*/  IMAD.WIDE R4, R0, 0x4, R4 ;  /* 0x0000000400047825 */ /* 0x001fd800078e0204 */
[----:B------:R-:W-:-:S05]  /*0240*/  @!P1 IADD3 R7, PT, PT, R7, -R10, RZ ;  /* 0x8000000a07079210 */ /* 0x000fca0007ffe0ff */
[----:B------:R-:W-:Y:S01]  /*0250*/  @!P2 IMAD.MOV R7, RZ, RZ, -R7 ;  /* 0x000000ffff07a224 */ /* 0x000fe200078e0a07 */
[----:B------:R-:W-:-:S05]  /*0260*/  @!P0 LOP3.LUT R7, RZ, R2, RZ, 0x33, !PT ;  /* 0x00000002ff078212 */ /* 0x000fca00078e33ff */
[----:B------:R-:W-:Y:S01]  /*0270*/  STG.E desc[UR4][R4.64], R7 ;  /* 0x0000000704007986 */ /* 0x000fe2000c101904 */
[----:B------:R-:W-:Y:S05]  /*0280*/  EXIT ;  /* 0x000000000000794d */ /* 0x000fea0003800000 */
.L_x_223:
        /* <DEDUP_REMOVED lines=15> */
.L_x_245:


//--------------------- .text._Z8cudaMultPiS_S_i  --------------------------
	.section	.text._Z8cudaMultPiS_S_i,"ax",@progbits
	.align	128
        .global         _Z8cudaMultPiS_S_i
        .type           _Z8cudaMultPiS_S_i,@function
        .size           _Z8cudaMultPiS_S_i,(.L_x_246 - _Z8cudaMultPiS_S_i)
        .other          _Z8cudaMultPiS_S_i,@"STO_CUDA_ENTRY STV_DEFAULT"
_Z8cudaMultPiS_S_i:
.text._Z8cudaMultPiS_S_i:
        /* <DEDUP_REMOVED lines=10> */
[----:B------:R-:W2:Y:S08]  /*00a0*/  LDC.64 R4, c[0x0][0x388] ;  /* 0x0000e200ff047b82 */ /* 0x000eb00000000a00 */
[----:B------:R-:W3:Y:S01]  /*00b0*/  LDC.64 R6, c[0x0][0x390] ;  /* 0x0000e400ff067b82 */ /* 0x000ee20000000a00 */
[----:B0-----:R-:W-:-:S06]  /*00c0*/  IMAD.WIDE R2, R9, 0x4, R2 ;  /* 0x0000000409027825 */ /* 0x001fcc00078e0202 */
[----:B-1----:R-:W4:Y:S01]  /*00d0*/  LDG.E R2, desc[UR4][R2.64] ;  /* 0x0000000402027981 */ /* 0x002f22000c1e1900 */
[----:B--2---:R-:W-:-:S06]  /*00e0*/  IMAD.WIDE R4, R9, 0x4, R4 ;  /* 0x0000000409047825 */ /* 0x004fcc00078e0204 */
[----:B------:R-:W4:Y:S01]  /*00f0*/  LDG.E R5, desc[UR4][R4.64] ;  /* 0x0000000404057981 */ /* 0x000f22000c1e1900 */
[----:B---3--:R-:W-:-:S04]  /*0100*/  IMAD.WIDE R6, R9, 0x4, R6 ;  /* 0x0000000409067825 */ /* 0x008fc800078e0206 */
[----:B----4-:R-:W-:-:S05]  /*0110*/  IMAD R9, R2, R5, RZ ;  /* 0x0000000502097224 */ /* 0x010fca00078e02ff */
[----:B------:R-:W-:Y:S01]  /*0120*/  STG.E desc[UR4][R6.64], R9 ;  /* 0x0000000906007986 */ /* 0x000fe2000c101904 */
[----:B------:R-:W-:Y:S05]  /*0130*/  EXIT ;  /* 0x000000000000794d */ /* 0x000fea0003800000 */
.L_x_224:
        /* <DEDUP_REMOVED lines=12> */
.L_x_246:


//--------------------- .text._Z7cudaSubPiS_S_i   --------------------------
	.section	.text._Z7cudaSubPiS_S_i,"ax",@progbits
	.align	128
        .global         _Z7cudaSubPiS_S_i
        .type           _Z7cudaSubPiS_S_i,@function
        .size           _Z7cudaSubPiS_S_i,(.L_x_247 - _Z7cudaSubPiS_S_i)
        .other          _Z7cudaSubPiS_S_i,@"STO_CUDA_ENTRY STV_DEFAULT"
_Z7cudaSubPiS_S_i:
.text._Z7cudaSubPiS_S_i:
        /* <DEDUP_REMOVED lines=16> */
[----:B---3--:R-:W-:Y:S01]  /*0100*/  IMAD.WIDE R6, R9, 0x4, R6 ;  /* 0x0000000409067825 */ /* 0x008fe200078e0206 */
[----:B----4-:R-:W-:-:S05]  /*0110*/  IADD3 R9, PT, PT, R2, -R5, RZ ;  /* 0x8000000502097210 */ /* 0x010fca0007ffe0ff */
[----:B------:R-:W-:Y:S01]  /*0120*/  STG.E desc[UR4][R6.64], R9 ;  /* 0x0000000906007986 */ /* 0x000fe2000c101904 */
[----:B------:R-:W-:Y:S05]  /*0130*/  EXIT ;  /* 0x000000000000794d */ /* 0x000fea0003800000 */
.L_x_225:
        /* <DEDUP_REMOVED lines=12> */
.L_x_247:


//--------------------- .text._Z7cudaAddPiS_S_i   --------------------------
	.section	.text._Z7cudaAddPiS_S_i,"ax",@progbits
	.align	128
        .global         _Z7cudaAddPiS_S_i
        .type           _Z7cudaAddPiS_S_i,@function
        .size           _Z7cudaAddPiS_S_i,(.L_x_248 - _Z7cudaAddPiS_S_i)
        .other          _Z7cudaAddPiS_S_i,@"STO_CUDA_ENTRY STV_DEFAULT"
_Z7cudaAddPiS_S_i:
.text._Z7cudaAddPiS_S_i:
        /* <DEDUP_REMOVED lines=17> */
[----:B----4-:R-:W-:-:S05]  /*0110*/  IADD3 R9, PT, PT, R2, R5, RZ ;  /* 0x0000000502097210 */ /* 0x010fca0007ffe0ff */
[----:B------:R-:W-:Y:S01]  /*0120*/  STG.E desc[UR4][R6.64], R9 ;  /* 0x0000000906007986 */ /* 0x000fe2000c101904 */
[----:B------:R-:W-:Y:S05]  /*0130*/  EXIT ;  /* 0x000000000000794d */ /* 0x000fea0003800000 */
.L_x_226:
        /* <DEDUP_REMOVED lines=12> */
.L_x_248:


//--------------------- .nv.shared._ZN3cub18CUB_300001_SM_10006detail9transform16transform_kernelINS2_10policy_hubILb0EN4cuda3std3__45tupleIJN6thrust24THRUST_300001_SM_1000_NS6detail15normal_iteratorINSA_10device_ptrIiEEEESF_EEEE10policy1000ElNS7_7modulusIiEESF_JPiSL_EEEvT0_iT1_T2_DpNS2_10kernel_argIT3_EE --------------------------
	.section	.nv.shared._ZN3cub18CUB_300001_SM_10006detail9transform16transform_kernelINS2_10policy_hubILb0EN4cuda3std3__45tupleIJN6thrust24THRUST_300001_SM_1000_NS6detail15normal_iteratorINSA_10device_ptrIiEEEESF_EEEE10policy1000ElNS7_7modulusIiEESF_JPiSL_EEEvT0_iT1_T2_DpNS2_10kernel_argIT3_EE,"aw",@nobits
	.sectionflags	@""
	.align	128
.nv.shared._ZN3cub18CUB_300001_SM_10006detail9transform16transform_kernelINS2_10policy_hubILb0EN4cuda3std3__45tupleIJN6thrust24THRUST_300001_SM_1000_NS6detail15normal_iteratorINSA_10device_ptrIiEEEESF_EEEE10policy1000ElNS7_7modulusIiEESF_JPiSL_EEEvT0_iT1_T2_DpNS2_10kernel_argIT3_EE:
	.zero		1152


//--------------------- .nv.shared.reserved.0     --------------------------
	.section	.nv.shared.reserved.0,"aw",@nobits
	.weak		__nv_reservedSMEM_offset_0_alias
	.size		__nv_reservedSMEM_offset_0_alias, 0, 64
	.other		__nv_reservedSMEM_offset_0_alias,@"STO_CUDA_RESERVED_SHARED STV_DEFAULT"
__nv_reservedSMEM_offset_0_alias:
	.zero		0
	.zero		64


//--------------------- .nv.global                --------------------------
	.section	.nv.global,"aw",@nobits
.nv.global:
	.type		_ZN34_INTERNAL_ab6d64b5_4_k_cu_badf1bed6thrust24THRUST_300001_SM_1000_NS3seqE,@object
	.size		_ZN34_INTERNAL_ab6d64b5_4_k_cu_badf1bed6thrust24THRUST_300001_SM_1000_NS3seqE,(_ZN34_INTERNAL_ab6d64b5_4_k_cu_badf1bed4cuda3std3__48in_placeE - _ZN34_INTERNAL_ab6d64b5_4_k_cu_badf1bed6thrust24THRUST_300001_SM_1000_NS3seqE)
_ZN34_INTERNAL_ab6d64b5_4_k_cu_badf1bed6thrust24THRUST_300001_SM_1000_NS3seqE:
	.zero		1
	.type		_ZN34_INTERNAL_ab6d64b5_4_k_cu_badf1bed4cuda3std3__48in_placeE,@object
	.size		_ZN34_INTERNAL_ab6d64b5_4_k_cu_badf1bed4cuda3std3__48in_placeE,(_ZN34_INTERNAL_ab6d64b5_4_k_cu_badf1bed4cuda3std6ranges3__45__cpo4sizeE - _ZN34_INTERNAL_ab6d64b5_4_k_cu_badf1bed4cuda3std3__48in_placeE)
_ZN34_INTERNAL_ab6d64b5_4_k_cu_badf1bed4cuda3std3__48in_placeE:
	.zero		1
	.type		_ZN34_INTERNAL_ab6d64b5_4_k_cu_badf1bed4cuda3std6ranges3__45__cpo4sizeE,@object
	.size		_ZN34_INTERNAL_ab6d64b5_4_k_cu_badf1bed4cuda3std6ranges3__45__cpo4sizeE,(_ZN34_INTERNAL_ab6d64b5_4_k_cu_badf1bed6thrust24THRUST_300001_SM_1000_NS12placeholders2_3E - _ZN34_INTERNAL_ab6d64b5_4_k_cu_badf1bed4cuda3std6ranges3__45__cpo4sizeE)
_ZN34_INTERNAL_ab6d64b5_4_k_cu_badf1bed4cuda3std6ranges3__45__cpo4sizeE:
	.zero		1
	.type		_ZN34_INTERNAL_ab6d64b5_4_k_cu_badf1bed6thrust24THRUST_300001_SM_1000_NS12placeholders2_3E,@object
	.size		_ZN34_INTERNAL_ab6d64b5_4_k_cu_badf1bed6thrust24THRUST_300001_SM_1000_NS12placeholders2_3E,(_ZN34_INTERNAL_ab6d64b5_4_k_cu_badf1bed4cuda3std3__45__cpo6cbeginE - _ZN34_INTERNAL_ab6d64b5_4_k_cu_badf1bed6thrust24THRUST_300001_SM_1000_NS12placeholders2_3E)
_ZN34_INTERNAL_ab6d64b5_4_k_cu_badf1bed6thrust24THRUST_300001_SM_1000_NS12placeholders2_3E:
	.zero		1
	.type		_ZN34_INTERNAL_ab6d64b5_4_k_cu_badf1bed4cuda3std3__45__cpo6cbeginE,@object
	.size		_ZN34_INTERNAL_ab6d64b5_4_k_cu_badf1bed4cuda3std3__45__cpo6cbeginE,(_ZN34_INTERNAL_ab6d64b5_4_k_cu_badf1bed4cuda3std6ranges3__45__cpo6cbeginE - _ZN34_INTERNAL_ab6d64b5_4_k_cu_badf1bed4cuda3std3__45__cpo6cbeginE)
_ZN34_INTERNAL_ab6d64b5_4_k_cu_badf1bed4cuda3std3__45__cpo6cbeginE:
	.zero		1
	.type		_ZN34_INTERNAL_ab6d64b5_4_k_cu_badf1bed4cuda3std6ranges3__45__cpo6cbeginE,@object
	.size		_ZN34_INTERNAL_ab6d64b5_4_k_cu_badf1bed4cuda3std6ranges3__45__cpo6cbeginE,(_ZN34_INTERNAL_ab6d64b5_4_k_cu_badf1bed6thrust24THRUST_300001_SM_1000_NS12placeholders2_7E - _ZN34_INTERNAL_ab6d64b5_4_k_cu_badf1bed4cuda3std6ranges3__45__cpo6cbeginE)
_ZN34_INTERNAL_ab6d64b5_4_k_cu_badf1bed4cuda3std6ranges3__45__cpo6cbeginE:
	.zero		1
	.type		_ZN34_INTERNAL_ab6d64b5_4_k_cu_badf1bed6thrust24THRUST_300001_SM_1000_NS12placeholders2_7E,@object
	.size		_ZN34_INTERNAL_ab6d64b5_4_k_cu_badf1bed6thrust24THRUST_300001_SM_1000_NS12placeholders2_7E,(_ZN34_INTERNAL_ab6d64b5_4_k_cu_badf1bed4cuda3std3__45__cpo7crbeginE - _ZN34_INTERNAL_ab6d64b5_4_k_cu_badf1bed6thrust24THRUST_300001_SM_1000_NS12placeholders2_7E)
_ZN34_INTERNAL_ab6d64b5_4_k_cu_badf1bed6thrust24THRUST_300001_SM_1000_NS12placeholders2_7E:
	.zero		1
	.type		_ZN34_INTERNAL_ab6d64b5_4_k_cu_badf1bed4cuda3std3__45__cpo7crbeginE,@object
	.size		_ZN34_INTERNAL_ab6d64b5_4_k_cu_badf1bed4cuda3std3__45__cpo7crbeginE,(_ZN34_INTERNAL_ab6d64b5_4_k_cu_badf1bed4cuda3std6ranges3__45__cpo4nextE - _ZN34_INTERNAL_ab6d64b5_4_k_cu_badf1bed4cuda3std3__45__cpo7crbeginE)
_ZN34_INTERNAL_ab6d64b5_4_k_cu_badf1bed4cuda3std3__45__cpo7crbeginE:
	.zero		1
	.type		_ZN34_INTERNAL_ab6d64b5_4_k_cu_badf1bed4cuda3std6ranges3__45__cpo4nextE,@object
	.size		_ZN34_INTERNAL_ab6d64b5_4_k_cu_badf1bed4cuda3std6ranges3__45__cpo4nextE,(_ZN34_INTERNAL_ab6d64b5_4_k_cu_badf1bed4cuda3std6ranges3__45__cpo4swapE - _ZN34_INTERNAL_ab6d64b5_4_k_cu_badf1bed4cuda3std6ranges3__45__cpo4nextE)
_ZN34_INTERNAL_ab6d64b5_4_k_cu_badf1bed4cuda3std6ranges3__45__cpo4nextE:
	.zero		1
	.type		_ZN34_INTERNAL_ab6d64b5_4_k_cu_badf1bed4cuda3std6ranges3__45__cpo4swapE,@object
	.size		_ZN34_INTERNAL_ab6d64b5_4_k_cu_badf1bed4cuda3std6ranges3__45__cpo4swapE,(_ZN34_INTERNAL_ab6d64b5_4_k_cu_badf1bed6thrust24THRUST_300001_SM_1000_NS8cuda_cub10par_nosyncE - _ZN34_INTERNAL_ab6d64b5_4_k_cu_badf1bed4cuda3std6ranges3__45__cpo4swapE)
_ZN34_INTERNAL_ab6d64b5_4_k_cu_badf1bed4cuda3std6ranges3__45__cpo4swapE:
	.zero		1
	.type		_ZN34_INTERNAL_ab6d64b5_4_k_cu_badf1bed6thrust24THRUST_300001_SM_1000_NS8cuda_cub10par_nosyncE,@object
	.size		_ZN34_INTERNAL_ab6d64b5_4_k_cu_badf1bed6thrust24THRUST_300001_SM_1000_NS8cuda_cub10par_nosyncE,(_ZN34_INTERNAL_ab6d64b5_4_k_cu_badf1bed6thrust24THRUST_300001_SM_1000_NS12placeholders2_9E - _ZN34_INTERNAL_ab6d64b5_4_k_cu_badf1bed6thrust24THRUST_300001_SM_1000_NS8cuda_cub10par_nosyncE)
_ZN34_INTERNAL_ab6d64b5_4_k_cu_badf1bed6thrust24THRUST_300001_SM_1000_NS8cuda_cub10par_nosyncE:
	.zero		1
	.type		_ZN34_INTERNAL_ab6d64b5_4_k_cu_badf1bed6thrust24THRUST_300001_SM_1000_NS12placeholders2_9E,@object
	.size		_ZN34_INTERNAL_ab6d64b5_4_k_cu_badf1bed6thrust24THRUST_300001_SM_1000_NS12placeholders2_9E,(_ZN34_INTERNAL_ab6d64b5_4_k_cu_badf1bed4cuda3std3__436_GLOBAL__N__ab6d64b5_4_k_cu_badf1bed6ignoreE - _ZN34_INTERNAL_ab6d64b5_4_k_cu_badf1bed6thrust24THRUST_300001_SM_1000_NS12placeholders2_9E)
_ZN34_INTERNAL_ab6d64b5_4_k_cu_badf1bed6thrust24THRUST_300001_SM_1000_NS12placeholders2_9E:
	.zero		1
	.type		_ZN34_INTERNAL_ab6d64b5_4_k_cu_badf1bed4cuda3std3__436_GLOBAL__N__ab6d64b5_4_k_cu_badf1bed6ignoreE,@object
	.size		_ZN34_INTERNAL_ab6d64b5_4_k_cu_badf1bed4cuda3std3__436_GLOBAL__N__ab6d64b5_4_k_cu_badf1bed6ignoreE,(_ZN34_INTERNAL_ab6d64b5_4_k_cu_badf1bed4cuda3std6ranges3__45__cpo4dataE - _ZN34_INTERNAL_ab6d64b5_4_k_cu_badf1bed4cuda3std3__436_GLOBAL__N__ab6d64b5_4_k_cu_badf1bed6ignoreE)
_ZN34_INTERNAL_ab6d64b5_4_k_cu_badf1bed4cuda3std3__436_GLOBAL__N__ab6d64b5_4_k_cu_badf1bed6ignoreE:
	.zero		1
	.type		_ZN34_INTERNAL_ab6d64b5_4_k_cu_badf1bed4cuda3std6ranges3__45__cpo4dataE,@object
	.size		_ZN34_INTERNAL_ab6d64b5_4_k_cu_badf1bed4cuda3std6ranges3__45__cpo4dataE,(_ZN34_INTERNAL_ab6d64b5_4_k_cu_badf1bed6thrust24THRUST_300001_SM_1000_NS12placeholders2_1E - _ZN34_INTERNAL_ab6d64b5_4_k_cu_badf1bed4cuda3std6ranges3__45__cpo4dataE)
_ZN34_INTERNAL_ab6d64b5_4_k_cu_badf1bed4cuda3std6ranges3__45__cpo4dataE:
	.zero		1
	.type		_ZN34_INTERNAL_ab6d64b5_4_k_cu_badf1bed6thrust24THRUST_300001_SM_1000_NS12placeholders2_1E,@object
	.size		_ZN34_INTERNAL_ab6d64b5_4_k_cu_badf1bed6thrust24THRUST_300001_SM_1000_NS12placeholders2_1E,(_ZN34_INTERNAL_ab6d64b5_4_k_cu_badf1bed4cuda3std3__45__cpo5beginE - _ZN34_INTERNAL_ab6d64b5_4_k_cu_badf1bed6thrust24THRUST_300001_SM_1000_NS12placeholders2_1E)
_ZN34_INTERNAL_ab6d64b5_4_k_cu_badf1bed6thrust24THRUST_300001_SM_1000_NS12placeholders2_1E:
	.zero		1
	.type		_ZN34_INTERNAL_ab6d64b5_4_k_cu_badf1bed4cuda3std3__45__cpo5beginE,@object
	.size		_ZN34_INTERNAL_ab6d64b5_4_k_cu_badf1bed4cuda3std3__45__cpo5beginE,(_ZN34_INTERNAL_ab6d64b5_4_k_cu_badf1bed4cuda3std6ranges3__45__cpo5beginE - _ZN34_INTERNAL_ab6d64b5_4_k_cu_badf1bed4cuda3std3__45__cpo5beginE)
_ZN34_INTERNAL_ab6d64b5_4_k_cu_badf1bed4cuda3std3__45__cpo5beginE:
	.zero		1
	.type		_ZN34_INTERNAL_ab6d64b5_4_k_cu_badf1bed4cuda3std6ranges3__45__cpo5beginE,@object
	.size		_ZN34_INTERNAL_ab6d64b5_4_k_cu_badf1bed4cuda3std6ranges3__45__cpo5beginE,(_ZN34_INTERNAL_ab6d64b5_4_k_cu_badf1bed6thrust24THRUST_300001_SM_1000_NS12placeholders2_5E - _ZN34_INTERNAL_ab6d64b5_4_k_cu_badf1bed4cuda3std6ranges3__45__cpo5beginE)
_ZN34_INTERNAL_ab6d64b5_4_k_cu_badf1bed4cuda3std6ranges3__45__cpo5beginE:
	.zero		1
	.type		_ZN34_INTERNAL_ab6d64b5_4_k_cu_badf1bed6thrust24THRUST_300001_SM_1000_NS12placeholders2_5E,@object
	.size		_ZN34_INTERNAL_ab6d64b5_4_k_cu_badf1bed6thrust24THRUST_300001_SM_1000_NS12placeholders2_5E,(_ZN34_INTERNAL_ab6d64b5_4_k_cu_badf1bed4cuda3std3__45__cpo6rbeginE - _ZN34_INTERNAL_ab6d64b5_4_k_cu_badf1bed6thrust24THRUST_300001_SM_1000_NS12placeholders2_5E)
_ZN34_INTERNAL_ab6d64b5_4_k_cu_badf1bed6thrust24THRUST_300001_SM_1000_NS12placeholders2_5E:
	.zero		1
	.type		_ZN34_INTERNAL_ab6d64b5_4_k_cu_badf1bed4cuda3std3__45__cpo6rbeginE,@object
	.size		_ZN34_INTERNAL_ab6d64b5_4_k_cu_badf1bed4cuda3std3__45__cpo6rbeginE,(_ZN34_INTERNAL_ab6d64b5_4_k_cu_badf1bed4cuda3std6ranges3__45__cpo7advanceE - _ZN34_INTERNAL_ab6d64b5_4_k_cu_badf1bed4cuda3std3__45__cpo6rbeginE)
_ZN34_INTERNAL_ab6d64b5_4_k_cu_badf1bed4cuda3std3__45__cpo6rbeginE:
	.zero		1
	.type		_ZN34_INTERNAL_ab6d64b5_4_k_cu_badf1bed4cuda3std6ranges3__45__cpo7advanceE,@object
	.size		_ZN34_INTERNAL_ab6d64b5_4_k_cu_badf1bed4cuda3std6ranges3__45__cpo7advanceE,(_ZN34_INTERNAL_ab6d64b5_4_k_cu_badf1bed4cuda3std3__47nulloptE - _ZN34_INTERNAL_ab6d64b5_4_k_cu_badf1bed4cuda3std6ranges3__45__cpo7advanceE)
_ZN34_INTERNAL_ab6d64b5_4_k_cu_badf1bed4cuda3std6ranges3__45__cpo7advanceE:
	.zero		1
	.type		_ZN34_INTERNAL_ab6d64b5_4_k_cu_badf1bed4cuda3std3__47nulloptE,@object
	.size		_ZN34_INTERNAL_ab6d64b5_4_k_cu_badf1bed4cuda3std3__47nulloptE,(_ZN34_INTERNAL_ab6d64b5_4_k_cu_badf1bed4cuda3std6ranges3__45__cpo8distanceE - _ZN34_INTERNAL_ab6d64b5_4_k_cu_badf1bed4cuda3std3__47nulloptE)
_ZN34_INTERNAL_ab6d64b5_4_k_cu_badf1bed4cuda3std3__47nulloptE:
	.zero		1
	.type		_ZN34_INTERNAL_ab6d64b5_4_k_cu_badf1bed4cuda3std6ranges3__45__cpo8distanceE,@object
	.size		_ZN34_INTERNAL_ab6d64b5_4_k_cu_badf1bed4cuda3std6ranges3__45__cpo8distanceE,(_ZN34_INTERNAL_ab6d64b5_4_k_cu_badf1bed6thrust24THRUST_300001_SM_1000_NS12placeholders3_10E - _ZN34_INTERNAL_ab6d64b5_4_k_cu_badf1bed4cuda3std6ranges3__45__cpo8distanceE)
_ZN34_INTERNAL_ab6d64b5_4_k_cu_badf1bed4cuda3std6ranges3__45__cpo8distanceE:
	.zero		1
	.type		_ZN34_INTERNAL_ab6d64b5_4_k_cu_badf1bed6thrust24THRUST_300001_SM_1000_NS12placeholders3_10E,@object
	.size		_ZN34_INTERNAL_ab6d64b5_4_k_cu_badf1bed6thrust24THRUST_300001_SM_1000_NS12placeholders3_10E,(_ZN34_INTERNAL_ab6d64b5_4_k_cu_badf1bed4cuda3std3__419piecewise_constructE - _ZN34_INTERNAL_ab6d64b5_4_k_cu_badf1bed6thrust24THRUST_300001_SM_1000_NS12placeholders3_10E)
_ZN34_INTERNAL_ab6d64b5_4_k_cu_badf1bed6thrust24THRUST_300001_SM_1000_NS12placeholders3_10E:
	.zero		1
	.type		_ZN34_INTERNAL_ab6d64b5_4_k_cu_badf1bed4cuda3std3__419piecewise_constructE,@object
	.size		_ZN34_INTERNAL_ab6d64b5_4_k_cu_badf1bed4cuda3std3__419piecewise_constructE,(_ZN34_INTERNAL_ab6d64b5_4_k_cu_badf1bed4cuda3std6ranges3__45__cpo5cdataE - _ZN34_INTERNAL_ab6d64b5_4_k_cu_badf1bed4cuda3std3__419piecewise_constructE)
_ZN34_INTERNAL_ab6d64b5_4_k_cu_badf1bed4cuda3std3__419piecewise_constructE:
	.zero		1
	.type		_ZN34_INTERNAL_ab6d64b5_4_k_cu_badf1bed4cuda3std6ranges3__45__cpo5cdataE,@object
	.size		_ZN34_INTERNAL_ab6d64b5_4_k_cu_badf1bed4cuda3std6ranges3__45__cpo5cdataE,(_ZN34_INTERNAL_ab6d64b5_4_k_cu_badf1bed6thrust24THRUST_300001_SM_1000_NS12placeholders2_2E - _ZN34_INTERNAL_ab6d64b5_4_k_cu_badf1bed4cuda3std6ranges3__45__cpo5cdataE)
_ZN34_INTERNAL_ab6d64b5_4_k_cu_badf1bed4cuda3std6ranges3__45__cpo5cdataE:
	.zero		1
	.type		_ZN34_INTERNAL_ab6d64b5_4_k_cu_badf1bed6thrust24THRUST_300001_SM_1000_NS12placeholders2_2E,@object
	.size		_ZN34_INTERNAL_ab6d64b5_4_k_cu_badf1bed6thrust24THRUST_300001_SM_1000_NS12placeholders2_2E,(_ZN34_INTERNAL_ab6d64b5_4_k_cu_badf1bed4cuda3std3__45__cpo3endE - _ZN34_INTERNAL_ab6d64b5_4_k_cu_badf1bed6thrust24THRUST_300001_SM_1000_NS12placeholders2_2E)
_ZN34_INTERNAL_ab6d64b5_4_k_cu_badf1bed6thrust24THRUST_300001_SM_1000_NS12placeholders2_2E:
	.zero		1
	.type		_ZN34_INTERNAL_ab6d64b5_4_k_cu_badf1bed4cuda3std3__45__cpo3endE,@object
	.size		_ZN34_INTERNAL_ab6d64b5_4_k_cu_badf1bed4cuda3std3__45__cpo3endE,(_ZN34_INTERNAL_ab6d64b5_4_k_cu_badf1bed4cuda3std6ranges3__45__cpo3endE - _ZN34_INTERNAL_ab6d64b5_4_k_cu_badf1bed4cuda3std3__45__cpo3endE)
_ZN34_INTERNAL_ab6d64b5_4_k_cu_badf1bed4cuda3std3__45__cpo3endE:
	.zero		1
	.type		_ZN34_INTERNAL_ab6d64b5_4_k_cu_badf1bed4cuda3std6ranges3__45__cpo3endE,@object
	.size		_ZN34_INTERNAL_ab6d64b5_4_k_cu_badf1bed4cuda3std6ranges3__45__cpo3endE,(_ZN34_INTERNAL_ab6d64b5_4_k_cu_badf1bed6thrust24THRUST_300001_SM_1000_NS12placeholders2_6E - _ZN34_INTERNAL_ab6d64b5_4_k_cu_badf1bed4cuda3std6ranges3__45__cpo3endE)
_ZN34_INTERNAL_ab6d64b5_4_k_cu_badf1bed4cuda3std6ranges3__45__cpo3endE:
	.zero		1
	.type		_ZN34_INTERNAL_ab6d64b5_4_k_cu_badf1bed6thrust24THRUST_300001_SM_1000_NS12placeholders2_6E,@object
	.size		_ZN34_INTERNAL_ab6d64b5_4_k_cu_badf1bed6thrust24THRUST_300001_SM_1000_NS12placeholders2_6E,(_ZN34_INTERNAL_ab6d64b5_4_k_cu_badf1bed4cuda3std3__45__cpo4rendE - _ZN34_INTERNAL_ab6d64b5_4_k_cu_badf1bed6thrust24THRUST_300001_SM_1000_NS12placeholders2_6E)
_ZN34_INTERNAL_ab6d64b5_4_k_cu_badf1bed6thrust24THRUST_300001_SM_1000_NS12placeholders2_6E:
	.zero		1
	.type		_ZN34_INTERNAL_ab6d64b5_4_k_cu_badf1bed4cuda3std3__45__cpo4rendE,@object
	.size		_ZN34_INTERNAL_ab6d64b5_4_k_cu_badf1bed4cuda3std3__45__cpo4rendE,(_ZN34_INTERNAL_ab6d64b5_4_k_cu_badf1bed4cuda3std6ranges3__45__cpo9iter_swapE - _ZN34_INTERNAL_ab6d64b5_4_k_cu_badf1bed4cuda3std3__45__cpo4rendE)
_ZN34_INTERNAL_ab6d64b5_4_k_cu_badf1bed4cuda3std3__45__cpo4rendE:
	.zero		1
	.type		_ZN34_INTERNAL_ab6d64b5_4_k_cu_badf1bed4cuda3std6ranges3__45__cpo9iter_swapE,@object
	.size		_ZN34_INTERNAL_ab6d64b5_4_k_cu_badf1bed4cuda3std6ranges3__45__cpo9iter_swapE,(_ZN34_INTERNAL_ab6d64b5_4_k_cu_badf1bed4cuda3std3__48unexpectE - _ZN34_INTERNAL_ab6d64b5_4_k_cu_badf1bed4cuda3std6ranges3__45__cpo9iter_swapE)
_ZN34_INTERNAL_ab6d64b5_4_k_cu_badf1bed4cuda3std6ranges3__45__cpo9iter_swapE:
	.zero		1
	.type		_ZN34_INTERNAL_ab6d64b5_4_k_cu_badf1bed4cuda3std3__48unexpectE,@object
	.size		_ZN34_INTERNAL_ab6d64b5_4_k_cu_badf1bed4cuda3std3__48unexpectE,(_ZN34_INTERNAL_ab6d64b5_4_k_cu_badf1bed6thrust24THRUST_300001_SM_1000_NS8cuda_cub3parE - _ZN34_INTERNAL_ab6d64b5_4_k_cu_badf1bed4cuda3std3__48unexpectE)
_ZN34_INTERNAL_ab6d64b5_4_k_cu_badf1bed4cuda3std3__48unexpectE:
	.zero		1
	.type		_ZN34_INTERNAL_ab6d64b5_4_k_cu_badf1bed6thrust24THRUST_300001_SM_1000_NS8cuda_cub3parE,@object
	.size		_ZN34_INTERNAL_ab6d64b5_4_k_cu_badf1bed6thrust24THRUST_300001_SM_1000_NS8cuda_cub3parE,(_ZN34_INTERNAL_ab6d64b5_4_k_cu_badf1bed6thrust24THRUST_300001_SM_1000_NS12placeholders2_4E - _ZN34_INTERNAL_ab6d64b5_4_k_cu_badf1bed6thrust24THRUST_300001_SM_1000_NS8cuda_cub3parE)
_ZN34_INTERNAL_ab6d64b5_4_k_cu_badf1bed6thrust24THRUST_300001_SM_1000_NS8cuda_cub3parE:
	.zero		1
	.type		_ZN34_INTERNAL_ab6d64b5_4_k_cu_badf1bed6thrust24THRUST_300001_SM_1000_NS12placeholders2_4E,@object
	.size		_ZN34_INTERNAL_ab6d64b5_4_k_cu_badf1bed6thrust24THRUST_300001_SM_1000_NS12placeholders2_4E,(_ZN34_INTERNAL_ab6d64b5_4_k_cu_badf1bed4cuda3std3__45__cpo4cendE - _ZN34_INTERNAL_ab6d64b5_4_k_cu_badf1bed6thrust24THRUST_300001_SM_1000_NS12placeholders2_4E)
_ZN34_INTERNAL_ab6d64b5_4_k_cu_badf1bed6thrust24THRUST_300001_SM_1000_NS12placeholders2_4E:
	.zero		1
	.type		_ZN34_INTERNAL_ab6d64b5_4_k_cu_badf1bed4cuda3std3__45__cpo4cendE,@object
	.size		_ZN34_INTERNAL_ab6d64b5_4_k_cu_badf1bed4cuda3std3__45__cpo4cendE,(_ZN34_INTERNAL_ab6d64b5_4_k_cu_badf1bed4cuda3std6ranges3__45__cpo4cendE - _ZN34_INTERNAL_ab6d64b5_4_k_cu_badf1bed4cuda3std3__45__cpo4cendE)
_ZN34_INTERNAL_ab6d64b5_4_k_cu_badf1bed4cuda3std3__45__cpo4cendE:
	.zero		1
	.type		_ZN34_INTERNAL_ab6d64b5_4_k_cu_badf1bed4cuda3std6ranges3__45__cpo4cendE,@object
	.size		_ZN34_INTERNAL_ab6d64b5_4_k_cu_badf1bed4cuda3std6ranges3__45__cpo4cendE,(_ZN34_INTERNAL_ab6d64b5_4_k_cu_badf1bed4cuda3std3__420unreachable_sentinelE - _ZN34_INTERNAL_ab6d64b5_4_k_cu_badf1bed4cuda3std6ranges3__45__cpo4cendE)
_ZN34_INTERNAL_ab6d64b5_4_k_cu_badf1bed4cuda3std6ranges3__45__cpo4cendE:
	.zero		1
	.type		_ZN34_INTERNAL_ab6d64b5_4_k_cu_badf1bed4cuda3std3__420unreachable_sentinelE,@object
	.size		_ZN34_INTERNAL_ab6d64b5_4_k_cu_badf1bed4cuda3std3__420unreachable_sentinelE,(_ZN34_INTERNAL_ab6d64b5_4_k_cu_badf1bed4cuda3std6ranges3__45__cpo5ssizeE - _ZN34_INTERNAL_ab6d64b5_4_k_cu_badf1bed4cuda3std3__420unreachable_sentinelE)
_ZN34_INTERNAL_ab6d64b5_4_k_cu_badf1bed4cuda3std3__420unreachable_sentinelE:
	.zero		1
	.type		_ZN34_INTERNAL_ab6d64b5_4_k_cu_badf1bed4cuda3std6ranges3__45__cpo5ssizeE,@object
	.size		_ZN34_INTERNAL_ab6d64b5_4_k_cu_badf1bed4cuda3std6ranges3__45__cpo5ssizeE,(_ZN34_INTERNAL_ab6d64b5_4_k_cu_badf1bed6thrust24THRUST_300001_SM_1000_NS12placeholders2_8E - _ZN34_INTERNAL_ab6d64b5_4_k_cu_badf1bed4cuda3std6ranges3__45__cpo5ssizeE)
_ZN34_INTERNAL_ab6d64b5_4_k_cu_badf1bed4cuda3std6ranges3__45__cpo5ssizeE:
	.zero		1
	.type		_ZN34_INTERNAL_ab6d64b5_4_k_cu_badf1bed6thrust24THRUST_300001_SM_1000_NS12placeholders2_8E,@object
	.size		_ZN34_INTERNAL_ab6d64b5_4_k_cu_badf1bed6thrust24THRUST_300001_SM_1000_NS12placeholders2_8E,(_ZN34_INTERNAL_ab6d64b5_4_k_cu_badf1bed4cuda3std3__45__cpo5crendE - _ZN34_INTERNAL_ab6d64b5_4_k_cu_badf1bed6thrust24THRUST_300001_SM_1000_NS12placeholders2_8E)
_ZN34_INTERNAL_ab6d64b5_4_k_cu_badf1bed6thrust24THRUST_300001_SM_1000_NS12placeholders2_8E:
	.zero		1
	.type		_ZN34_INTERNAL_ab6d64b5_4_k_cu_badf1bed4cuda3std3__45__cpo5crendE,@object
	.size		_ZN34_INTERNAL_ab6d64b5_4_k_cu_badf1bed4cuda3std3__45__cpo5crendE,(_ZN34_INTERNAL_ab6d64b5_4_k_cu_badf1bed4cuda3std6ranges3__45__cpo4prevE - _ZN34_INTERNAL_ab6d64b5_4_k_cu_badf1bed4cuda3std3__45__cpo5crendE)
_ZN34_INTERNAL_ab6d64b5_4_k_cu_badf1bed4cuda3std3__45__cpo5crendE:
	.zero		1
	.type		_ZN34_INTERNAL_ab6d64b5_4_k_cu_badf1bed4cuda3std6ranges3__45__cpo4prevE,@object
	.size		_ZN34_INTERNAL_ab6d64b5_4_k_cu_badf1bed4cuda3std6ranges3__45__cpo4prevE,(_ZN34_INTERNAL_ab6d64b5_4_k_cu_badf1bed4cuda3std6ranges3__45__cpo9iter_moveE - _ZN34_INTERNAL_ab6d64b5_4_k_cu_badf1bed4cuda3std6ranges3__45__cpo4prevE)
_ZN34_INTERNAL_ab6d64b5_4_k_cu_badf1bed4cuda3std6ranges3__45__cpo4prevE:
	.zero		1
	.type		_ZN34_INTERNAL_ab6d64b5_4_k_cu_badf1bed4cuda3std6ranges3__45__cpo9iter_moveE,@object
	.size		_ZN34_INTERNAL_ab6d64b5_4_k_cu_badf1bed4cuda3std6ranges3__45__cpo9iter_moveE,(_ZN34_INTERNAL_ab6d64b5_4_k_cu_badf1bed6thrust24THRUST_300001_SM_1000_NS6system6detail10sequential3seqE - _ZN34_INTERNAL_ab6d64b5_4_k_cu_badf1bed4cuda3std6ranges3__45__cpo9iter_moveE)
_ZN34_INTERNAL_ab6d64b5_4_k_cu_badf1bed4cuda3std6ranges3__45__cpo9iter_moveE:
	.zero		1
	.type		_ZN34_INTERNAL_ab6d64b5_4_k_cu_badf1bed6thrust24THRUST_300001_SM_1000_NS6system6detail10sequential3seqE,@object
	.size		_ZN34_INTERNAL_ab6d64b5_4_k_cu_badf1bed6thrust24THRUST_300001_SM_1000_NS6system6detail10sequential3seqE,(.L_31 - _ZN34_INTERNAL_ab6d64b5_4_k_cu_badf1bed6thrust24THRUST_300001_SM_1000_NS6system6detail10sequential3seqE)
_ZN34_INTERNAL_ab6d64b5_4_k_cu_badf1bed6thrust24THRUST_300001_SM_1000_NS6system6detail10sequential3seqE:
	.zero		1
.L_31:


//--------------------- .nv.shared._ZN3cub18CUB_300001_SM_10006detail9transform16transform_kernelINS2_10policy_hubILb0EN4cuda3std3__45tupleIJN6thrust24THRUST_300001_SM_1000_NS6detail15normal_iteratorINSA_10device_ptrIiEEEESF_EEEE10policy1000EiNS7_7modulusIiEESF_JPiSL_EEEvT0_iT1_T2_DpNS2_10kernel_argIT3_EE --------------------------
	.section	.nv.shared._ZN3cub18CUB_300001_SM_10006detail9transform16transform_kernelINS2_10policy_hubILb0EN4cuda3std3__45tupleIJN6thrust24THRUST_300001_SM_1000_NS6detail15normal_iteratorINSA_10device_ptrIiEEEESF_EEEE10policy1000EiNS7_7modulusIiEESF_JPiSL_EEEvT0_iT1_T2_DpNS2_10kernel_argIT3_EE,"aw",@nobits
	.sectionflags	@""
	.align	128
.nv.shared._ZN3cub18CUB_300001_SM_10006detail9transform16transform_kernelINS2_10policy_hubILb0EN4cuda3std3__45tupleIJN6thrust24THRUST_300001_SM_1000_NS6detail15normal_iteratorINSA_10device_ptrIiEEEESF_EEEE10policy1000EiNS7_7modulusIiEESF_JPiSL_EEEvT0_iT1_T2_DpNS2_10kernel_argIT3_EE:
	.zero		1152


//--------------------- .nv.shared._ZN3cub18CUB_300001_SM_10006detail9transform16transform_kernelINS2_10policy_hubILb0EN4cuda3std3__45tupleIJN6thrust24THRUST_300001_SM_1000_NS6detail15normal_iteratorINSA_10device_ptrIiEEEESF_EEEE10policy1000ElNS7_10multipliesIiEESF_JPiSL_EEEvT0_iT1_T2_DpNS2_10kernel_argIT3_EE --------------------------
	.section	.nv.shared._ZN3cub18CUB_300001_SM_10006detail9transform16transform_kernelINS2_10policy_hubILb0EN4cuda3std3__45tupleIJN6thrust24THRUST_300001_SM_1000_NS6detail15normal_iteratorINSA_10device_ptrIiEEEESF_EEEE10policy1000ElNS7_10multipliesIiEESF_JPiSL_EEEvT0_iT1_T2_DpNS2_10kernel_argIT3_EE,"aw",@nobits
	.sectionflags	@""
	.align	128
.nv.shared._ZN3cub18CUB_300001_SM_10006detail9transform16transform_kernelINS2_10policy_hubILb0EN4cuda3std3__45tupleIJN6thrust24THRUST_300001_SM_1000_NS6detail15normal_iteratorINSA_10device_ptrIiEEEESF_EEEE10policy1000ElNS7_10multipliesIiEESF_JPiSL_EEEvT0_iT1_T2_DpNS2_10kernel_argIT3_EE:
	.zero		1152


//--------------------- .nv.shared._ZN3cub18CUB_300001_SM_10006detail9transform16transform_kernelINS2_10policy_hubILb0EN4cuda3std3__45tupleIJN6thrust24THRUST_300001_SM_1000_NS6detail15normal_iteratorINSA_10device_ptrIiEEEESF_EEEE10policy1000EiNS7_10multipliesIiEESF_JPiSL_EEEvT0_iT1_T2_DpNS2_10kernel_argIT3_EE --------------------------
	.section	.nv.shared._ZN3cub18CUB_300001_SM_10006detail9transform16transform_kernelINS2_10policy_hubILb0EN4cuda3std3__45tupleIJN6thrust24THRUST_300001_SM_1000_NS6detail15normal_iteratorINSA_10device_ptrIiEEEESF_EEEE10policy1000EiNS7_10multipliesIiEESF_JPiSL_EEEvT0_iT1_T2_DpNS2_10kernel_argIT3_EE,"aw",@nobits
	.sectionflags	@""
	.align	128
.nv.shared._ZN3cub18CUB_300001_SM_10006detail9transform16transform_kernelINS2_10policy_hubILb0EN4cuda3std3__45tupleIJN6thrust24THRUST_300001_SM_1000_NS6detail15normal_iteratorINSA_10device_ptrIiEEEESF_EEEE10policy1000EiNS7_10multipliesIiEESF_JPiSL_EEEvT0_iT1_T2_DpNS2_10kernel_argIT3_EE:
	.zero		1152


//--------------------- .nv.shared._ZN3cub18CUB_300001_SM_10006detail9transform16transform_kernelINS2_10policy_hubILb0EN4cuda3std3__45tupleIJN6thrust24THRUST_300001_SM_1000_NS6detail15normal_iteratorINSA_10device_ptrIiEEEESF_EEEE10policy1000ElNS7_5minusIiEESF_JPiSL_EEEvT0_iT1_T2_DpNS2_10kernel_argIT3_EE --------------------------
	.section	.nv.shared._ZN3cub18CUB_300001_SM_10006detail9transform16transform_kernelINS2_10policy_hubILb0EN4cuda3std3__45tupleIJN6thrust24THRUST_300001_SM_1000_NS6detail15normal_iteratorINSA_10device_ptrIiEEEESF_EEEE10policy1000ElNS7_5minusIiEESF_JPiSL_EEEvT0_iT1_T2_DpNS2_10kernel_argIT3_EE,"aw",@nobits
	.sectionflags	@""
	.align	128
.nv.shared._ZN3cub18CUB_300001_SM_10006detail9transform16transform_kernelINS2_10policy_hubILb0EN4cuda3std3__45tupleIJN6thrust24THRUST_300001_SM_1000_NS6detail15normal_iteratorINSA_10device_ptrIiEEEESF_EEEE10policy1000ElNS7_5minusIiEESF_JPiSL_EEEvT0_iT1_T2_DpNS2_10kernel_argIT3_EE:
	.zero		1152


//--------------------- .nv.shared._ZN3cub18CUB_300001_SM_10006detail9transform16transform_kernelINS2_10policy_hubILb0EN4cuda3std3__45tupleIJN6thrust24THRUST_300001_SM_1000_NS6detail15normal_iteratorINSA_10device_ptrIiEEEESF_EEEE10policy1000EiNS7_5minusIiEESF_JPiSL_EEEvT0_iT1_T2_DpNS2_10kernel_argIT3_EE --------------------------
	.section	.nv.shared._ZN3cub18CUB_300001_SM_10006detail9transform16transform_kernelINS2_10policy_hubILb0EN4cuda3std3__45tupleIJN6thrust24THRUST_300001_SM_1000_NS6detail15normal_iteratorINSA_10device_ptrIiEEEESF_EEEE10policy1000EiNS7_5minusIiEESF_JPiSL_EEEvT0_iT1_T2_DpNS2_10kernel_argIT3_EE,"aw",@nobits
	.sectionflags	@""
	.align	128
.nv.shared._ZN3cub18CUB_300001_SM_10006detail9transform16transform_kernelINS2_10policy_hubILb0EN4cuda3std3__45tupleIJN6thrust24THRUST_300001_SM_1000_NS6detail15normal_iteratorINSA_10device_ptrIiEEEESF_EEEE10policy1000EiNS7_5minusIiEESF_JPiSL_EEEvT0_iT1_T2_DpNS2_10kernel_argIT3_EE:
	.zero		1152


//--------------------- .nv.shared._ZN3cub18CUB_300001_SM_10006detail9transform16transform_kernelINS2_10policy_hubILb0EN4cuda3std3__45tupleIJN6thrust24THRUST_300001_SM_1000_NS6detail15normal_iteratorINSA_10device_ptrIiEEEESF_EEEE10policy1000ElNS7_4plusIiEESF_JPiSL_EEEvT0_iT1_T2_DpNS2_10kernel_argIT3_EE --------------------------
	.section	.nv.shared._ZN3cub18CUB_300001_SM_10006detail9transform16transform_kernelINS2_10policy_hubILb0EN4cuda3std3__45tupleIJN6thrust24THRUST_300001_SM_1000_NS6detail15normal_iteratorINSA_10device_ptrIiEEEESF_EEEE10policy1000ElNS7_4plusIiEESF_JPiSL_EEEvT0_iT1_T2_DpNS2_10kernel_argIT3_EE,"aw",@nobits
	.sectionflags	@""
	.align	128
.nv.shared._ZN3cub18CUB_300001_SM_10006detail9transform16transform_kernelINS2_10policy_hubILb0EN4cuda3std3__45tupleIJN6thrust24THRUST_300001_SM_1000_NS6detail15normal_iteratorINSA_10device_ptrIiEEEESF_EEEE10policy1000ElNS7_4plusIiEESF_JPiSL_EEEvT0_iT1_T2_DpNS2_10kernel_argIT3_EE:
	.zero		1152


//--------------------- .nv.shared._ZN3cub18CUB_300001_SM_10006detail9transform16transform_kernelINS2_10policy_hubILb0EN4cuda3std3__45tupleIJN6thrust24THRUST_300001_SM_1000_NS6detail15normal_iteratorINSA_10device_ptrIiEEEESF_EEEE10policy1000EiNS7_4plusIiEESF_JPiSL_EEEvT0_iT1_T2_DpNS2_10kernel_argIT3_EE --------------------------
	.section	.nv.shared._ZN3cub18CUB_300001_SM_10006detail9transform16transform_kernelINS2_10policy_hubILb0EN4cuda3std3__45tupleIJN6thrust24THRUST_300001_SM_1000_NS6detail15normal_iteratorINSA_10device_ptrIiEEEESF_EEEE10policy1000EiNS7_4plusIiEESF_JPiSL_EEEvT0_iT1_T2_DpNS2_10kernel_argIT3_EE,"aw",@nobits
	.sectionflags	@""
	.align	128
.nv.shared._ZN3cub18CUB_300001_SM_10006detail9transform16transform_kernelINS2_10policy_hubILb0EN4cuda3std3__45tupleIJN6thrust24THRUST_300001_SM_1000_NS6detail15normal_iteratorINSA_10device_ptrIiEEEESF_EEEE10policy1000EiNS7_4plusIiEESF_JPiSL_EEEvT0_iT1_T2_DpNS2_10kernel_argIT3_EE:
	.zero		1152


//--------------------- .nv.shared._ZN3cub18CUB_300001_SM_10006detail8for_each13static_kernelINS2_12policy_hub_t12policy_500_tEmN6thrust24THRUST_300001_SM_1000_NS8cuda_cub20__uninitialized_fill7functorINS7_10device_ptrIiEEiEEEEvT0_T1_ --------------------------
	.section	.nv.shared._ZN3cub18CUB_300001_SM_10006detail8for_each13static_kernelINS2_12policy_hub_t12policy_500_tEmN6thrust24THRUST_300001_SM_1000_NS8cuda_cub20__uninitialized_fill7functorINS7_10device_ptrIiEEiEEEEvT0_T1_,"aw",@nobits
	.sectionflags	@""
	.align	128
	.zero		1024


//--------------------- .nv.shared._ZN3cub18CUB_300001_SM_10006detail11EmptyKernelIvEEvv --------------------------
	.section	.nv.shared._ZN3cub18CUB_300001_SM_10006detail11EmptyKernelIvEEvv,"aw",@nobits
	.sectionflags	@""
	.align	128
	.zero		1024


//--------------------- .nv.shared._Z7cudaModPiS_S_i --------------------------
	.section	.nv.shared._Z7cudaModPiS_S_i,"aw",@nobits
	.sectionflags	@""
	.align	128
	.zero		1024


//--------------------- .nv.shared._Z8cudaMultPiS_S_i --------------------------
	.section	.nv.shared._Z8cudaMultPiS_S_i,"aw",@nobits
	.sectionflags	@""
	.align	128
	.zero		1024


//--------------------- .nv.shared._Z7cudaSubPiS_S_i --------------------------
	.section	.nv.shared._Z7cudaSubPiS_S_i,"aw",@nobits
	.sectionflags	@""
	.align	128
	.zero		1024


//--------------------- .nv.shared._Z7cudaAddPiS_S_i --------------------------
	.section	.nv.shared._Z7cudaAddPiS_S_i,"aw",@nobits
	.sectionflags	@""
	.align	128
	.zero		1024


//--------------------- .nv.constant0._ZN3cub18CUB_300001_SM_10006detail9transform16transform_kernelINS2_10policy_hubILb0EN4cuda3std3__45tupleIJN6thrust24THRUST_300001_SM_1000_NS6detail15normal_iteratorINSA_10device_ptrIiEEEESF_EEEE10policy1000ElNS7_7modulusIiEESF_JPiSL_EEEvT0_iT1_T2_DpNS2_10kernel_argIT3_EE --------------------------
	.section	.nv.constant0._ZN3cub18CUB_300001_SM_10006detail9transform16transform_kernelINS2_10policy_hubILb0EN4cuda3std3__45tupleIJN6thrust24THRUST_300001_SM_1000_NS6detail15normal_iteratorINSA_10device_ptrIiEEEESF_EEEE10policy1000ElNS7_7modulusIiEESF_JPiSL_EEEvT0_iT1_T2_DpNS2_10kernel_argIT3_EE,"a",@progbits
	.sectionflags	@""
	.align	4
.nv.constant0._ZN3cub18CUB_300001_SM_10006detail9transform16transform_kernelINS2_10policy_hubILb0EN4cuda3std3__45tupleIJN6thrust24THRUST_300001_SM_1000_NS6detail15normal_iteratorINSA_10device_ptrIiEEEESF_EEEE10policy1000ElNS7_7modulusIiEESF_JPiSL_EEEvT0_iT1_T2_DpNS2_10kernel_argIT3_EE:
	.zero		952


//--------------------- .nv.constant0._ZN3cub18CUB_300001_SM_10006detail9transform16transform_kernelINS2_10policy_hubILb0EN4cuda3std3__45tupleIJN6thrust24THRUST_300001_SM_1000_NS6detail15normal_iteratorINSA_10device_ptrIiEEEESF_EEEE10policy1000EiNS7_7modulusIiEESF_JPiSL_EEEvT0_iT1_T2_DpNS2_10kernel_argIT3_EE --------------------------
	.section	.nv.constant0._ZN3cub18CUB_300001_SM_10006detail9transform16transform_kernelINS2_10policy_hubILb0EN4cuda3std3__45tupleIJN6thrust24THRUST_300001_SM_1000_NS6detail15normal_iteratorINSA_10device_ptrIiEEEESF_EEEE10policy1000EiNS7_7modulusIiEESF_JPiSL_EEEvT0_iT1_T2_DpNS2_10kernel_argIT3_EE,"a",@progbits
	.sectionflags	@""
	.align	4
.nv.constant0._ZN3cub18CUB_300001_SM_10006detail9transform16transform_kernelINS2_10policy_hubILb0EN4cuda3std3__45tupleIJN6thrust24THRUST_300001_SM_1000_NS6detail15normal_iteratorINSA_10device_ptrIiEEEESF_EEEE10policy1000EiNS7_7modulusIiEESF_JPiSL_EEEvT0_iT1_T2_DpNS2_10kernel_argIT3_EE:
	.zero		952


//--------------------- .nv.constant0._ZN3cub18CUB_300001_SM_10006detail9transform16transform_kernelINS2_10policy_hubILb0EN4cuda3std3__45tupleIJN6thrust24THRUST_300001_SM_1000_NS6detail15normal_iteratorINSA_10device_ptrIiEEEESF_EEEE10policy1000ElNS7_10multipliesIiEESF_JPiSL_EEEvT0_iT1_T2_DpNS2_10kernel_argIT3_EE --------------------------
	.section	.nv.constant0._ZN3cub18CUB_300001_SM_10006detail9transform16transform_kernelINS2_10policy_hubILb0EN4cuda3std3__45tupleIJN6thrust24THRUST_300001_SM_1000_NS6detail15normal_iteratorINSA_10device_ptrIiEEEESF_EEEE10policy1000ElNS7_10multipliesIiEESF_JPiSL_EEEvT0_iT1_T2_DpNS2_10kernel_argIT3_EE,"a",@progbits
	.sectionflags	@""
	.align	4
.nv.constant0._ZN3cub18CUB_300001_SM_10006detail9transform16transform_kernelINS2_10policy_hubILb0EN4cuda3std3__45tupleIJN6thrust24THRUST_300001_SM_1000_NS6detail15normal_iteratorINSA_10device_ptrIiEEEESF_EEEE10policy1000ElNS7_10multipliesIiEESF_JPiSL_EEEvT0_iT1_T2_DpNS2_10kernel_argIT3_EE:
	.zero		952


//--------------------- .nv.constant0._ZN3cub18CUB_300001_SM_10006detail9transform16transform_kernelINS2_10policy_hubILb0EN4cuda3std3__45tupleIJN6thrust24THRUST_300001_SM_1000_NS6detail15normal_iteratorINSA_10device_ptrIiEEEESF_EEEE10policy1000EiNS7_10multipliesIiEESF_JPiSL_EEEvT0_iT1_T2_DpNS2_10kernel_argIT3_EE --------------------------
	.section	.nv.constant0._ZN3cub18CUB_300001_SM_10006detail9transform16transform_kernelINS2_10policy_hubILb0EN4cuda3std3__45tupleIJN6thrust24THRUST_300001_SM_1000_NS6detail15normal_iteratorINSA_10device_ptrIiEEEESF_EEEE10policy1000EiNS7_10multipliesIiEESF_JPiSL_EEEvT0_iT1_T2_DpNS2_10kernel_argIT3_EE,"a",@progbits
	.sectionflags	@""
	.align	4
.nv.constant0._ZN3cub18CUB_300001_SM_10006detail9transform16transform_kernelINS2_10policy_hubILb0EN4cuda3std3__45tupleIJN6thrust24THRUST_300001_SM_1000_NS6detail15normal_iteratorINSA_10device_ptrIiEEEESF_EEEE10policy1000EiNS7_10multipliesIiEESF_JPiSL_EEEvT0_iT1_T2_DpNS2_10kernel_argIT3_EE:
	.zero		952


//--------------------- .nv.constant0._ZN3cub18CUB_300001_SM_10006detail9transform16transform_kernelINS2_10policy_hubILb0EN4cuda3std3__45tupleIJN6thrust24THRUST_300001_SM_1000_NS6detail15normal_iteratorINSA_10device_ptrIiEEEESF_EEEE10policy1000ElNS7_5minusIiEESF_JPiSL_EEEvT0_iT1_T2_DpNS2_10kernel_argIT3_EE --------------------------
	.section	.nv.constant0._ZN3cub18CUB_300001_SM_10006detail9transform16transform_kernelINS2_10policy_hubILb0EN4cuda3std3__45tupleIJN6thrust24THRUST_300001_SM_1000_NS6detail15normal_iteratorINSA_10device_ptrIiEEEESF_EEEE10policy1000ElNS7_5minusIiEESF_JPiSL_EEEvT0_iT1_T2_DpNS2_10kernel_argIT3_EE,"a",@progbits
	.sectionflags	@""
	.align	4
.nv.constant0._ZN3cub18CUB_300001_SM_10006detail9transform16transform_kernelINS2_10policy_hubILb0EN4cuda3std3__45tupleIJN6thrust24THRUST_300001_SM_1000_NS6detail15normal_iteratorINSA_10device_ptrIiEEEESF_EEEE10policy1000ElNS7_5minusIiEESF_JPiSL_EEEvT0_iT1_T2_DpNS2_10kernel_argIT3_EE:
	.zero		952


//--------------------- .nv.constant0._ZN3cub18CUB_300001_SM_10006detail9transform16transform_kernelINS2_10policy_hubILb0EN4cuda3std3__45tupleIJN6thrust24THRUST_300001_SM_1000_NS6detail15normal_iteratorINSA_10device_ptrIiEEEESF_EEEE10policy1000EiNS7_5minusIiEESF_JPiSL_EEEvT0_iT1_T2_DpNS2_10kernel_argIT3_EE --------------------------
	.section	.nv.constant0._ZN3cub18CUB_300001_SM_10006detail9transform16transform_kernelINS2_10policy_hubILb0EN4cuda3std3__45tupleIJN6thrust24THRUST_300001_SM_1000_NS6detail15normal_iteratorINSA_10device_ptrIiEEEESF_EEEE10policy1000EiNS7_5minusIiEESF_JPiSL_EEEvT0_iT1_T2_DpNS2_10kernel_argIT3_EE,"a",@progbits
	.sectionflags	@""
	.align	4
.nv.constant0._ZN3cub18CUB_300001_SM_10006detail9transform16transform_kernelINS2_10policy_hubILb0EN4cuda3std3__45tupleIJN6thrust24THRUST_300001_SM_1000_NS6detail15normal_iteratorINSA_10device_ptrIiEEEESF_EEEE10policy1000EiNS7_5minusIiEESF_JPiSL_EEEvT0_iT1_T2_DpNS2_10kernel_argIT3_EE:
	.zero		952


//--------------------- .nv.constant0._ZN3cub18CUB_300001_SM_10006detail9transform16transform_kernelINS2_10policy_hubILb0EN4cuda3std3__45tupleIJN6thrust24THRUST_300001_SM_1000_NS6detail15normal_iteratorINSA_10device_ptrIiEEEESF_EEEE10policy1000ElNS7_4plusIiEESF_JPiSL_EEEvT0_iT1_T2_DpNS2_10kernel_argIT3_EE --------------------------
	.section	.nv.constant0._ZN3cub18CUB_300001_SM_10006detail9transform16transform_kernelINS2_10policy_hubILb0EN4cuda3std3__45tupleIJN6thrust24THRUST_300001_SM_1000_NS6detail15normal_iteratorINSA_10device_ptrIiEEEESF_EEEE10policy1000ElNS7_4plusIiEESF_JPiSL_EEEvT0_iT1_T2_DpNS2_10kernel_argIT3_EE,"a",@progbits
	.sectionflags	@""
	.align	4
.nv.constant0._ZN3cub18CUB_300001_SM_10006detail9transform16transform_kernelINS2_10policy_hubILb0EN4cuda3std3__45tupleIJN6thrust24THRUST_300001_SM_1000_NS6detail15normal_iteratorINSA_10device_ptrIiEEEESF_EEEE10policy1000ElNS7_4plusIiEESF_JPiSL_EEEvT0_iT1_T2_DpNS2_10kernel_argIT3_EE:
	.zero		952


//--------------------- .nv.constant0._ZN3cub18CUB_300001_SM_10006detail9transform16transform_kernelINS2_10policy_hubILb0EN4cuda3std3__45tupleIJN6thrust24THRUST_300001_SM_1000_NS6detail15normal_iteratorINSA_10device_ptrIiEEEESF_EEEE10policy1000EiNS7_4plusIiEESF_JPiSL_EEEvT0_iT1_T2_DpNS2_10kernel_argIT3_EE --------------------------
	.section	.nv.constant0._ZN3cub18CUB_300001_SM_10006detail9transform16transform_kernelINS2_10policy_hubILb0EN4cuda3std3__45tupleIJN6thrust24THRUST_300001_SM_1000_NS6detail15normal_iteratorINSA_10device_ptrIiEEEESF_EEEE10policy1000EiNS7_4plusIiEESF_JPiSL_EEEvT0_iT1_T2_DpNS2_10kernel_argIT3_EE,"a",@progbits
	.sectionflags	@""
	.align	4
.nv.constant0._ZN3cub18CUB_300001_SM_10006detail9transform16transform_kernelINS2_10policy_hubILb0EN4cuda3std3__45tupleIJN6thrust24THRUST_300001_SM_1000_NS6detail15normal_iteratorINSA_10device_ptrIiEEEESF_EEEE10policy1000EiNS7_4plusIiEESF_JPiSL_EEEvT0_iT1_T2_DpNS2_10kernel_argIT3_EE:
	.zero		952


//--------------------- .nv.constant0._ZN3cub18CUB_300001_SM_10006detail8for_each13static_kernelINS2_12policy_hub_t12policy_500_tEmN6thrust24THRUST_300001_SM_1000_NS8cuda_cub20__uninitialized_fill7functorINS7_10device_ptrIiEEiEEEEvT0_T1_ --------------------------
	.section	.nv.constant0._ZN3cub18CUB_300001_SM_10006detail8for_each13static_kernelINS2_12policy_hub_t12policy_500_tEmN6thrust24THRUST_300001_SM_1000_NS8cuda_cub20__uninitialized_fill7functorINS7_10device_ptrIiEEiEEEEvT0_T1_,"a",@progbits
	.sectionflags	@""
	.align	4
.nv.constant0._ZN3cub18CUB_300001_SM_10006detail8for_each13static_kernelINS2_12policy_hub_t12policy_500_tEmN6thrust24THRUST_300001_SM_1000_NS8cuda_cub20__uninitialized_fill7functorINS7_10device_ptrIiEEiEEEEvT0_T1_:
	.zero		920


//--------------------- .nv.constant0._ZN3cub18CUB_300001_SM_10006detail11EmptyKernelIvEEvv --------------------------
	.section	.nv.constant0._ZN3cub18CUB_300001_SM_10006detail11EmptyKernelIvEEvv,"a",@progbits
	.sectionflags	@""
	.align	4
.nv.constant0._ZN3cub18CUB_300001_SM_10006detail11EmptyKernelIvEEvv:
	.zero		896


//--------------------- .nv.constant0._Z7cudaModPiS_S_i --------------------------
	.section	.nv.constant0._Z7cudaModPiS_S_i,"a",@progbits
	.sectionflags	@""
	.align	4
.nv.constant0._Z7cudaModPiS_S_i:
	.zero		924


//--------------------- .nv.constant0._Z8cudaMultPiS_S_i --------------------------
	.section	.nv.constant0._Z8cudaMultPiS_S_i,"a",@progbits
	.sectionflags	@""
	.align	4
.nv.constant0._Z8cudaMultPiS_S_i:
	.zero		924


//--------------------- .nv.constant0._Z7cudaSubPiS_S_i --------------------------
	.section	.nv.constant0._Z7cudaSubPiS_S_i,"a",@progbits
	.sectionflags	@""
	.align	4
.nv.constant0._Z7cudaSubPiS_S_i:
	.zero		924


//--------------------- .nv.constant0._Z7cudaAddPiS_S_i --------------------------
	.section	.nv.constant0._Z7cudaAddPiS_S_i,"a",@progbits
	.sectionflags	@""
	.align	4
.nv.constant0._Z7cudaAddPiS_S_i:
	.zero		924


//--------------------- SYMBOLS --------------------------

	.type		.nv.reservedSmem.offset0,@object
	.size		.nv.reservedSmem.offset0,0x4
	.type		.nv.reservedSmem.cap,@object
	.size		.nv.reservedSmem.cap,0x4
